// auto-generated by cutlass_sweep.conv — config: {"arch": "sm_100", "cluster_m": 1, "cluster_n": 1, "conv_kind": "dgrad", "dtype": "tf32", "ndim": 3, "tile_k": 64, "tile_m": 64, "tile_n": 64}
#include "cutlass/cutlass.h"
#include "cute/tensor.hpp"
#include "cutlass/kernel_hardware_info.hpp"
#include "cutlass/conv/convolution.h"
#include "cutlass/conv/dispatch_policy.hpp"
#include "cutlass/conv/collective/collective_builder.hpp"
#include "cutlass/conv/kernel/conv_universal.hpp"
#include "cutlass/conv/device/conv_universal_adapter.hpp"
#include "cutlass/epilogue/collective/collective_builder.hpp"

using namespace cute;
using Elem = cutlass::tfloat32_t;
using Acc  = float;
using LayoutAB = cutlass::layout::TensorNDHWC;
using LayoutC  = cutlass::layout::TensorNDHWC;
constexpr auto ConvOp = cutlass::conv::Operator::kDgrad;
using TileShape    = Shape<_64, _64, Shape<_64>>;
using ClusterShape = Shape<_1, _1, _1>;

using CollectiveEpilogue = typename cutlass::epilogue::collective::CollectiveBuilder<
    cutlass::arch::Sm100, cutlass::arch::OpClassTensorOp,
    TileShape, ClusterShape,
    cutlass::epilogue::collective::EpilogueTileAuto,
    Acc, Acc,
    Elem, LayoutC, 128 / cutlass::sizeof_bits<Elem>::value,
    Elem, LayoutC, 128 / cutlass::sizeof_bits<Elem>::value,
    cutlass::epilogue::collective::EpilogueScheduleAuto
  >::CollectiveOp;

using CollectiveMainloop = typename cutlass::conv::collective::CollectiveBuilder<
    cutlass::arch::Sm100, cutlass::arch::OpClassTensorOp, ConvOp,
    Elem, LayoutAB, 128 / cutlass::sizeof_bits<Elem>::value,
    Elem, LayoutAB, 128 / cutlass::sizeof_bits<Elem>::value,
    Acc,
    TileShape, ClusterShape,
    cutlass::conv::collective::StageCountAutoCarveout<
        static_cast<int>(sizeof(typename CollectiveEpilogue::SharedStorage))>,
    cutlass::conv::collective::KernelScheduleAuto
  >::CollectiveOp;

using ProblemShape = cutlass::conv::ConvProblemShape<
    ConvOp, CollectiveMainloop::DispatchPolicy::NumSpatialDimensions>;
using ConvKernel = cutlass::conv::kernel::ConvUniversal<
    ProblemShape, CollectiveMainloop, CollectiveEpilogue>;
using Conv = cutlass::conv::device::ConvUniversalAdapter<ConvKernel>;

auto* _anchor = &cutlass::device_kernel<ConvKernel>;


// ===== COMPILED SASS (sm_100a) =====

	.target	sm_100a

	.elftype	@"ET_EXEC"


//--------------------- .note.nv.tkinfo           --------------------------
	.section	.note.nv.tkinfo,"",@"SHT_NOTE"
	.sectionflags	@"SHF_NOTE_NV_TKINFO"
	.tkinfo
        /*0018*/ 	.word	0x00000002
        /*0030*/ 	.string	""
        /*0030*/ 	.string	"ptxas"
        /*0030*/ 	.string	"Cuda compilation tools, release 13.0, V13.0.88"
        /*0030*/ 	.string	"Build cuda_13.0.r13.0/compiler.36424714_0"
        /*0030*/ 	.string	"-arch sm_100a -m 64 "



//--------------------- .note.nv.cuinfo           --------------------------
	.section	.note.nv.cuinfo,"",@"SHT_NOTE"
	.sectionflags	@"SHF_NOTE_NV_CUINFO"
        /*0018*/ 	.short	0x0002
        /*001a*/ 	.short	0x0064
        /*001c*/ 	.short	0x0082
	.zero		2


//--------------------- .nv.info                  --------------------------
	.section	.nv.info,"",@"SHT_CUDA_INFO"
	.align	4


	//----- nvinfo : EIATTR_REGCOUNT
	.align		4
        /*0000*/ 	.byte	0x04, 0x2f
        /*0002*/ 	.short	(.L_19 - .L_18)
	.align		4
.L_18:
        /*0004*/ 	.word	index@(_ZN7cutlass13device_kernelINS_4conv6kernel13ConvUniversalINS1_16ConvProblemShapeILNS1_8OperatorE1ELi3EEENS1_10collective14CollectiveConvINS1_47MainloopSm100TmaUmmaWarpSpecializedImplicitGemmILS5_1ELi6ELi3ELi1ELi2EN4cute5tupleIJNSA_1CILi1EEESD_SD_EEEEENSB_IJNSC_ILi64EEESG_NSB_IJSG_EEEEEENS_10tfloat32_tESJ_NSA_8TiledMMAINSA_8MMA_AtomIJNSA_17SM100_MMA_TF32_SSISJ_SJ_fLi64ELi64ELNSA_4UMMA5MajorE0ELSO_1ELNSN_7ScaleInE0ELSP_0EEEEEENSA_6LayoutISE_NSB_IJNSC_ILi0EEEST_ST_EEEEENSB_IJNSA_10UnderscoreESW_SW_EEEEENS7_6detail27Sm100ImplicitGemmTileTraitsINSA_20SM90_TMA_LOAD_IM2COLENSA_14ComposedLayoutINSA_7SwizzleILi3ELi4ELi3EEENSA_18smem_ptr_flag_bitsILi32EEENSS_INSB_IJNSC_ILi8EEENSC_ILi32EEEEEENSB_IJS18_SD_EEEEEEEvEENS10_INSA_13SM90_TMA_LOADENS12_INS13_ILi2ELi5ELi2EEES16_NSS_INSB_IJS18_NSC_ILi4EEEEEENSB_IJSD_S18_EEEEEEEvEEEENS_8epilogue10collective18CollectiveEpilogueINS1N_23Sm100TmaWarpSpecializedILi3ELi2ELi16ELb1ELb0EEEJSI_NSB_IJNSS_ISG_SD_EENSS_IS18_SD_EEEEESJ_NSB_IJNSB_IJllllEEESD_ST_EEESJ_S1W_NS1N_6fusion15FusionCallbacksIS1R_NS1X_17LinearCombinationISJ_fSJ_fLNS_15FloatRoundStyleE2EEESI_S1U_JEEENSA_5SM1004TMEM4LOAD26SM100_TMEM_LOAD_16dp128b8xES11_S1C_NSA_17SM75_U32x4_LDSM_NENSA_21SM90_TMA_STORE_IM2COLES1C_NSA_17SM90_U32x4_STSM_NENSA_39AutoVectorizingCopyWithAssumedAlignmentILi128EEEEEEvvEEEEvNT_6ParamsE)
        /*0008*/ 	.word	0x0000005d


	//----- nvinfo : EIATTR_FRAME_SIZE
	.align		4
.L_19:
        /*000c*/ 	.byte	0x04, 0x11
        /*000e*/ 	.short	(.L_21 - .L_20)
	.align		4
.L_20:
        /*0010*/ 	.word	index@($__internal_2_$__cuda_sm10x_tcgen05_guardrail_trap_unallocated_columns_being_dealloced)
        /*0014*/ 	.word	0x00000008


	//----- nvinfo : EIATTR_FRAME_SIZE
	.align		4
.L_21:
        /*0018*/ 	.byte	0x04, 0x11
        /*001a*/ 	.short	(.L_23 - .L_22)
	.align		4
.L_22:
        /*001c*/ 	.word	index@($__internal_1_$__cuda_sm10x_tcgen05_guardrail_trap_phase_invalid_during_alloc)
        /*0020*/ 	.word	0x00000008


	//----- nvinfo : EIATTR_FRAME_SIZE
	.align		4
.L_23:
        /*0024*/ 	.byte	0x04, 0x11
        /*0026*/ 	.short	(.L_25 - .L_24)
	.align		4
.L_24:
        /*0028*/ 	.word	index@($__internal_0_$__cuda_sm10x_tcgen05_guardrail_trap_col_being_dealloced_not_returned_by_alloc)
        /*002c*/ 	.word	0x00000008


	//----- nvinfo : EIATTR_FRAME_SIZE
	.align		4
.L_25:
        /*0030*/ 	.byte	0x04, 0x11
        /*0032*/ 	.short	(.L_27 - .L_26)
	.align		4
.L_26:
        /*0034*/ 	.word	index@(_ZN7cutlass13device_kernelINS_4conv6kernel13ConvUniversalINS1_16ConvProblemShapeILNS1_8OperatorE1ELi3EEENS1_10collective14CollectiveConvINS1_47MainloopSm100TmaUmmaWarpSpecializedImplicitGemmILS5_1ELi6ELi3ELi1ELi2EN4cute5tupleIJNSA_1CILi1EEESD_SD_EEEEENSB_IJNSC_ILi64EEESG_NSB_IJSG_EEEEEENS_10tfloat32_tESJ_NSA_8TiledMMAINSA_8MMA_AtomIJNSA_17SM100_MMA_TF32_SSISJ_SJ_fLi64ELi64ELNSA_4UMMA5MajorE0ELSO_1ELNSN_7ScaleInE0ELSP_0EEEEEENSA_6LayoutISE_NSB_IJNSC_ILi0EEEST_ST_EEEEENSB_IJNSA_10UnderscoreESW_SW_EEEEENS7_6detail27Sm100ImplicitGemmTileTraitsINSA_20SM90_TMA_LOAD_IM2COLENSA_14ComposedLayoutINSA_7SwizzleILi3ELi4ELi3EEENSA_18smem_ptr_flag_bitsILi32EEENSS_INSB_IJNSC_ILi8EEENSC_ILi32EEEEEENSB_IJS18_SD_EEEEEEEvEENS10_INSA_13SM90_TMA_LOADENS12_INS13_ILi2ELi5ELi2EEES16_NSS_INSB_IJS18_NSC_ILi4EEEEEENSB_IJSD_S18_EEEEEEEvEEEENS_8epilogue10collective18CollectiveEpilogueINS1N_23Sm100TmaWarpSpecializedILi3ELi2ELi16ELb1ELb0EEEJSI_NSB_IJNSS_ISG_SD_EENSS_IS18_SD_EEEEESJ_NSB_IJNSB_IJllllEEESD_ST_EEESJ_S1W_NS1N_6fusion15FusionCallbacksIS1R_NS1X_17LinearCombinationISJ_fSJ_fLNS_15FloatRoundStyleE2EEESI_S1U_JEEENSA_5SM1004TMEM4LOAD26SM100_TMEM_LOAD_16dp128b8xES11_S1C_NSA_17SM75_U32x4_LDSM_NENSA_21SM90_TMA_STORE_IM2COLES1C_NSA_17SM90_U32x4_STSM_NENSA_39AutoVectorizingCopyWithAssumedAlignmentILi128EEEEEEvvEEEEvNT_6ParamsE)
        /*0038*/ 	.word	0x00000008


	//----- nvinfo : EIATTR_MIN_STACK_SIZE
	.align		4
.L_27:
        /*003c*/ 	.byte	0x04, 0x12
        /*003e*/ 	.short	(.L_29 - .L_28)
	.align		4
.L_28:
        /*0040*/ 	.word	index@(_ZN7cutlass13device_kernelINS_4conv6kernel13ConvUniversalINS1_16ConvProblemShapeILNS1_8OperatorE1ELi3EEENS1_10collective14CollectiveConvINS1_47MainloopSm100TmaUmmaWarpSpecializedImplicitGemmILS5_1ELi6ELi3ELi1ELi2EN4cute5tupleIJNSA_1CILi1EEESD_SD_EEEEENSB_IJNSC_ILi64EEESG_NSB_IJSG_EEEEEENS_10tfloat32_tESJ_NSA_8TiledMMAINSA_8MMA_AtomIJNSA_17SM100_MMA_TF32_SSISJ_SJ_fLi64ELi64ELNSA_4UMMA5MajorE0ELSO_1ELNSN_7ScaleInE0ELSP_0EEEEEENSA_6LayoutISE_NSB_IJNSC_ILi0EEEST_ST_EEEEENSB_IJNSA_10UnderscoreESW_SW_EEEEENS7_6detail27Sm100ImplicitGemmTileTraitsINSA_20SM90_TMA_LOAD_IM2COLENSA_14ComposedLayoutINSA_7SwizzleILi3ELi4ELi3EEENSA_18smem_ptr_flag_bitsILi32EEENSS_INSB_IJNSC_ILi8EEENSC_ILi32EEEEEENSB_IJS18_SD_EEEEEEEvEENS10_INSA_13SM90_TMA_LOADENS12_INS13_ILi2ELi5ELi2EEES16_NSS_INSB_IJS18_NSC_ILi4EEEEEENSB_IJSD_S18_EEEEEEEvEEEENS_8epilogue10collective18CollectiveEpilogueINS1N_23Sm100TmaWarpSpecializedILi3ELi2ELi16ELb1ELb0EEEJSI_NSB_IJNSS_ISG_SD_EENSS_IS18_SD_EEEEESJ_NSB_IJNSB_IJllllEEESD_ST_EEESJ_S1W_NS1N_6fusion15FusionCallbacksIS1R_NS1X_17LinearCombinationISJ_fSJ_fLNS_15FloatRoundStyleE2EEESI_S1U_JEEENSA_5SM1004TMEM4LOAD26SM100_TMEM_LOAD_16dp128b8xES11_S1C_NSA_17SM75_U32x4_LDSM_NENSA_21SM90_TMA_STORE_IM2COLES1C_NSA_17SM90_U32x4_STSM_NENSA_39AutoVectorizingCopyWithAssumedAlignmentILi128EEEEEEvvEEEEvNT_6ParamsE)
        /*0044*/ 	.word	0x00000008
.L_29:


//--------------------- .nv.compat                --------------------------
	.section	.nv.compat,"",@"SHT_CUDA_COMPAT_INFO"
	.align	4
        /*0000*/ 	.byte	0x02, 0x09, 0x01, 0x00, 0x02, 0x02, 0x02, 0x00, 0x02, 0x05, 0x05, 0x00, 0x03, 0x07, 0x01, 0x01
        /*0010*/ 	.byte	0x02, 0x03, 0x01, 0x00, 0x02, 0x06, 0x01, 0x00, 0x04, 0x0b, 0x08, 0x00, 0x09, 0x00, 0x00, 0x00
        /*0020*/ 	.byte	0x00, 0x00, 0x00, 0x00


//--------------------- .nv.info._ZN7cutlass13device_kernelINS_4conv6kernel13ConvUniversalINS1_16ConvProblemShapeILNS1_8OperatorE1ELi3EEENS1_10collective14CollectiveConvINS1_47MainloopSm100TmaUmmaWarpSpecializedImplicitGemmILS5_1ELi6ELi3ELi1ELi2EN4cute5tupleIJNSA_1CILi1EEESD_SD_EEEEENSB_IJNSC_ILi64EEESG_NSB_IJSG_EEEEEENS_10tfloat32_tESJ_NSA_8TiledMMAINSA_8MMA_AtomIJNSA_17SM100_MMA_TF32_SSISJ_SJ_fLi64ELi64ELNSA_4UMMA5MajorE0ELSO_1ELNSN_7ScaleInE0ELSP_0EEEEEENSA_6LayoutISE_NSB_IJNSC_ILi0EEEST_ST_EEEEENSB_IJNSA_10UnderscoreESW_SW_EEEEENS7_6detail27Sm100ImplicitGemmTileTraitsINSA_20SM90_TMA_LOAD_IM2COLENSA_14ComposedLayoutINSA_7SwizzleILi3ELi4ELi3EEENSA_18smem_ptr_flag_bitsILi32EEENSS_INSB_IJNSC_ILi8EEENSC_ILi32EEEEEENSB_IJS18_SD_EEEEEEEvEENS10_INSA_13SM90_TMA_LOADENS12_INS13_ILi2ELi5ELi2EEES16_NSS_INSB_IJS18_NSC_ILi4EEEEEENSB_IJSD_S18_EEEEEEEvEEEENS_8epilogue10collective18CollectiveEpilogueINS1N_23Sm100TmaWarpSpecializedILi3ELi2ELi16ELb1ELb0EEEJSI_NSB_IJNSS_ISG_SD_EENSS_IS18_SD_EEEEESJ_NSB_IJNSB_IJllllEEESD_ST_EEESJ_S1W_NS1N_6fusion15FusionCallbacksIS1R_NS1X_17LinearCombinationISJ_fSJ_fLNS_15FloatRoundStyleE2EEESI_S1U_JEEENSA_5SM1004TMEM4LOAD26SM100_TMEM_LOAD_16dp128b8xES11_S1C_NSA_17SM75_U32x4_LDSM_NENSA_21SM90_TMA_STORE_IM2COLES1C_NSA_17SM90_U32x4_STSM_NENSA_39AutoVectorizingCopyWithAssumedAlignmentILi128EEEEEEvvEEEEvNT_6ParamsE --------------------------
	.section	.nv.info._ZN7cutlass13device_kernelINS_4conv6kernel13ConvUniversalINS1_16ConvProblemShapeILNS1_8OperatorE1ELi3EEENS1_10collective14CollectiveConvINS1_47MainloopSm100TmaUmmaWarpSpecializedImplicitGemmILS5_1ELi6ELi3ELi1ELi2EN4cute5tupleIJNSA_1CILi1EEESD_SD_EEEEENSB_IJNSC_ILi64EEESG_NSB_IJSG_EEEEEENS_10tfloat32_tESJ_NSA_8TiledMMAINSA_8MMA_AtomIJNSA_17SM100_MMA_TF32_SSISJ_SJ_fLi64ELi64ELNSA_4UMMA5MajorE0ELSO_1ELNSN_7ScaleInE0ELSP_0EEEEEENSA_6LayoutISE_NSB_IJNSC_ILi0EEEST_ST_EEEEENSB_IJNSA_10UnderscoreESW_SW_EEEEENS7_6detail27Sm100ImplicitGemmTileTraitsINSA_20SM90_TMA_LOAD_IM2COLENSA_14ComposedLayoutINSA_7SwizzleILi3ELi4ELi3EEENSA_18smem_ptr_flag_bitsILi32EEENSS_INSB_IJNSC_ILi8EEENSC_ILi32EEEEEENSB_IJS18_SD_EEEEEEEvEENS10_INSA_13SM90_TMA_LOADENS12_INS13_ILi2ELi5ELi2EEES16_NSS_INSB_IJS18_NSC_ILi4EEEEEENSB_IJSD_S18_EEEEEEEvEEEENS_8epilogue10collective18CollectiveEpilogueINS1N_23Sm100TmaWarpSpecializedILi3ELi2ELi16ELb1ELb0EEEJSI_NSB_IJNSS_ISG_SD_EENSS_IS18_SD_EEEEESJ_NSB_IJNSB_IJllllEEESD_ST_EEESJ_S1W_NS1N_6fusion15FusionCallbacksIS1R_NS1X_17LinearCombinationISJ_fSJ_fLNS_15FloatRoundStyleE2EEESI_S1U_JEEENSA_5SM1004TMEM4LOAD26SM100_TMEM_LOAD_16dp128b8xES11_S1C_NSA_17SM75_U32x4_LDSM_NENSA_21SM90_TMA_STORE_IM2COLES1C_NSA_17SM90_U32x4_STSM_NENSA_39AutoVectorizingCopyWithAssumedAlignmentILi128EEEEEEvvEEEEvNT_6ParamsE,"",@"SHT_CUDA_INFO"
	.sectionflags	@""
	.align	4


	//----- nvinfo : EIATTR_CUDA_API_VERSION
	.align		4
        /*0000*/ 	.byte	0x04, 0x37
        /*0002*/ 	.short	(.L_31 - .L_30)
.L_30:
        /*0004*/ 	.word	0x00000082


	//----- nvinfo : EIATTR_KPARAM_INFO
	.align		4
.L_31:
        /*0008*/ 	.byte	0x04, 0x17
        /*000a*/ 	.short	(.L_33 - .L_32)
.L_32:
        /*000c*/ 	.word	0x00000000
        /*0010*/ 	.short	0x0000
        /*0012*/ 	.short	0x0000
        /*0014*/ 	.byte	0x00, 0xf0, 0x01, 0x24


	//----- nvinfo : EIATTR_AT_ENTRY_FRAGMENTS
	.align		4
.L_33:
        /*0018*/ 	.byte	0x04, 0x4f
        /*001a*/ 	.short	(.L_35 - .L_34)


	//   ....[0]....
.L_34:
        /*001c*/ 	.word	0x00000006


	//----- nvinfo : EIATTR_RESERVED_SMEM_USED
	.align		4
.L_35:
        /*0020*/ 	.byte	0x01, 0x41
	.zero		2


	//----- nvinfo : EIATTR_SPARSE_MMA_MASK
	.align		4
        /*0024*/ 	.byte	0x03, 0x50
        /*0026*/ 	.short	0x0000


	//----- nvinfo : EIATTR_TCGEN05_1CTA_USED
	.align		4
        /*0028*/ 	.byte	0x01, 0x51
	.zero		2


	//----- nvinfo : EIATTR_MAXREG_COUNT
	.align		4
        /*002c*/ 	.byte	0x03, 0x1b
        /*002e*/ 	.short	0x00ff


	//----- nvinfo : EIATTR_NUM_BARRIERS
	.align		4
        /*0030*/ 	.byte	0x02, 0x4c
        /*0032*/ 	.byte	0x07
	.zero		1


	//----- nvinfo : EIATTR_EXTERNS
	.align		4
        /*0034*/ 	.byte	0x04, 0x0f
        /*0036*/ 	.short	(.L_37 - .L_36)


	//   ....[0]....
	.align		4
.L_36:
        /*0038*/ 	.word	index@(__assertfail)


	//----- nvinfo : EIATTR_MERCURY_ISA_VERSION
	.align		4
.L_37:
        /*003c*/ 	.byte	0x03, 0x5f
        /*003e*/ 	.short	0x0101


	//----- nvinfo : EIATTR_INT_WARP_WIDE_INSTR_OFFSETS
	.align		4
        /*0040*/ 	.byte	0x04, 0x31
        /*0042*/ 	.short	(.L_39 - .L_38)


	//   ....[0]....
.L_38:
        /*0044*/ 	.word	0x000069b0


	//   ....[1]....
        /*0048*/ 	.word	0x000069d0


	//   ....[2]....
        /*004c*/ 	.word	0x00006a00


	//   ....[3]....
        /*0050*/ 	.word	0x00007700


	//   ....[4]....
        /*0054*/ 	.word	0x00007820


	//   ....[5]....
        /*0058*/ 	.word	0x000079d0


	//   ....[6]....
        /*005c*/ 	.word	0x00007a30


	//----- nvinfo : EIATTR_COOP_GROUP_MASK_REGIDS
	.align		4
.L_39:
        /*0060*/ 	.byte	0x04, 0x29
        /*0062*/ 	.short	(.L_41 - .L_40)


	//   ....[0]....
.L_40:
        /*0064*/ 	.word	0xffffffff


	//   ....[1]....
        /*0068*/ 	.word	0xffffffff


	//   ....[2]....
        /*006c*/ 	.word	0xffffffff


	//   ....[3]....
        /*0070*/ 	.word	0xffffffff


	//   ....[4]....
        /*0074*/ 	.word	0xffffffff


	//   ....[5]....
        /*0078*/ 	.word	0xffffffff


	//   ....[6]....
        /*007c*/ 	.word	0xffffffff


	//   ....[7]....
        /*0080*/ 	.word	0xffffffff


	//   ....[8]....
        /*0084*/ 	.word	0xffffffff


	//   ....[9]....
        /*0088*/ 	.word	0xffffffff


	//   ....[10]....
        /*008c*/ 	.word	0xffffffff


	//   ....[11]....
        /*0090*/ 	.word	0xffffffff


	//----- nvinfo : EIATTR_COOP_GROUP_INSTR_OFFSETS
	.align		4
.L_41:
        /*0094*/ 	.byte	0x04, 0x28
        /*0096*/ 	.short	(.L_43 - .L_42)


	//   ....[0]....
.L_42:
        /*0098*/ 	.word	0x00000090


	//   ....[1]....
        /*009c*/ 	.word	0x00000520


	//   ....[2]....
        /*00a0*/ 	.word	0x000006d0


	//   ....[3]....
        /*00a4*/ 	.word	0x00000850


	//   ....[4]....
        /*00a8*/ 	.word	0x00000950


	//   ....[5]....
        /*00ac*/ 	.word	0x00000aa0


	//   ....[6]....
        /*00b0*/ 	.word	0x00004c50


	//   ....[7]....
        /*00b4*/ 	.word	0x00005af0


	//   ....[8]....
        /*00b8*/ 	.word	0x00005d00


	//   ....[9]....
        /*00bc*/ 	.word	0x00005d30


	//   ....[10]....
        /*00c0*/ 	.word	0x00006890


	//   ....[11]....
        /*00c4*/ 	.word	0x00006ad0


	//----- nvinfo : EIATTR_VRC_CTA_INIT_COUNT
	.align		4
.L_43:
        /*00c8*/ 	.byte	0x02, 0x4a
        /*00ca*/ 	.byte	0x80
	.zero		1


	//----- nvinfo : EIATTR_SYSCALL_OFFSETS
	.align		4
        /*00cc*/ 	.byte	0x04, 0x46
        /*00ce*/ 	.short	(.L_45 - .L_44)


	//   ....[0]....
.L_44:
        /*00d0*/ 	.word	0x000087c0


	//   ....[1]....
        /*00d4*/ 	.word	0x000088b0


	//   ....[2]....
        /*00d8*/ 	.word	0x00009310


	//   ....[3]....
        /*00dc*/ 	.word	0x00009db0


	//----- nvinfo : EIATTR_MBARRIER_INSTR_OFFSETS
	.align		4
.L_45:
        /*00e0*/ 	.byte	0x04, 0x39
        /*00e2*/ 	.short	(.L_47 - .L_46)


	//   ....[0]....
.L_46:
        /*00e4*/ 	.word	0x00000600
        /*00e8*/ 	.word	0x000000ff
        /*00ec*/ 	.word	0x00000000
        /*00f0*/ 	.short	0x0100
        /*00f2*/ 	.byte	0x04
	.zero		1


	//   ....[1]....
        /*00f4*/ 	.word	0x00000610
        /*00f8*/ 	.word	0x000000ff
        /*00fc*/ 	.word	0x00000030
        /*0100*/ 	.short	0x0100
        /*0102*/ 	.byte	0x04
	.zero		1


	//   ....[2]....
        /*0104*/ 	.word	0x00000620
        /*0108*/ 	.word	0x000000ff
        /*010c*/ 	.word	0x00000008
        /*0110*/ 	.short	0x0100
        /*0112*/ 	.byte	0x04
	.zero		1


	//   ....[3]....
        /*0114*/ 	.word	0x00000630
        /*0118*/ 	.word	0x000000ff
        /*011c*/ 	.word	0x00000038
        /*0120*/ 	.short	0x0100
        /*0122*/ 	.byte	0x04
	.zero		1


	//   ....[4]....
        /*0124*/ 	.word	0x00000640
        /*0128*/ 	.word	0x000000ff
        /*012c*/ 	.word	0x00000010
        /*0130*/ 	.short	0x0100
        /*0132*/ 	.byte	0x04
	.zero		1


	//   ....[5]....
        /*0134*/ 	.word	0x00000650
        /*0138*/ 	.word	0x000000ff
        /*013c*/ 	.word	0x00000040
        /*0140*/ 	.short	0x0100
        /*0142*/ 	.byte	0x04
	.zero		1


	//   ....[6]....
        /*0144*/ 	.word	0x00000660
        /*0148*/ 	.word	0x000000ff
        /*014c*/ 	.word	0x00000018
        /*0150*/ 	.short	0x0100
        /*0152*/ 	.byte	0x04
	.zero		1


	//   ....[7]....
        /*0154*/ 	.word	0x00000670
        /*0158*/ 	.word	0x000000ff
        /*015c*/ 	.word	0x00000048
        /*0160*/ 	.short	0x0100
        /*0162*/ 	.byte	0x04
	.zero		1


	//   ....[8]....
        /*0164*/ 	.word	0x00000680
        /*0168*/ 	.word	0x000000ff
        /*016c*/ 	.word	0x00000020
        /*0170*/ 	.short	0x0100
        /*0172*/ 	.byte	0x04
	.zero		1


	//   ....[9]....
        /*0174*/ 	.word	0x00000690
        /*0178*/ 	.word	0x000000ff
        /*017c*/ 	.word	0x00000050
        /*0180*/ 	.short	0x0100
        /*0182*/ 	.byte	0x04
	.zero		1


	//   ....[10]....
        /*0184*/ 	.word	0x000006a0
        /*0188*/ 	.word	0x000000ff
        /*018c*/ 	.word	0x00000028
        /*0190*/ 	.short	0x0100
        /*0192*/ 	.byte	0x04
	.zero		1


	//   ....[11]....
        /*0194*/ 	.word	0x000006b0
        /*0198*/ 	.word	0x000000ff
        /*019c*/ 	.word	0x00000058
        /*01a0*/ 	.short	0x0100
        /*01a2*/ 	.byte	0x04
	.zero		1


	//   ....[12]....
        /*01a4*/ 	.word	0x000007e0
        /*01a8*/ 	.word	0x000000ff
        /*01ac*/ 	.word	0x00000060
        /*01b0*/ 	.short	0x0100
        /*01b2*/ 	.byte	0x04
	.zero		1


	//   ....[13]....
        /*01b4*/ 	.word	0x000007f0
        /*01b8*/ 	.word	0x000000ff
        /*01bc*/ 	.word	0x00000078
        /*01c0*/ 	.short	0x0100
        /*01c2*/ 	.byte	0x04
	.zero		1


	//   ....[14]....
        /*01c4*/ 	.word	0x00000800
        /*01c8*/ 	.word	0x000000ff
        /*01cc*/ 	.word	0x00000068
        /*01d0*/ 	.short	0x0100
        /*01d2*/ 	.byte	0x04
	.zero		1


	//   ....[15]....
        /*01d4*/ 	.word	0x00000810
        /*01d8*/ 	.word	0x000000ff
        /*01dc*/ 	.word	0x00000080
        /*01e0*/ 	.short	0x0100
        /*01e2*/ 	.byte	0x04
	.zero		1


	//   ....[16]....
        /*01e4*/ 	.word	0x00000820
        /*01e8*/ 	.word	0x000000ff
        /*01ec*/ 	.word	0x00000070
        /*01f0*/ 	.short	0x0100
        /*01f2*/ 	.byte	0x04
	.zero		1


	//   ....[17]....
        /*01f4*/ 	.word	0x00000830
        /*01f8*/ 	.word	0x000000ff
        /*01fc*/ 	.word	0x00000088
        /*0200*/ 	.short	0x0100
        /*0202*/ 	.byte	0x04
	.zero		1


	//   ....[18]....
        /*0204*/ 	.word	0x00000920
        /*0208*/ 	.word	0x000000ff
        /*020c*/ 	.word	0x00000090
        /*0210*/ 	.short	0x0100
        /*0212*/ 	.byte	0x06
	.zero		1


	//   ....[19]....
        /*0214*/ 	.word	0x00000930
        /*0218*/ 	.word	0x000000ff
        /*021c*/ 	.word	0x00000098
        /*0220*/ 	.short	0x0100
        /*0222*/ 	.byte	0x06
	.zero		1


	//   ....[20]....
        /*0224*/ 	.word	0x00000a70
        /*0228*/ 	.word	0x000000ff
        /*022c*/ 	.word	0x000000a0
        /*0230*/ 	.short	0x0100
        /*0232*/ 	.byte	0x06
	.zero		1


	//   ....[21]....
        /*0234*/ 	.word	0x00000a80
        /*0238*/ 	.word	0x000000ff
        /*023c*/ 	.word	0x000000a8
        /*0240*/ 	.short	0x0100
        /*0242*/ 	.byte	0x06
	.zero		1


	//   ....[22]....
        /*0244*/ 	.word	0x00000bd0
        /*0248*/ 	.word	0x000000ff
        /*024c*/ 	.word	0x000000b0
        /*0250*/ 	.short	0x0100
        /*0252*/ 	.byte	0x04
	.zero		1


	//   ....[23]....
        /*0254*/ 	.word	0x00000be0
        /*0258*/ 	.word	0x000000ff
        /*025c*/ 	.word	0x000000c0
        /*0260*/ 	.short	0x0100
        /*0262*/ 	.byte	0x04
	.zero		1


	//   ....[24]....
        /*0264*/ 	.word	0x00000bf0
        /*0268*/ 	.word	0x000000ff
        /*026c*/ 	.word	0x000000b8
        /*0270*/ 	.short	0x0100
        /*0272*/ 	.byte	0x04
	.zero		1


	//   ....[25]....
        /*0274*/ 	.word	0x00000c00
        /*0278*/ 	.word	0x000000ff
        /*027c*/ 	.word	0x000000c8
        /*0280*/ 	.short	0x0100
        /*0282*/ 	.byte	0x04
	.zero		1


	//   ....[26]....
        /*0284*/ 	.word	0x000015d0
        /*0288*/ 	.word	0x000000ff
        /*028c*/ 	.word	0x00000030
        /*0290*/ 	.short	0x010a
        /*0292*/ 	.byte	0x04
	.zero		1


	//   ....[27]....
        /*0294*/ 	.word	0x00002410
        /*0298*/ 	.word	0x000000ff
        /*029c*/ 	.word	0x00000030
        /*02a0*/ 	.short	0x010a
        /*02a2*/ 	.byte	0x07
	.zero		1


	//   ....[28]....
        /*02a4*/ 	.word	0x000027a0
        /*02a8*/ 	.word	0x000000ff
        /*02ac*/ 	.word	0x00000030
        /*02b0*/ 	.short	0x010a
        /*02b2*/ 	.byte	0x0b
	.zero		1


	//   ....[29]....
        /*02b4*/ 	.word	0x000031c0
        /*02b8*/ 	.word	0x000000ff
        /*02bc*/ 	.word	0x00000098
        /*02c0*/ 	.short	0x0101
        /*02c2*/ 	.byte	0x3f
	.zero		1


	//   ....[30]....
        /*02c4*/ 	.word	0x000031f0
        /*02c8*/ 	.word	0x000000ff
        /*02cc*/ 	.word	0x00000030
        /*02d0*/ 	.short	0x010a
        /*02d2*/ 	.byte	0x04
	.zero		1


	//   ....[31]....
        /*02d4*/ 	.word	0x00003fa0
        /*02d8*/ 	.word	0x000000ff
        /*02dc*/ 	.word	0x00000030
        /*02e0*/ 	.short	0x010a
        /*02e2*/ 	.byte	0x07
	.zero		1


	//   ....[32]....
        /*02e4*/ 	.word	0x00004330
        /*02e8*/ 	.word	0x000000ff
        /*02ec*/ 	.word	0x00000030
        /*02f0*/ 	.short	0x010a
        /*02f2*/ 	.byte	0x0b
	.zero		1


	//   ....[33]....
        /*02f4*/ 	.word	0x00004c60
        /*02f8*/ 	.word	0x000000ff
        /*02fc*/ 	.word	0x000000a0
        /*0300*/ 	.short	0x010a
        /*0302*/ 	.byte	0x3f
	.zero		1


	//   ....[34]....
        /*0304*/ 	.word	0x00004d40
        /*0308*/ 	.word	0x000000ff
        /*030c*/ 	.word	0x00000000
        /*0310*/ 	.short	0x0101
        /*0312*/ 	.byte	0x04
	.zero		1


	//   ....[35]....
        /*0314*/ 	.word	0x00005420
        /*0318*/ 	.word	0x000000ff
        /*031c*/ 	.word	0x00000000
        /*0320*/ 	.short	0x010a
        /*0322*/ 	.byte	0x04
	.zero		1


	//   ....[36]....
        /*0324*/ 	.word	0x000054c0
        /*0328*/ 	.word	0x000000ff
        /*032c*/ 	.word	0x00000000
        /*0330*/ 	.short	0x010a
        /*0332*/ 	.byte	0x05
	.zero		1


	//   ....[37]....
        /*0334*/ 	.word	0x00005560
        /*0338*/ 	.word	0x000000ff
        /*033c*/ 	.word	0x00000000
        /*0340*/ 	.short	0x010a
        /*0342*/ 	.byte	0x05
	.zero		1


	//   ....[38]....
        /*0344*/ 	.word	0x00005600
        /*0348*/ 	.word	0x000000ff
        /*034c*/ 	.word	0x00000000
        /*0350*/ 	.short	0x010a
        /*0352*/ 	.byte	0x05
	.zero		1


	//   ....[39]....
        /*0354*/ 	.word	0x000056a0
        /*0358*/ 	.word	0x000000ff
        /*035c*/ 	.word	0x00000000
        /*0360*/ 	.short	0x010a
        /*0362*/ 	.byte	0x05
	.zero		1


	//   ....[40]....
        /*0364*/ 	.word	0x00005750
        /*0368*/ 	.word	0x00000000
        /*036c*/ 	.word	0x00000000
        /*0370*/ 	.short	0x010a
        /*0372*/ 	.byte	0xff
	.zero		1


	//   ....[41]....
        /*0374*/ 	.word	0x000058a0
        /*0378*/ 	.word	0x000000ff
        /*037c*/ 	.word	0x000000a8
        /*0380*/ 	.short	0x010a
        /*0382*/ 	.byte	0x04
	.zero		1


	//   ....[42]....
        /*0384*/ 	.word	0x00005940
        /*0388*/ 	.word	0x000000ff
        /*038c*/ 	.word	0x000000a0
        /*0390*/ 	.short	0x010a
        /*0392*/ 	.byte	0x04
	.zero		1


	//   ....[43]....
        /*0394*/ 	.word	0x000059e0
        /*0398*/ 	.word	0x000000ff
        /*039c*/ 	.word	0x00000000
        /*03a0*/ 	.short	0x0101
        /*03a2*/ 	.byte	0x05
	.zero		1


	//   ....[44]....
        /*03a4*/ 	.word	0x00005a20
        /*03a8*/ 	.word	0x000000ff
        /*03ac*/ 	.word	0x000000a8
        /*03b0*/ 	.short	0x0106
        /*03b2*/ 	.byte	0x04
	.zero		1


	//   ....[45]....
        /*03b4*/ 	.word	0x00005a60
        /*03b8*/ 	.word	0x00000000
        /*03bc*/ 	.word	0x000000a8
        /*03c0*/ 	.short	0x010a
        /*03c2*/ 	.byte	0xff
	.zero		1


	//   ....[46]....
        /*03c4*/ 	.word	0x00006050
        /*03c8*/ 	.word	0x000000ff
        /*03cc*/ 	.word	0x000000a0
        /*03d0*/ 	.short	0x010a
        /*03d2*/ 	.byte	0x17
	.zero		1


	//   ....[47]....
        /*03d4*/ 	.word	0x00006100
        /*03d8*/ 	.word	0x000000ff
        /*03dc*/ 	.word	0x00000000
        /*03e0*/ 	.short	0x0101
        /*03e2*/ 	.byte	0x2c
	.zero		1


	//   ....[48]....
        /*03e4*/ 	.word	0x00006110
        /*03e8*/ 	.word	0x000000ff
        /*03ec*/ 	.word	0x000000c0
        /*03f0*/ 	.short	0x010a
        /*03f2*/ 	.byte	0x1b
	.zero		1


	//   ....[49]....
        /*03f4*/ 	.word	0x000061b0
        /*03f8*/ 	.word	0x000000ff
        /*03fc*/ 	.word	0x00000000
        /*0400*/ 	.short	0x010a
        /*0402*/ 	.byte	0x04
	.zero		1


	//   ....[50]....
        /*0404*/ 	.word	0x00006210
        /*0408*/ 	.word	0x000000ff
        /*040c*/ 	.word	0x00000000
        /*0410*/ 	.short	0x010a
        /*0412*/ 	.byte	0x15
	.zero		1


	//   ....[51]....
        /*0414*/ 	.word	0x00006350
        /*0418*/ 	.word	0x000000ff
        /*041c*/ 	.word	0x00000000
        /*0420*/ 	.short	0x010a
        /*0422*/ 	.byte	0x05
	.zero		1


	//   ....[52]....
        /*0424*/ 	.word	0x000067e0
        /*0428*/ 	.word	0x000000ff
        /*042c*/ 	.word	0x00000000
        /*0430*/ 	.short	0x010a
        /*0432*/ 	.byte	0x04
	.zero		1


	//   ....[53]....
        /*0434*/ 	.word	0x00006870
        /*0438*/ 	.word	0x000000ff
        /*043c*/ 	.word	0x00000000
        /*0440*/ 	.short	0x010a
        /*0442*/ 	.byte	0x04
	.zero		1


	//   ....[54]....
        /*0444*/ 	.word	0x00006dc0
        /*0448*/ 	.word	0x000000ff
        /*044c*/ 	.word	0x000000a0
        /*0450*/ 	.short	0x010a
        /*0452*/ 	.byte	0x18
	.zero		1


	//   ....[55]....
        /*0454*/ 	.word	0x00006e60
        /*0458*/ 	.word	0x000000ff
        /*045c*/ 	.word	0x00000000
        /*0460*/ 	.short	0x0101
        /*0462*/ 	.byte	0x24
	.zero		1


	//   ....[56]....
        /*0464*/ 	.word	0x00007390
        /*0468*/ 	.word	0x000000ff
        /*046c*/ 	.word	0x00000098
        /*0470*/ 	.short	0x010a
        /*0472*/ 	.byte	0x18
	.zero		1


	//   ....[57]....
        /*0474*/ 	.word	0x00007560
        /*0478*/ 	.word	0x000000ff
        /*047c*/ 	.word	0x00000078
        /*0480*/ 	.short	0x010a
        /*0482*/ 	.byte	0x07
	.zero		1


	//   ....[58]....
        /*0484*/ 	.word	0x000078b0
        /*0488*/ 	.word	0x000000ff
        /*048c*/ 	.word	0x00000060
        /*0490*/ 	.short	0x010b
        /*0492*/ 	.byte	0x07
	.zero		1


	//   ....[59]....
        /*0494*/ 	.word	0x000078c0
        /*0498*/ 	.word	0x000000ff
        /*049c*/ 	.word	0x00000000
        /*04a0*/ 	.short	0x0101
        /*04a2*/ 	.byte	0x06
	.zero		1


	//   ....[60]....
        /*04a4*/ 	.word	0x000078d0
        /*04a8*/ 	.word	0x000000ff
        /*04ac*/ 	.word	0x00000078
        /*04b0*/ 	.short	0x010a
        /*04b2*/ 	.byte	0x04
	.zero		1


	//   ....[61]....
        /*04b4*/ 	.word	0x00007af0
        /*04b8*/ 	.word	0x000000ff
        /*04bc*/ 	.word	0x00000060
        /*04c0*/ 	.short	0x010b
        /*04c2*/ 	.byte	0x04
	.zero		1


	//   ....[62]....
        /*04c4*/ 	.word	0x00007b00
        /*04c8*/ 	.word	0x000000ff
        /*04cc*/ 	.word	0x00000000
        /*04d0*/ 	.short	0x0101
        /*04d2*/ 	.byte	0x05
	.zero		1


	//   ....[63]....
        /*04d4*/ 	.word	0x00007b50
        /*04d8*/ 	.word	0x000000ff
        /*04dc*/ 	.word	0x00000000
        /*04e0*/ 	.short	0x010a
        /*04e2*/ 	.byte	0x04
	.zero		1


	//   ....[64]....
        /*04e4*/ 	.word	0x00007c20
        /*04e8*/ 	.word	0x00000002
        /*04ec*/ 	.word	0x00000000
        /*04f0*/ 	.short	0x010a
        /*04f2*/ 	.byte	0xff
	.zero		1


	//   ....[65]....
        /*04f4*/ 	.word	0x00007c90
        /*04f8*/ 	.word	0x00000004
        /*04fc*/ 	.word	0x00000000
        /*0500*/ 	.short	0x010a
        /*0502*/ 	.byte	0xff
	.zero		1


	//   ....[66]....
        /*0504*/ 	.word	0x00008080
        /*0508*/ 	.word	0x000000ff
        /*050c*/ 	.word	0x000000a0
        /*0510*/ 	.short	0x010a
        /*0512*/ 	.byte	0x31
	.zero		1


	//   ....[67]....
        /*0514*/ 	.word	0x00008150
        /*0518*/ 	.word	0x000000ff
        /*051c*/ 	.word	0x00000000
        /*0520*/ 	.short	0x0101
        /*0522*/ 	.byte	0x04
	.zero		1


	//   ....[68]....
        /*0524*/ 	.word	0x00008d50
        /*0528*/ 	.word	0x00000003
        /*052c*/ 	.word	0x00000060
        /*0530*/ 	.short	0x010a
        /*0532*/ 	.byte	0xff
	.zero		1


	//   ....[69]....
        /*0534*/ 	.word	0x00008df0
        /*0538*/ 	.word	0x00000055
        /*053c*/ 	.word	0x000000b0
        /*0540*/ 	.short	0x010a
        /*0542*/ 	.byte	0xff
	.zero		1


	//   ....[70]....
        /*0544*/ 	.word	0x00008fb0
        /*0548*/ 	.word	0x00000003
        /*054c*/ 	.word	0x00000060
        /*0550*/ 	.short	0x010a
        /*0552*/ 	.byte	0xff
	.zero		1


	//   ....[71]....
        /*0554*/ 	.word	0x000091f0
        /*0558*/ 	.word	0x00000055
        /*055c*/ 	.word	0x000000b0
        /*0560*/ 	.short	0x010a
        /*0562*/ 	.byte	0xff
	.zero		1


	//   ....[72]....
        /*0564*/ 	.word	0x00009ad0
        /*0568*/ 	.word	0x00000000
        /*056c*/ 	.word	0x00000000
        /*0570*/ 	.short	0x0101
        /*0572*/ 	.byte	0xff
	.zero		1


	//   ....[73]....
        /*0574*/ 	.word	0x00009ae0
        /*0578*/ 	.word	0x00000003
        /*057c*/ 	.word	0x00000060
        /*0580*/ 	.short	0x010a
        /*0582*/ 	.byte	0xff
	.zero		1


	//   ....[74]....
        /*0584*/ 	.word	0x00009bb0
        /*0588*/ 	.word	0x00000003
        /*058c*/ 	.word	0x00000060
        /*0590*/ 	.short	0x010a
        /*0592*/ 	.byte	0xff
	.zero		1


	//   ....[75]....
        /*0594*/ 	.word	0x0000a1e0
        /*0598*/ 	.word	0x000000ff
        /*059c*/ 	.word	0x00000000
        /*05a0*/ 	.short	0x0101
        /*05a2*/ 	.byte	0x04
	.zero		1


	//   ....[76]....
        /*05a4*/ 	.word	0x0000a600
        /*05a8*/ 	.word	0x00000002
        /*05ac*/ 	.word	0x00000000
        /*05b0*/ 	.short	0x0101
        /*05b2*/ 	.byte	0xff
	.zero		1


	//   ....[77]....
        /*05b4*/ 	.word	0x0000a870
        /*05b8*/ 	.word	0x000000ff
        /*05bc*/ 	.word	0x00000000
        /*05c0*/ 	.short	0x0101
        /*05c2*/ 	.byte	0x04
	.zero		1


	//   ....[78]....
        /*05c4*/ 	.word	0x0000a8c0
        /*05c8*/ 	.word	0x0000001a
        /*05cc*/ 	.word	0x00000030
        /*05d0*/ 	.short	0x010a
        /*05d2*/ 	.byte	0xff
	.zero		1


	//   ....[79]....
        /*05d4*/ 	.word	0x0000a940
        /*05d8*/ 	.word	0x0000001a
        /*05dc*/ 	.word	0x00000030
        /*05e0*/ 	.short	0x010a
        /*05e2*/ 	.byte	0xff
	.zero		1


	//   ....[80]....
        /*05e4*/ 	.word	0x0000a9a0
        /*05e8*/ 	.word	0x00000000
        /*05ec*/ 	.word	0x000000a0
        /*05f0*/ 	.short	0x010a
        /*05f2*/ 	.byte	0xff
	.zero		1


	//   ....[81]....
        /*05f4*/ 	.word	0x0000aa00
        /*05f8*/ 	.word	0x00000000
        /*05fc*/ 	.word	0x00000000
        /*0600*/ 	.short	0x010a
        /*0602*/ 	.byte	0xff
	.zero		1


	//   ....[82]....
        /*0604*/ 	.word	0x0000aa60
        /*0608*/ 	.word	0x00000000
        /*060c*/ 	.word	0x00000000
        /*0610*/ 	.short	0x010a
        /*0612*/ 	.byte	0xff
	.zero		1


	//   ....[83]....
        /*0614*/ 	.word	0x0000aac0
        /*0618*/ 	.word	0x00000000
        /*061c*/ 	.word	0x00000000
        /*0620*/ 	.short	0x010a
        /*0622*/ 	.byte	0xff
	.zero		1


	//   ....[84]....
        /*0624*/ 	.word	0x0000ab20
        /*0628*/ 	.word	0x00000000
        /*062c*/ 	.word	0x00000000
        /*0630*/ 	.short	0x010a
        /*0632*/ 	.byte	0xff
	.zero		1


	//   ....[85]....
        /*0634*/ 	.word	0x0000ab80
        /*0638*/ 	.word	0x00000000
        /*063c*/ 	.word	0x00000000
        /*0640*/ 	.short	0x010a
        /*0642*/ 	.byte	0xff
	.zero		1


	//   ....[86]....
        /*0644*/ 	.word	0x0000abe0
        /*0648*/ 	.word	0x00000004
        /*064c*/ 	.word	0x000000a8
        /*0650*/ 	.short	0x010a
        /*0652*/ 	.byte	0xff
	.zero		1


	//   ....[87]....
        /*0654*/ 	.word	0x0000ac40
        /*0658*/ 	.word	0x00000004
        /*065c*/ 	.word	0x000000a0
        /*0660*/ 	.short	0x010a
        /*0662*/ 	.byte	0xff
	.zero		1


	//   ....[88]....
        /*0664*/ 	.word	0x0000aca0
        /*0668*/ 	.word	0x00000000
        /*066c*/ 	.word	0x000000a0
        /*0670*/ 	.short	0x010a
        /*0672*/ 	.byte	0xff
	.zero		1


	//   ....[89]....
        /*0674*/ 	.word	0x0000ad00
        /*0678*/ 	.word	0x00000005
        /*067c*/ 	.word	0x000000c0
        /*0680*/ 	.short	0x010a
        /*0682*/ 	.byte	0xff
	.zero		1


	//   ....[90]....
        /*0684*/ 	.word	0x0000ad60
        /*0688*/ 	.word	0x00000000
        /*068c*/ 	.word	0x00000000
        /*0690*/ 	.short	0x010a
        /*0692*/ 	.byte	0xff
	.zero		1


	//   ....[91]....
        /*0694*/ 	.word	0x0000adc0
        /*0698*/ 	.word	0x00000000
        /*069c*/ 	.word	0x00000000
        /*06a0*/ 	.short	0x010a
        /*06a2*/ 	.byte	0xff
	.zero		1


	//   ....[92]....
        /*06a4*/ 	.word	0x0000ae20
        /*06a8*/ 	.word	0x00000000
        /*06ac*/ 	.word	0x00000000
        /*06b0*/ 	.short	0x010a
        /*06b2*/ 	.byte	0xff
	.zero		1


	//   ....[93]....
        /*06b4*/ 	.word	0x0000ae80
        /*06b8*/ 	.word	0x00000000
        /*06bc*/ 	.word	0x000000a0
        /*06c0*/ 	.short	0x010a
        /*06c2*/ 	.byte	0xff
	.zero		1


	//   ....[94]....
        /*06c4*/ 	.word	0x0000aee0
        /*06c8*/ 	.word	0x00000000
        /*06cc*/ 	.word	0x00000098
        /*06d0*/ 	.short	0x010a
        /*06d2*/ 	.byte	0xff
	.zero		1


	//   ....[95]....
        /*06d4*/ 	.word	0x0000af40
        /*06d8*/ 	.word	0x00000008
        /*06dc*/ 	.word	0x00000078
        /*06e0*/ 	.short	0x010a
        /*06e2*/ 	.byte	0xff
	.zero		1


	//   ....[96]....
        /*06e4*/ 	.word	0x0000afa0
        /*06e8*/ 	.word	0x00000005
        /*06ec*/ 	.word	0x00000078
        /*06f0*/ 	.short	0x010a
        /*06f2*/ 	.byte	0xff
	.zero		1


	//   ....[97]....
        /*06f4*/ 	.word	0x0000b000
        /*06f8*/ 	.word	0x00000000
        /*06fc*/ 	.word	0x00000000
        /*0700*/ 	.short	0x010a
        /*0702*/ 	.byte	0xff
	.zero		1


	//   ....[98]....
        /*0704*/ 	.word	0x0000b050
        /*0708*/ 	.word	0x00000002
        /*070c*/ 	.word	0x00000000
        /*0710*/ 	.short	0x010a
        /*0712*/ 	.byte	0xff
	.zero		1


	//   ....[99]....
        /*0714*/ 	.word	0x0000b0b0
        /*0718*/ 	.word	0x00000000
        /*071c*/ 	.word	0x000000a0
        /*0720*/ 	.short	0x010a
        /*0722*/ 	.byte	0xff
	.zero		1


	//   ....[100]....
        /*0724*/ 	.word	0x0000b100
        /*0728*/ 	.word	0x00000003
        /*072c*/ 	.word	0x00000060
        /*0730*/ 	.short	0x010a
        /*0732*/ 	.byte	0xff
	.zero		1


	//   ....[101]....
        /*0734*/ 	.word	0x0000b150
        /*0738*/ 	.word	0x00000055
        /*073c*/ 	.word	0x000000b0
        /*0740*/ 	.short	0x010a
        /*0742*/ 	.byte	0xff
	.zero		1


	//   ....[102]....
        /*0744*/ 	.word	0x0000b1a0
        /*0748*/ 	.word	0x00000003
        /*074c*/ 	.word	0x00000060
        /*0750*/ 	.short	0x010a
        /*0752*/ 	.byte	0xff
	.zero		1


	//----- nvinfo : EIATTR_NUM_MBARRIERS
	.align		4
.L_47:
        /*0754*/ 	.byte	0x03, 0x38
        /*0756*/ 	.short	0x001a


	//----- nvinfo : EIATTR_EXIT_INSTR_OFFSETS
	.align		4
        /*0758*/ 	.byte	0x04, 0x1c
        /*075a*/ 	.short	(.L_49 - .L_48)


	//   ....[0]....
.L_48:
        /*075c*/ 	.word	0x00005780


	//   ....[1]....
        /*0760*/ 	.word	0x00005a30


	//   ....[2]....
        /*0764*/ 	.word	0x00005a90


	//   ....[3]....
        /*0768*/ 	.word	0x00006ae0


	//   ....[4]....
        /*076c*/ 	.word	0x00007cc0


	//   ....[5]....
        /*0770*/ 	.word	0x00007d00


	//   ....[6]....
        /*0774*/ 	.word	0x0000a750


	//   ....[7]....
        /*0778*/ 	.word	0x0000a7d0


	//   ....[8]....
        /*077c*/ 	.word	0x0000a800


	//   ....[9]....
        /*0780*/ 	.word	0x0000a880


	//----- nvinfo : EIATTR_MAX_THREADS
	.align		4
.L_49:
        /*0784*/ 	.byte	0x04, 0x05
        /*0786*/ 	.short	(.L_51 - .L_50)
.L_50:
        /*0788*/ 	.word	0x00000100
        /*078c*/ 	.word	0x00000001
        /*0790*/ 	.word	0x00000001


	//----- nvinfo : EIATTR_CRS_STACK_SIZE
	.align		4
.L_51:
        /*0794*/ 	.byte	0x04, 0x1e
        /*0796*/ 	.short	(.L_53 - .L_52)
.L_52:
        /*0798*/ 	.word	0x00000000


	//----- nvinfo : EIATTR_CBANK_PARAM_SIZE
	.align		4
.L_53:
        /*079c*/ 	.byte	0x03, 0x19
        /*079e*/ 	.short	0x0900


	//----- nvinfo : EIATTR_PARAM_CBANK
	.align		4
        /*07a0*/ 	.byte	0x04, 0x0a
        /*07a2*/ 	.short	(.L_55 - .L_54)
	.align		4
.L_54:
        /*07a4*/ 	.word	index@(.nv.constant0._ZN7cutlass13device_kernelINS_4conv6kernel13ConvUniversalINS1_16ConvProblemShapeILNS1_8OperatorE1ELi3EEENS1_10collective14CollectiveConvINS1_47MainloopSm100TmaUmmaWarpSpecializedImplicitGemmILS5_1ELi6ELi3ELi1ELi2EN4cute5tupleIJNSA_1CILi1EEESD_SD_EEEEENSB_IJNSC_ILi64EEESG_NSB_IJSG_EEEEEENS_10tfloat32_tESJ_NSA_8TiledMMAINSA_8MMA_AtomIJNSA_17SM100_MMA_TF32_SSISJ_SJ_fLi64ELi64ELNSA_4UMMA5MajorE0ELSO_1ELNSN_7ScaleInE0ELSP_0EEEEEENSA_6LayoutISE_NSB_IJNSC_ILi0EEEST_ST_EEEEENSB_IJNSA_10UnderscoreESW_SW_EEEEENS7_6detail27Sm100ImplicitGemmTileTraitsINSA_20SM90_TMA_LOAD_IM2COLENSA_14ComposedLayoutINSA_7SwizzleILi3ELi4ELi3EEENSA_18smem_ptr_flag_bitsILi32EEENSS_INSB_IJNSC_ILi8EEENSC_ILi32EEEEEENSB_IJS18_SD_EEEEEEEvEENS10_INSA_13SM90_TMA_LOADENS12_INS13_ILi2ELi5ELi2EEES16_NSS_INSB_IJS18_NSC_ILi4EEEEEENSB_IJSD_S18_EEEEEEEvEEEENS_8epilogue10collective18CollectiveEpilogueINS1N_23Sm100TmaWarpSpecializedILi3ELi2ELi16ELb1ELb0EEEJSI_NSB_IJNSS_ISG_SD_EENSS_IS18_SD_EEEEESJ_NSB_IJNSB_IJllllEEESD_ST_EEESJ_S1W_NS1N_6fusion15FusionCallbacksIS1R_NS1X_17LinearCombinationISJ_fSJ_fLNS_15FloatRoundStyleE2EEESI_S1U_JEEENSA_5SM1004TMEM4LOAD26SM100_TMEM_LOAD_16dp128b8xES11_S1C_NSA_17SM75_U32x4_LDSM_NENSA_21SM90_TMA_STORE_IM2COLES1C_NSA_17SM90_U32x4_STSM_NENSA_39AutoVectorizingCopyWithAssumedAlignmentILi128EEEEEEvvEEEEvNT_6ParamsE)
        /*07a8*/ 	.short	0x0380
        /*07aa*/ 	.short	0x0900


	//----- nvinfo : EIATTR_SW_WAR
	.align		4
.L_55:
        /*07ac*/ 	.byte	0x04, 0x36
        /*07ae*/ 	.short	(.L_57 - .L_56)
.L_56:
        /*07b0*/ 	.word	0x00000008
.L_57:


//--------------------- .nv.callgraph             --------------------------
	.section	.nv.callgraph,"",@"SHT_CUDA_CALLGRAPH"
	.align	4
	.sectionentsize	8
	.align		4
        /*0000*/ 	.word	0x00000000
	.align		4
        /*0004*/ 	.word	0xffffffff
	.align		4
        /*0008*/ 	.word	index@(_ZN7cutlass13device_kernelINS_4conv6kernel13ConvUniversalINS1_16ConvProblemShapeILNS1_8OperatorE1ELi3EEENS1_10collective14CollectiveConvINS1_47MainloopSm100TmaUmmaWarpSpecializedImplicitGemmILS5_1ELi6ELi3ELi1ELi2EN4cute5tupleIJNSA_1CILi1EEESD_SD_EEEEENSB_IJNSC_ILi64EEESG_NSB_IJSG_EEEEEENS_10tfloat32_tESJ_NSA_8TiledMMAINSA_8MMA_AtomIJNSA_17SM100_MMA_TF32_SSISJ_SJ_fLi64ELi64ELNSA_4UMMA5MajorE0ELSO_1ELNSN_7ScaleInE0ELSP_0EEEEEENSA_6LayoutISE_NSB_IJNSC_ILi0EEEST_ST_EEEEENSB_IJNSA_10UnderscoreESW_SW_EEEEENS7_6detail27Sm100ImplicitGemmTileTraitsINSA_20SM90_TMA_LOAD_IM2COLENSA_14ComposedLayoutINSA_7SwizzleILi3ELi4ELi3EEENSA_18smem_ptr_flag_bitsILi32EEENSS_INSB_IJNSC_ILi8EEENSC_ILi32EEEEEENSB_IJS18_SD_EEEEEEEvEENS10_INSA_13SM90_TMA_LOADENS12_INS13_ILi2ELi5ELi2EEES16_NSS_INSB_IJS18_NSC_ILi4EEEEEENSB_IJSD_S18_EEEEEEEvEEEENS_8epilogue10collective18CollectiveEpilogueINS1N_23Sm100TmaWarpSpecializedILi3ELi2ELi16ELb1ELb0EEEJSI_NSB_IJNSS_ISG_SD_EENSS_IS18_SD_EEEEESJ_NSB_IJNSB_IJllllEEESD_ST_EEESJ_S1W_NS1N_6fusion15FusionCallbacksIS1R_NS1X_17LinearCombinationISJ_fSJ_fLNS_15FloatRoundStyleE2EEESI_S1U_JEEENSA_5SM1004TMEM4LOAD26SM100_TMEM_LOAD_16dp128b8xES11_S1C_NSA_17SM75_U32x4_LDSM_NENSA_21SM90_TMA_STORE_IM2COLES1C_NSA_17SM90_U32x4_STSM_NENSA_39AutoVectorizingCopyWithAssumedAlignmentILi128EEEEEEvvEEEEvNT_6ParamsE)
	.align		4
        /*000c*/ 	.word	index@(__assertfail)
	.align		4
        /*0010*/ 	.word	0x00000000
	.align		4
        /*0014*/ 	.word	0xfffffffe
	.align		4
        /*0018*/ 	.word	0x00000000
	.align		4
        /*001c*/ 	.word	0xfffffffd
	.align		4
        /*0020*/ 	.word	0x00000000
	.align		4
        /*0024*/ 	.word	0xfffffffc


//--------------------- .nv.constant4             --------------------------
	.section	.nv.constant4,"a",@progbits
	.align	8
	.align		8
.nv.constant4:
        /*0000*/ 	.dword	__assertfail
	.align		8
        /*0008*/ 	.dword	__unnamed_1
	.align		8
        /*0010*/ 	.dword	__unnamed_2
	.align		8
        /*0018*/ 	.dword	_ZN39_INTERNAL_8b2ad9b4_4_k_cu_c7522e64_33224cuda3std3__45__cpo5beginE
	.align		8
        /*0020*/ 	.dword	_ZN39_INTERNAL_8b2ad9b4_4_k_cu_c7522e64_33224cuda3std3__45__cpo3endE
	.align		8
        /*0028*/ 	.dword	_ZN39_INTERNAL_8b2ad9b4_4_k_cu_c7522e64_33224cuda3std3__45__cpo6cbeginE
	.align		8
        /*0030*/ 	.dword	_ZN39_INTERNAL_8b2ad9b4_4_k_cu_c7522e64_33224cuda3std3__45__cpo4cendE
	.align		8
        /*0038*/ 	.dword	_ZN39_INTERNAL_8b2ad9b4_4_k_cu_c7522e64_33224cuda3std3__441_GLOBAL__N__8b2ad9b4_4_k_cu_c7522e64_33226ignoreE
	.align		8
        /*0040*/ 	.dword	_ZN39_INTERNAL_8b2ad9b4_4_k_cu_c7522e64_33224cuda3std3__419piecewise_constructE
	.align		8
        /*0048*/ 	.dword	_ZN39_INTERNAL_8b2ad9b4_4_k_cu_c7522e64_33224cuda3std3__48in_placeE
	.align		8
        /*0050*/ 	.dword	_ZN39_INTERNAL_8b2ad9b4_4_k_cu_c7522e64_33224cuda3std6ranges3__45__cpo4swapE
	.align		8
        /*0058*/ 	.dword	_ZN39_INTERNAL_8b2ad9b4_4_k_cu_c7522e64_33224cuda3std6ranges3__45__cpo9iter_moveE
	.align		8
        /*0060*/ 	.dword	_ZN39_INTERNAL_8b2ad9b4_4_k_cu_c7522e64_33224cute7productE
	.align		8
        /*0068*/ 	.dword	_ZN39_INTERNAL_8b2ad9b4_4_k_cu_c7522e64_33224cute1_E
	.align		8
        /*0070*/ 	.dword	$str$27
	.align		8
        /*0078*/ 	.dword	$str$28
	.align		8
        /*0080*/ 	.dword	$str$29
	.align		8
        /*0088*/ 	.dword	$str$30


//--------------------- .text._ZN7cutlass13device_kernelINS_4conv6kernel13ConvUniversalINS1_16ConvProblemShapeILNS1_8OperatorE1ELi3EEENS1_10collective14CollectiveConvINS1_47MainloopSm100TmaUmmaWarpSpecializedImplicitGemmILS5_1ELi6ELi3ELi1ELi2EN4cute5tupleIJNSA_1CILi1EEESD_SD_EEEEENSB_IJNSC_ILi64EEESG_NSB_IJSG_EEEEEENS_10tfloat32_tESJ_NSA_8TiledMMAINSA_8MMA_AtomIJNSA_17SM100_MMA_TF32_SSISJ_SJ_fLi64ELi64ELNSA_4UMMA5MajorE0ELSO_1ELNSN_7ScaleInE0ELSP_0EEEEEENSA_6LayoutISE_NSB_IJNSC_ILi0EEEST_ST_EEEEENSB_IJNSA_10UnderscoreESW_SW_EEEEENS7_6detail27Sm100ImplicitGemmTileTraitsINSA_20SM90_TMA_LOAD_IM2COLENSA_14ComposedLayoutINSA_7SwizzleILi3ELi4ELi3EEENSA_18smem_ptr_flag_bitsILi32EEENSS_INSB_IJNSC_ILi8EEENSC_ILi32EEEEEENSB_IJS18_SD_EEEEEEEvEENS10_INSA_13SM90_TMA_LOADENS12_INS13_ILi2ELi5ELi2EEES16_NSS_INSB_IJS18_NSC_ILi4EEEEEENSB_IJSD_S18_EEEEEEEvEEEENS_8epilogue10collective18CollectiveEpilogueINS1N_23Sm100TmaWarpSpecializedILi3ELi2ELi16ELb1ELb0EEEJSI_NSB_IJNSS_ISG_SD_EENSS_IS18_SD_EEEEESJ_NSB_IJNSB_IJllllEEESD_ST_EEESJ_S1W_NS1N_6fusion15FusionCallbacksIS1R_NS1X_17LinearCombinationISJ_fSJ_fLNS_15FloatRoundStyleE2EEESI_S1U_JEEENSA_5SM1004TMEM4LOAD26SM100_TMEM_LOAD_16dp128b8xES11_S1C_NSA_17SM75_U32x4_LDSM_NENSA_21SM90_TMA_STORE_IM2COLES1C_NSA_17SM90_U32x4_STSM_NENSA_39AutoVectorizingCopyWithAssumedAlignmentILi128EEEEEEvvEEEEvNT_6ParamsE --------------------------
	.section	.text._ZN7cutlass13device_kernelINS_4conv6kernel13ConvUniversalINS1_16ConvProblemShapeILNS1_8OperatorE1ELi3EEENS1_10collective14CollectiveConvINS1_47MainloopSm100TmaUmmaWarpSpecializedImplicitGemmILS5_1ELi6ELi3ELi1ELi2EN4cute5tupleIJNSA_1CILi1EEESD_SD_EEEEENSB_IJNSC_ILi64EEESG_NSB_IJSG_EEEEEENS_10tfloat32_tESJ_NSA_8TiledMMAINSA_8MMA_AtomIJNSA_17SM100_MMA_TF32_SSISJ_SJ_fLi64ELi64ELNSA_4UMMA5MajorE0ELSO_1ELNSN_7ScaleInE0ELSP_0EEEEEENSA_6LayoutISE_NSB_IJNSC_ILi0EEEST_ST_EEEEENSB_IJNSA_10UnderscoreESW_SW_EEEEENS7_6detail27Sm100ImplicitGemmTileTraitsINSA_20SM90_TMA_LOAD_IM2COLENSA_14ComposedLayoutINSA_7SwizzleILi3ELi4ELi3EEENSA_18smem_ptr_flag_bitsILi32EEENSS_INSB_IJNSC_ILi8EEENSC_ILi32EEEEEENSB_IJS18_SD_EEEEEEEvEENS10_INSA_13SM90_TMA_LOADENS12_INS13_ILi2ELi5ELi2EEES16_NSS_INSB_IJS18_NSC_ILi4EEEEEENSB_IJSD_S18_EEEEEEEvEEEENS_8epilogue10collective18CollectiveEpilogueINS1N_23Sm100TmaWarpSpecializedILi3ELi2ELi16ELb1ELb0EEEJSI_NSB_IJNSS_ISG_SD_EENSS_IS18_SD_EEEEESJ_NSB_IJNSB_IJllllEEESD_ST_EEESJ_S1W_NS1N_6fusion15FusionCallbacksIS1R_NS1X_17LinearCombinationISJ_fSJ_fLNS_15FloatRoundStyleE2EEESI_S1U_JEEENSA_5SM1004TMEM4LOAD26SM100_TMEM_LOAD_16dp128b8xES11_S1C_NSA_17SM75_U32x4_LDSM_NENSA_21SM90_TMA_STORE_IM2COLES1C_NSA_17SM90_U32x4_STSM_NENSA_39AutoVectorizingCopyWithAssumedAlignmentILi128EEEEEEvvEEEEvNT_6ParamsE,"ax",@progbits
	.align	128
.text._ZN7cutlass13device_kernelINS_4conv6kernel13ConvUniversalINS1_16ConvProblemShapeILNS1_8OperatorE1ELi3EEENS1_10collective14CollectiveConvINS1_47MainloopSm100TmaUmmaWarpSpecializedImplicitGemmILS5_1ELi6ELi3ELi1ELi2EN4cute5tupleIJNSA_1CILi1EEESD_SD_EEEEENSB_IJNSC_ILi64EEESG_NSB_IJSG_EEEEEENS_10tfloat32_tESJ_NSA_8TiledMMAINSA_8MMA_AtomIJNSA_17SM100_MMA_TF32_SSISJ_SJ_fLi64ELi64ELNSA_4UMMA5MajorE0ELSO_1ELNSN_7ScaleInE0ELSP_0EEEEEENSA_6LayoutISE_NSB_IJNSC_ILi0EEEST_ST_EEEEENSB_IJNSA_10UnderscoreESW_SW_EEEEENS7_6detail27Sm100ImplicitGemmTileTraitsINSA_20SM90_TMA_LOAD_IM2COLENSA_14ComposedLayoutINSA_7SwizzleILi3ELi4ELi3EEENSA_18smem_ptr_flag_bitsILi32EEENSS_INSB_IJNSC_ILi8EEENSC_ILi32EEEEEENSB_IJS18_SD_EEEEEEEvEENS10_INSA_13SM90_TMA_LOADENS12_INS13_ILi2ELi5ELi2EEES16_NSS_INSB_IJS18_NSC_ILi4EEEEEENSB_IJSD_S18_EEEEEEEvEEEENS_8epilogue10collective18CollectiveEpilogueINS1N_23Sm100TmaWarpSpecializedILi3ELi2ELi16ELb1ELb0EEEJSI_NSB_IJNSS_ISG_SD_EENSS_IS18_SD_EEEEESJ_NSB_IJNSB_IJllllEEESD_ST_EEESJ_S1W_NS1N_6fusion15FusionCallbacksIS1R_NS1X_17LinearCombinationISJ_fSJ_fLNS_15FloatRoundStyleE2EEESI_S1U_JEEENSA_5SM1004TMEM4LOAD26SM100_TMEM_LOAD_16dp128b8xES11_S1C_NSA_17SM75_U32x4_LDSM_NENSA_21SM90_TMA_STORE_IM2COLES1C_NSA_17SM90_U32x4_STSM_NENSA_39AutoVectorizingCopyWithAssumedAlignmentILi128EEEEEEvvEEEEvNT_6ParamsE:
        .type           _ZN7cutlass13device_kernelINS_4conv6kernel13ConvUniversalINS1_16ConvProblemShapeILNS1_8OperatorE1ELi3EEENS1_10collective14CollectiveConvINS1_47MainloopSm100TmaUmmaWarpSpecializedImplicitGemmILS5_1ELi6ELi3ELi1ELi2EN4cute5tupleIJNSA_1CILi1EEESD_SD_EEEEENSB_IJNSC_ILi64EEESG_NSB_IJSG_EEEEEENS_10tfloat32_tESJ_NSA_8TiledMMAINSA_8MMA_AtomIJNSA_17SM100_MMA_TF32_SSISJ_SJ_fLi64ELi64ELNSA_4UMMA5MajorE0ELSO_1ELNSN_7ScaleInE0ELSP_0EEEEEENSA_6LayoutISE_NSB_IJNSC_ILi0EEEST_ST_EEEEENSB_IJNSA_10UnderscoreESW_SW_EEEEENS7_6detail27Sm100ImplicitGemmTileTraitsINSA_20SM90_TMA_LOAD_IM2COLENSA_14ComposedLayoutINSA_7SwizzleILi3ELi4ELi3EEENSA_18smem_ptr_flag_bitsILi32EEENSS_INSB_IJNSC_ILi8EEENSC_ILi32EEEEEENSB_IJS18_SD_EEEEEEEvEENS10_INSA_13SM90_TMA_LOADENS12_INS13_ILi2ELi5ELi2EEES16_NSS_INSB_IJS18_NSC_ILi4EEEEEENSB_IJSD_S18_EEEEEEEvEEEENS_8epilogue10collective18CollectiveEpilogueINS1N_23Sm100TmaWarpSpecializedILi3ELi2ELi16ELb1ELb0EEEJSI_NSB_IJNSS_ISG_SD_EENSS_IS18_SD_EEEEESJ_NSB_IJNSB_IJllllEEESD_ST_EEESJ_S1W_NS1N_6fusion15FusionCallbacksIS1R_NS1X_17LinearCombinationISJ_fSJ_fLNS_15FloatRoundStyleE2EEESI_S1U_JEEENSA_5SM1004TMEM4LOAD26SM100_TMEM_LOAD_16dp128b8xES11_S1C_NSA_17SM75_U32x4_LDSM_NENSA_21SM90_TMA_STORE_IM2COLES1C_NSA_17SM90_U32x4_STSM_NENSA_39AutoVectorizingCopyWithAssumedAlignmentILi128EEEEEEvvEEEEvNT_6ParamsE,@function
        .size           _ZN7cutlass13device_kernelINS_4conv6kernel13ConvUniversalINS1_16ConvProblemShapeILNS1_8OperatorE1ELi3EEENS1_10collective14CollectiveConvINS1_47MainloopSm100TmaUmmaWarpSpecializedImplicitGemmILS5_1ELi6ELi3ELi1ELi2EN4cute5tupleIJNSA_1CILi1EEESD_SD_EEEEENSB_IJNSC_ILi64EEESG_NSB_IJSG_EEEEEENS_10tfloat32_tESJ_NSA_8TiledMMAINSA_8MMA_AtomIJNSA_17SM100_MMA_TF32_SSISJ_SJ_fLi64ELi64ELNSA_4UMMA5MajorE0ELSO_1ELNSN_7ScaleInE0ELSP_0EEEEEENSA_6LayoutISE_NSB_IJNSC_ILi0EEEST_ST_EEEEENSB_IJNSA_10UnderscoreESW_SW_EEEEENS7_6detail27Sm100ImplicitGemmTileTraitsINSA_20SM90_TMA_LOAD_IM2COLENSA_14ComposedLayoutINSA_7SwizzleILi3ELi4ELi3EEENSA_18smem_ptr_flag_bitsILi32EEENSS_INSB_IJNSC_ILi8EEENSC_ILi32EEEEEENSB_IJS18_SD_EEEEEEEvEENS10_INSA_13SM90_TMA_LOADENS12_INS13_ILi2ELi5ELi2EEES16_NSS_INSB_IJS18_NSC_ILi4EEEEEENSB_IJSD_S18_EEEEEEEvEEEENS_8epilogue10collective18CollectiveEpilogueINS1N_23Sm100TmaWarpSpecializedILi3ELi2ELi16ELb1ELb0EEEJSI_NSB_IJNSS_ISG_SD_EENSS_IS18_SD_EEEEESJ_NSB_IJNSB_IJllllEEESD_ST_EEESJ_S1W_NS1N_6fusion15FusionCallbacksIS1R_NS1X_17LinearCombinationISJ_fSJ_fLNS_15FloatRoundStyleE2EEESI_S1U_JEEENSA_5SM1004TMEM4LOAD26SM100_TMEM_LOAD_16dp128b8xES11_S1C_NSA_17SM75_U32x4_LDSM_NENSA_21SM90_TMA_STORE_IM2COLES1C_NSA_17SM90_U32x4_STSM_NENSA_39AutoVectorizingCopyWithAssumedAlignmentILi128EEEEEEvvEEEEvNT_6ParamsE,(.L_x_149 - _ZN7cutlass13device_kernelINS_4conv6kernel13ConvUniversalINS1_16ConvProblemShapeILNS1_8OperatorE1ELi3EEENS1_10collective14CollectiveConvINS1_47MainloopSm100TmaUmmaWarpSpecializedImplicitGemmILS5_1ELi6ELi3ELi1ELi2EN4cute5tupleIJNSA_1CILi1EEESD_SD_EEEEENSB_IJNSC_ILi64EEESG_NSB_IJSG_EEEEEENS_10tfloat32_tESJ_NSA_8TiledMMAINSA_8MMA_AtomIJNSA_17SM100_MMA_TF32_SSISJ_SJ_fLi64ELi64ELNSA_4UMMA5MajorE0ELSO_1ELNSN_7ScaleInE0ELSP_0EEEEEENSA_6LayoutISE_NSB_IJNSC_ILi0EEEST_ST_EEEEENSB_IJNSA_10UnderscoreESW_SW_EEEEENS7_6detail27Sm100ImplicitGemmTileTraitsINSA_20SM90_TMA_LOAD_IM2COLENSA_14ComposedLayoutINSA_7SwizzleILi3ELi4ELi3EEENSA_18smem_ptr_flag_bitsILi32EEENSS_INSB_IJNSC_ILi8EEENSC_ILi32EEEEEENSB_IJS18_SD_EEEEEEEvEENS10_INSA_13SM90_TMA_LOADENS12_INS13_ILi2ELi5ELi2EEES16_NSS_INSB_IJS18_NSC_ILi4EEEEEENSB_IJSD_S18_EEEEEEEvEEEENS_8epilogue10collective18CollectiveEpilogueINS1N_23Sm100TmaWarpSpecializedILi3ELi2ELi16ELb1ELb0EEEJSI_NSB_IJNSS_ISG_SD_EENSS_IS18_SD_EEEEESJ_NSB_IJNSB_IJllllEEESD_ST_EEESJ_S1W_NS1N_6fusion15FusionCallbacksIS1R_NS1X_17LinearCombinationISJ_fSJ_fLNS_15FloatRoundStyleE2EEESI_S1U_JEEENSA_5SM1004TMEM4LOAD26SM100_TMEM_LOAD_16dp128b8xES11_S1C_NSA_17SM75_U32x4_LDSM_NENSA_21SM90_TMA_STORE_IM2COLES1C_NSA_17SM90_U32x4_STSM_NENSA_39AutoVectorizingCopyWithAssumedAlignmentILi128EEEEEEvvEEEEvNT_6ParamsE)
        .other          _ZN7cutlass13device_kernelINS_4conv6kernel13ConvUniversalINS1_16ConvProblemShapeILNS1_8OperatorE1ELi3EEENS1_10collective14CollectiveConvINS1_47MainloopSm100TmaUmmaWarpSpecializedImplicitGemmILS5_1ELi6ELi3ELi1ELi2EN4cute5tupleIJNSA_1CILi1EEESD_SD_EEEEENSB_IJNSC_ILi64EEESG_NSB_IJSG_EEEEEENS_10tfloat32_tESJ_NSA_8TiledMMAINSA_8MMA_AtomIJNSA_17SM100_MMA_TF32_SSISJ_SJ_fLi64ELi64ELNSA_4UMMA5MajorE0ELSO_1ELNSN_7ScaleInE0ELSP_0EEEEEENSA_6LayoutISE_NSB_IJNSC_ILi0EEEST_ST_EEEEENSB_IJNSA_10UnderscoreESW_SW_EEEEENS7_6detail27Sm100ImplicitGemmTileTraitsINSA_20SM90_TMA_LOAD_IM2COLENSA_14ComposedLayoutINSA_7SwizzleILi3ELi4ELi3EEENSA_18smem_ptr_flag_bitsILi32EEENSS_INSB_IJNSC_ILi8EEENSC_ILi32EEEEEENSB_IJS18_SD_EEEEEEEvEENS10_INSA_13SM90_TMA_LOADENS12_INS13_ILi2ELi5ELi2EEES16_NSS_INSB_IJS18_NSC_ILi4EEEEEENSB_IJSD_S18_EEEEEEEvEEEENS_8epilogue10collective18CollectiveEpilogueINS1N_23Sm100TmaWarpSpecializedILi3ELi2ELi16ELb1ELb0EEEJSI_NSB_IJNSS_ISG_SD_EENSS_IS18_SD_EEEEESJ_NSB_IJNSB_IJllllEEESD_ST_EEESJ_S1W_NS1N_6fusion15FusionCallbacksIS1R_NS1X_17LinearCombinationISJ_fSJ_fLNS_15FloatRoundStyleE2EEESI_S1U_JEEENSA_5SM1004TMEM4LOAD26SM100_TMEM_LOAD_16dp128b8xES11_S1C_NSA_17SM75_U32x4_LDSM_NENSA_21SM90_TMA_STORE_IM2COLES1C_NSA_17SM90_U32x4_STSM_NENSA_39AutoVectorizingCopyWithAssumedAlignmentILi128EEEEEEvvEEEEvNT_6ParamsE,@"STO_CUDA_ENTRY STV_DEFAULT"
_ZN7cutlass13device_kernelINS_4conv6kernel13ConvUniversalINS1_16ConvProblemShapeILNS1_8OperatorE1ELi3EEENS1_10collective14CollectiveConvINS1_47MainloopSm100TmaUmmaWarpSpecializedImplicitGemmILS5_1ELi6ELi3ELi1ELi2EN4cute5tupleIJNSA_1CILi1EEESD_SD_EEEEENSB_IJNSC_ILi64EEESG_NSB_IJSG_EEEEEENS_10tfloat32_tESJ_NSA_8TiledMMAINSA_8MMA_AtomIJNSA_17SM100_MMA_TF32_SSISJ_SJ_fLi64ELi64ELNSA_4UMMA5MajorE0ELSO_1ELNSN_7ScaleInE0ELSP_0EEEEEENSA_6LayoutISE_NSB_IJNSC_ILi0EEEST_ST_EEEEENSB_IJNSA_10UnderscoreESW_SW_EEEEENS7_6detail27Sm100ImplicitGemmTileTraitsINSA_20SM90_TMA_LOAD_IM2COLENSA_14ComposedLayoutINSA_7SwizzleILi3ELi4ELi3EEENSA_18smem_ptr_flag_bitsILi32EEENSS_INSB_IJNSC_ILi8EEENSC_ILi32EEEEEENSB_IJS18_SD_EEEEEEEvEENS10_INSA_13SM90_TMA_LOADENS12_INS13_ILi2ELi5ELi2EEES16_NSS_INSB_IJS18_NSC_ILi4EEEEEENSB_IJSD_S18_EEEEEEEvEEEENS_8epilogue10collective18CollectiveEpilogueINS1N_23Sm100TmaWarpSpecializedILi3ELi2ELi16ELb1ELb0EEEJSI_NSB_IJNSS_ISG_SD_EENSS_IS18_SD_EEEEESJ_NSB_IJNSB_IJllllEEESD_ST_EEESJ_S1W_NS1N_6fusion15FusionCallbacksIS1R_NS1X_17LinearCombinationISJ_fSJ_fLNS_15FloatRoundStyleE2EEESI_S1U_JEEENSA_5SM1004TMEM4LOAD26SM100_TMEM_LOAD_16dp128b8xES11_S1C_NSA_17SM75_U32x4_LDSM_NENSA_21SM90_TMA_STORE_IM2COLES1C_NSA_17SM90_U32x4_STSM_NENSA_39AutoVectorizingCopyWithAssumedAlignmentILi128EEEEEEvvEEEEvNT_6ParamsE:
[----:B------:R-:W1:Y:S01]  /*0000*/  LDC R1, c[0x0][0x37c] ;  /* 0x0000df00ff017b82 */ /* 0x000e620000000800 */
[----:B------:R-:W2:Y:S07]  /*0010*/  S2R R62, SR_TID.X ;  /* 0x00000000003e7919 */ /* 0x000eae0000002100 */
[----:B------:R-:W3:Y:S01]  /*0020*/  LDC.64 R2, c[0x0][0x990] ;  /* 0x00026400ff027b82 */ /* 0x000ee20000000a00 */
[----:B------:R-:W-:Y:S01]  /*0030*/  ELECT P2, URZ, PT ;  /* 0x0000000000ff782f */ /* 0x000fe20003840000 */
[----:B-1----:R-:W-:Y:S01]  /*0040*/  VIADD R1, R1, 0xfffffff8 ;  /* 0xfffffff801017836 */ /* 0x002fe20000000000 */
[----:B------:R-:W-:-:S02]  /*0050*/  PRMT R63, RZ, 0x7610, R63 ;  /* 0x00007610ff3f7816 */ /* 0x000fc4000000003f */
[----:B---3--:R-:W-:-:S04]  /*0060*/  ISETP.NE.U32.AND P0, PT, R2, RZ, PT ;  /* 0x000000ff0200720c */ /* 0x008fc80003f05070 */
[----:B------:R-:W-:Y:S02]  /*0070*/  ISETP.NE.AND.EX P0, PT, R3, RZ, PT, P0 ;  /* 0x000000ff0300720c */ /* 0x000fe40003f05300 */
[----:B--2---:R-:W-:-:S05]  /*0080*/  SHF.R.U32.HI R64, RZ, 0x5, R62 ;  /* 0x00000005ff407819 */ /* 0x004fca000001163e */
[----:B------:R-:W1:Y:S02]  /*0090*/  SHFL.IDX PT, R0, R64, RZ, 0x1f ;  /* 0x00001fff40007589 */ /* 0x000e6400000e0000 */
[----:B-1----:R-:W-:-:S04]  /*00a0*/  R2UR UR15, R0 ;  /* 0x00000000000f72ca */ /* 0x002fc800000e0000 */
[----:B------:R-:W-:Y:S05]  /*00b0*/  @P0 BRA `(.L_x_0) ;  /* 0x0000000000300947 */ /* 0x000fea0003800000 */
[----:B------:R-:W1:Y:S02]  /*00c0*/  LDCU.64 UR4, c[0x0][0x988] ;  /* 0x00013100ff0477ac */ /* 0x000e640008000a00 */
[----:B-1----:R-:W-:-:S04]  /*00d0*/  UISETP.NE.U32.AND UP0, UPT, UR4, URZ, UPT ;  /* 0x000000ff0400728c */ /* 0x002fc8000bf05070 */
[----:B------:R-:W-:-:S09]  /*00e0*/  UISETP.NE.AND.EX UP0, UPT, UR5, URZ, UPT, UP0 ;  /* 0x000000ff0500728c */ /* 0x000fd2000bf05300 */
[----:B------:R-:W-:Y:S05]  /*00f0*/  BRA.U !UP0, `(.L_x_1) ;  /* 0x0000000108147547 */ /* 0x000fea000b800000 */
[----:B------:R-:W1:Y:S01]  /*0100*/  LDC.64 R4, c[0x0][0x988] ;  /* 0x00026200ff047b82 */ /* 0x000e620000000a00 */
[----:B------:R-:W1:Y:S02]  /*0110*/  LDCU.64 UR4, c[0x0][0x358] ;  /* 0x00006b00ff0477ac */ /* 0x000e640008000a00 */
[----:B-1----:R1:W5:Y:S01]  /*0120*/  LDG.E R27, desc[UR4][R4.64] ;  /* 0x00000004041b7981 */ /* 0x002362000c1e1900 */
[----:B------:R-:W-:Y:S01]  /*0130*/  HFMA2 R63, -RZ, RZ, 0, 5.9604644775390625e-08 ;  /* 0x00000001ff3f7431 */ /* 0x000fe200000001ff */
[----:B------:R-:W-:Y:S05]  /*0140*/  BRA `(.L_x_0) ;  /* 0x00000000000c7947 */ /* 0x000fea0003800000 */
.L_x_1:
[----:B------:R-:W1:Y:S01]  /*0150*/  LDCU UR4, c[0x0][0x980] ;  /* 0x00013000ff0477ac */ /* 0x000e620008000800 */
[----:B------:R-:W-:Y:S01]  /*0160*/  HFMA2 R63, -RZ, RZ, 0, 5.9604644775390625e-08 ;  /* 0x00000001ff3f7431 */ /* 0x000fe200000001ff */
[----:B-1----:R-:W-:-:S07]  /*0170*/  MOV R27, UR4 ;  /* 0x00000004001b7c02 */ /* 0x002fce0008000f00 */
.L_x_0:
[----:B------:R-:W2:Y:S02]  /*0180*/  LDCU.64 UR4, c[0x0][0x9b0] ;  /* 0x00013600ff0477ac */ /* 0x000ea40008000a00 */
[----:B--2---:R-:W-:-:S04]  /*0190*/  UISETP.NE.U32.AND UP0, UPT, UR4, URZ, UPT ;  /* 0x000000ff0400728c */ /* 0x004fc8000bf05070 */
[----:B------:R-:W-:-:S09]  /*01a0*/  UISETP.NE.AND.EX UP0, UPT, UR5, URZ, UPT, UP0 ;  /* 0x000000ff0500728c */ /* 0x000fd2000bf05300 */
[----:B------:R-:W-:Y:S05]  /*01b0*/  BRA.U UP0, `(.L_x_2) ;  /* 0x0000000100287547 */ /* 0x000fea000b800000 */
[----:B------:R-:W2:Y:S02]  /*01c0*/  LDCU.64 UR4, c[0x0][0x9a8] ;  /* 0x00013500ff0477ac */ /* 0x000ea40008000a00 */
[----:B--2---:R-:W-:-:S04]  /*01d0*/  UISETP.NE.U32.AND UP0, UPT, UR4, URZ, UPT ;  /* 0x000000ff0400728c */ /* 0x004fc8000bf05070 */
[----:B------:R-:W-:-:S09]  /*01e0*/  UISETP.NE.AND.EX UP0, UPT, UR5, URZ, UPT, UP0 ;  /* 0x000000ff0500728c */ /* 0x000fd2000bf05300 */
[----:B------:R-:W-:Y:S05]  /*01f0*/  BRA.U !UP0, `(.L_x_3) ;  /* 0x0000000108107547 */ /* 0x000fea000b800000 */
[----:B------:R-:W2:Y:S01]  /*0200*/  LDC.64 R24, c[0x0][0x9a8] ;  /* 0x00026a00ff187b82 */ /* 0x000ea20000000a00 */
[----:B------:R-:W2:Y:S02]  /*0210*/  LDCU.64 UR4, c[0x0][0x358] ;  /* 0x00006b00ff0477ac */ /* 0x000ea40008000a00 */
[----:B--2---:R2:W5:Y:S01]  /*0220*/  LDG.E R24, desc[UR4][R24.64] ;  /* 0x0000000418187981 */ /* 0x004562000c1e1900 */
[----:B------:R-:W-:Y:S05]  /*0230*/  BRA `(.L_x_2) ;  /* 0x0000000000087947 */ /* 0x000fea0003800000 */
.L_x_3:
[----:B------:R-:W2:Y:S02]  /*0240*/  LDCU UR4, c[0x0][0x9a0] ;  /* 0x00013400ff0477ac */ /* 0x000ea40008000800 */
[----:B--2---:R-:W-:Y:S02]  /*0250*/  MOV R24, UR4 ;  /* 0x0000000400187c02 */ /* 0x004fe40008000f00 */
.L_x_2:
[----:B-1----:R-:W1:Y:S01]  /*0260*/  LDC.64 R4, c[0x0][0x988] ;  /* 0x00026200ff047b82 */ /* 0x002e620000000a00 */
[----:B------:R-:W-:Y:S01]  /*0270*/  IMAD.U32 R0, RZ, RZ, UR15 ;  /* 0x0000000fff007e24 */ /* 0x000fe2000f8e00ff */
[----:B------:R-:W-:Y:S01]  /*0280*/  ISETP.EQ.U32.AND P4, PT, R2, RZ, PT ;  /* 0x000000ff0200720c */ /* 0x000fe20003f82070 */
[----:B------:R-:W-:Y:S03]  /*0290*/  BSSY.RECONVERGENT B0, `(.L_x_4) ;  /* 0x0000012000007945 */ /* 0x000fe60003800200 */
[----:B------:R-:W-:Y:S02]  /*02a0*/  ISETP.NE.OR P1, PT, R0, 0x1, !P2 ;  /* 0x000000010000780c */ /* 0x000fe40005725670 */
[----:B-1----:R-:W-:-:S04]  /*02b0*/  ISETP.NE.U32.AND P0, PT, R4, RZ, PT ;  /* 0x000000ff0400720c */ /* 0x002fc80003f05070 */
[----:B------:R-:W-:-:S13]  /*02c0*/  ISETP.NE.AND.EX P0, PT, R5, RZ, PT, P0 ;  /* 0x000000ff0500720c */ /* 0x000fda0003f05300 */
[----:B------:R-:W-:Y:S01]  /*02d0*/  VOTEU.ANY UP3, P0 ;  /* 0x0000000000ff7886 */ /* 0x000fe20000060100 */
[----:B------:R-:W-:Y:S02]  /*02e0*/  PLOP3.LUT P3, PT, PT, PT, UP3, 0x80, 0x8 ;  /* 0x000000000008781c */ /* 0x000fe40003f6f038 */
[----:B------:R-:W-:Y:S02]  /*02f0*/  ISETP.NE.OR P0, PT, R0, 0x3, !P2 ;  /* 0x000000030000780c */ /* 0x000fe40005705670 */
[----:B------:R-:W-:-:S04]  /*0300*/  ISETP.EQ.OR.EX P5, PT, R3, RZ, !P3, P4 ;  /* 0x000000ff0300720c */ /* 0x000fc80005fa2740 */
[----:B------:R-:W-:Y:S01]  /*0310*/  P2R R73, PR, RZ, 0x20 ;  /* 0x00000020ff497803 */ /* 0x000fe20000000000 */
[----:B------:R-:W-:Y:S05]  /*0320*/  @P1 BRA `(.L_x_5) ;  /* 0x0000000000201947 */ /* 0x000fea0003800000 */
[----:B------:R-:W1:Y:S02]  /*0330*/  LDCU.64 UR4, c[0x0][0x348] ;  /* 0x00006900ff0477ac */ /* 0x000e640008000a00 */
[----:B-1----:R-:W-:Y:S02]  /*0340*/  UIADD3 UR6, UP1, UPT, UR4, 0x80, URZ ;  /* 0x0000008004067890 */ /* 0x002fe4000ff3e0ff */
[----:B------:R-:W-:Y:S02]  /*0350*/  UIADD3 UR4, UP0, UPT, UR4, 0x200, URZ ;  /* 0x0000020004047890 */ /* 0x000fe4000ff1e0ff */
[----:B------:R-:W-:Y:S02]  /*0360*/  UIADD3.X UR7, UPT, UPT, URZ, UR5, URZ, UP1, !UPT ;  /* 0x00000005ff077290 */ /* 0x000fe40008ffe4ff */
[----:B------:R-:W-:-:S07]  /*0370*/  UIADD3.X UR5, UPT, UPT, URZ, UR5, URZ, UP0, !UPT ;  /* 0x00000005ff057290 */ /* 0x000fce00087fe4ff */
[----:B------:R1:W-:Y:S02]  /*0380*/  UTMACCTL.PF [UR6] ;  /* 0x00000000060079b9 */ /* 0x0003e40008040000 */
[----:B------:R1:W-:Y:S02]  /*0390*/  UTMACCTL.PF [UR4] ;  /* 0x00000000040079b9 */ /* 0x0003e40008040000 */
[----:B-1----:R-:W-:Y:S01]  /*03a0*/  NOP ;  /* 0x0000000000007918 */ /* 0x002fe20000000000 */
.L_x_5:
[----:B------:R-:W-:Y:S05]  /*03b0*/  BSYNC.RECONVERGENT B0 ;  /* 0x0000000000007941 */ /* 0x000fea0003800200 */
.L_x_4:
[----:B------:R-:W-:Y:S04]  /*03c0*/  BSSY.RECONVERGENT B0, `(.L_x_6) ;  /* 0x000000a000007945 */ /* 0x000fe80003800200 */
        /* <DEDUP_REMOVED lines=9> */
.L_x_7:
[----:B------:R-:W-:Y:S05]  /*0460*/  BSYNC.RECONVERGENT B0 ;  /* 0x0000000000007941 */ /* 0x000fea0003800200 */
.L_x_6:
[----:B------:R-:W-:Y:S01]  /*0470*/  UPLOP3.LUT UP2, UPT, UPT, UPT, UPT, 0x80, 0x8 ;  /* 0x000000000008789c */ /* 0x000fe20003f4f070 */
[----:B------:R-:W-:Y:S10]  /*0480*/  @!P5 BRA `(.L_x_8) ;  /* 0x000000000024d947 */ /* 0x000ff40003800000 */
[----:B------:R-:W-:Y:S01]  /*0490*/  ISETP.NE.U32.AND P1, PT, R2, RZ, PT ;  /* 0x000000ff0200720c */ /* 0x000fe20003f25070 */
[----:B------:R-:W-:Y:S01]  /*04a0*/  USEL UR4, URZ, 0xffffffff, UP3 ;  /* 0xffffffffff047887 */ /* 0x000fe20009800000 */
[----:B-----5:R-:W-:Y:S02]  /*04b0*/  FSETP.NEU.AND P0, PT, R27, RZ, PT ;  /* 0x000000ff1b00720b */ /* 0x020fe40003f0d000 */
[----:B------:R-:W-:-:S11]  /*04c0*/  ISETP.NE.AND.EX P1, PT, R3, RZ, PT, P1 ;  /* 0x000000ff0300720c */ /* 0x000fd60003f25310 */
[----:B------:R-:W-:Y:S02]  /*04d0*/  VOTEU.ANY UP0, P0 ;  /* 0x0000000000ff7886 */ /* 0x000fe40000000100 */
[----:B------:R-:W-:-:S05]  /*04e0*/  VOTEU.ANY UP1, P1 ;  /* 0x0000000000ff7886 */ /* 0x000fca0000820100 */
[----:B------:R-:W-:-:S04]  /*04f0*/  @!UP1 USEL UR4, URZ, 0xffffffff, UP0 ;  /* 0xffffffffff049887 */ /* 0x000fc80008000000 */
[----:B------:R-:W-:-:S04]  /*0500*/  ULOP3.LUT UR4, UR4, 0x1, URZ, 0xc0, !UPT ;  /* 0x0000000104047892 */ /* 0x000fc8000f8ec0ff */
[----:B------:R-:W-:-:S11]  /*0510*/  UISETP.NE.U32.AND UP2, UPT, UR4, 0x1, UPT ;  /* 0x000000010400788c */ /* 0x000fd6000bf45070 */
.L_x_8:
[----:B------:R-:W1:Y:S01]  /*0520*/  SHFL.IDX PT, R2, R64, RZ, 0x1f ;  /* 0x00001fff40027589 */ /* 0x000e6200000e0000 */
[----:B------:R-:W-:-:S04]  /*0530*/  UISETP.NE.AND UP0, UPT, UR15, 0x2, UPT ;  /* 0x000000020f00788c */ /* 0x000fc8000bf05270 */
[----:B------:R-:W-:Y:S01]  /*0540*/  USEL UR46, URZ, 0x1, UP0 ;  /* 0x00000001ff2e7887 */ /* 0x000fe20008000000 */
[----:B-1----:R-:W-:-:S13]  /*0550*/  ISETP.NE.AND P0, PT, R2, RZ, PT ;  /* 0x000000ff0200720c */ /* 0x002fda0003f05270 */
[----:B------:R-:W-:Y:S05]  /*0560*/  @P0 BRA `(.L_x_9) ;  /* 0x0000000000580947 */ /* 0x000fea0003800000 */
[----:B------:R-:W1:Y:S01]  /*0570*/  S2UR UR4, SR_CgaCtaId ;  /* 0x00000000000479c3 */ /* 0x000e620000008800 */
[----:B------:R-:W-:Y:S01]  /*0580*/  UMOV UR5, 0x400 ;  /* 0x0000040000057882 */ /* 0x000fe20000000000 */
[----:B------:R-:W-:Y:S01]  /*0590*/  UMOV UR6, 0x1 ;  /* 0x0000000100067882 */ /* 0x000fe20000000000 */
[----:B------:R-:W-:Y:S01]  /*05a0*/  ELECT P0, URZ, PT ;  /* 0x0000000000ff782f */ /* 0x000fe20003800000 */
[----:B------:R-:W-:-:S04]  /*05b0*/  UIADD3 UR6, UPT, UPT, -UR6, 0x100000, URZ ;  /* 0x0010000006067890 */ /* 0x000fc8000fffe1ff */
[----:B------:R-:W-:Y:S02]  /*05c0*/  USHF.L.U32 UR7, UR6, 0xb, URZ ;  /* 0x0000000b06077899 */ /* 0x000fe400080006ff */
[----:B------:R-:W-:Y:S02]  /*05d0*/  USHF.L.U32 UR6, UR6, 0x1, URZ ;  /* 0x0000000106067899 */ /* 0x000fe400080006ff */
[----:B-1----:R-:W-:Y:S01]  /*05e0*/  ULEA UR4, UR4, UR5, 0x18 ;  /* 0x0000000504047291 */ /* 0x002fe2000f8ec0ff */
[----:B------:R-:W1:Y:S11]  /*05f0*/  FENCE.VIEW.ASYNC.S ;  /* 0x00000000000073c6 */ /* 0x000e760000000000 */
[----:B-1----:R1:W3:Y:S01]  /*0600*/  SYNCS.EXCH.64 URZ, [UR4], UR6 ;  /* 0x0000000604ff75b2 */ /* 0x0022e20008000100 */
[----:B------:R1:W4:Y:S01]  /*0610*/  SYNCS.EXCH.64 URZ, [UR4+0x30], UR6 ;  /* 0x0000300604ff75b2 */ /* 0x0003220008000100 */
[----:B------:R1:W1:Y:S01]  /*0620*/  SYNCS.EXCH.64 URZ, [UR4+0x8], UR6 ;  /* 0x0000080604ff75b2 */ /* 0x0002620008000100 */
        /* <DEDUP_REMOVED lines=9> */
[----:B------:R-:W-:Y:S01]  /*06c0*/  NOP ;  /* 0x0000000000007918 */ /* 0x000fe20000000000 */
.L_x_9:
[----:B------:R-:W2:Y:S01]  /*06d0*/  SHFL.IDX PT, R2, R64, RZ, 0x1f ;  /* 0x00001fff40027589 */ /* 0x000ea200000e0000 */
[----:B------:R-:W-:Y:S01]  /*06e0*/  NOP ;  /* 0x0000000000007918 */ /* 0x000fe20000000000 */
[----:B--2---:R-:W-:-:S13]  /*06f0*/  ISETP.NE.AND P0, PT, R2, 0x1, PT ;  /* 0x000000010200780c */ /* 0x004fda0003f05270 */
[----:B------:R-:W-:Y:S05]  /*0700*/  @P0 BRA `(.L_x_10) ;  /* 0x0000000000500947 */ /* 0x000fea0003800000 */
[----:B-1----:R-:W1:Y:S01]  /*0710*/  S2UR UR4, SR_CgaCtaId ;  /* 0x00000000000479c3 */ /* 0x002e620000008800 */
[----:B------:R-:W-:Y:S01]  /*0720*/  UMOV UR5, 0x400 ;  /* 0x0000040000057882 */ /* 0x000fe20000000000 */
[----:B------:R-:W-:Y:S01]  /*0730*/  UMOV UR8, 0x20 ;  /* 0x0000002000087882 */ /* 0x000fe20000000000 */
[----:B------:R-:W-:Y:S01]  /*0740*/  UMOV UR6, 0x80 ;  /* 0x0000008000067882 */ /* 0x000fe20000000000 */
[----:B------:R-:W-:-:S04]  /*0750*/  UIADD3 UR8, UPT, UPT, -UR8, 0x100000, URZ ;  /* 0x0010000008087890 */ /* 0x000fc8000fffe1ff */
[----:B------:R-:W-:Y:S02]  /*0760*/  USHF.L.U32 UR9, UR8, 0xb, URZ ;  /* 0x0000000b08097899 */ /* 0x000fe400080006ff */
[----:B------:R-:W-:Y:S02]  /*0770*/  USHF.L.U32 UR8, UR8, 0x1, URZ ;  /* 0x0000000108087899 */ /* 0x000fe400080006ff */
[----:B------:R-:W-:-:S04]  /*0780*/  UIADD3 UR6, UPT, UPT, -UR6, 0x100000, URZ ;  /* 0x0010000006067890 */ /* 0x000fc8000fffe1ff */
[----:B------:R-:W-:Y:S02]  /*0790*/  USHF.L.U32 UR7, UR6, 0xb, URZ ;  /* 0x0000000b06077899 */ /* 0x000fe400080006ff */
[----:B------:R-:W-:Y:S01]  /*07a0*/  USHF.L.U32 UR6, UR6, 0x1, URZ ;  /* 0x0000000106067899 */ /* 0x000fe200080006ff */
[----:B------:R-:W-:Y:S01]  /*07b0*/  ELECT P0, URZ, PT ;  /* 0x0000000000ff782f */ /* 0x000fe20003800000 */
[----:B-1----:R-:W-:Y:S01]  /*07c0*/  ULEA UR4, UR4, UR5, 0x18 ;  /* 0x0000000504047291 */ /* 0x002fe2000f8ec0ff */
[----:B------:R-:W1:Y:S11]  /*07d0*/  FENCE.VIEW.ASYNC.S ;  /* 0x00000000000073c6 */ /* 0x000e760000000000 */
[----:B-1----:R2:W1:Y:S01]  /*07e0*/  SYNCS.EXCH.64 URZ, [UR4+0x60], UR8 ;  /* 0x0000600804ff75b2 */ /* 0x0024620008000100 */
[----:B------:R2:W1:Y:S01]  /*07f0*/  SYNCS.EXCH.64 URZ, [UR4+0x78], UR6 ;  /* 0x0000780604ff75b2 */ /* 0x0004620008000100 */
[----:B------:R2:W1:Y:S01]  /*0800*/  SYNCS.EXCH.64 URZ, [UR4+0x68], UR8 ;  /* 0x0000680804ff75b2 */ /* 0x0004620008000100 */
[----:B------:R2:W1:Y:S01]  /*0810*/  SYNCS.EXCH.64 URZ, [UR4+0x80], UR6 ;  /* 0x0000800604ff75b2 */ /* 0x0004620008000100 */
[----:B------:R2:W1:Y:S01]  /*0820*/  SYNCS.EXCH.64 URZ, [UR4+0x70], UR8 ;  /* 0x0000700804ff75b2 */ /* 0x0004620008000100 */
[----:B------:R2:W1:Y:S02]  /*0830*/  SYNCS.EXCH.64 URZ, [UR4+0x88], UR6 ;  /* 0x0000880604ff75b2 */ /* 0x0004640008000100 */
[----:B--2---:R-:W-:Y:S01]  /*0840*/  NOP ;  /* 0x0000000000007918 */ /* 0x004fe20000000000 */
.L_x_10:
[----:B------:R-:W2:Y:S01]  /*0850*/  SHFL.IDX PT, R2, R64, RZ, 0x1f ;  /* 0x00001fff40027589 */ /* 0x000ea200000e0000 */
[----:B------:R-:W-:Y:S01]  /*0860*/  NOP ;  /* 0x0000000000007918 */ /* 0x000fe20000000000 */
[----:B--2---:R-:W-:-:S13]  /*0870*/  ISETP.NE.AND P0, PT, R2, 0x3, PT ;  /* 0x000000030200780c */ /* 0x004fda0003f05270 */
[----:B------:R-:W-:Y:S05]  /*0880*/  @P0 BRA `(.L_x_11) ;  /* 0x0000000000300947 */ /* 0x000fea0003800000 */
[----:B-1----:R-:W1:Y:S01]  /*0890*/  S2UR UR4, SR_CgaCtaId ;  /* 0x00000000000479c3 */ /* 0x002e620000008800 */
[----:B------:R-:W-:Y:S01]  /*08a0*/  UMOV UR6, 0x400 ;  /* 0x0000040000067882 */ /* 0x000fe20000000000 */
[----:B------:R-:W-:Y:S01]  /*08b0*/  UMOV UR5, 0x20 ;  /* 0x0000002000057882 */ /* 0x000fe20000000000 */
[----:B------:R-:W-:Y:S01]  /*08c0*/  ELECT P0, URZ, PT ;  /* 0x0000000000ff782f */ /* 0x000fe20003800000 */
[----:B-1----:R-:W-:Y:S02]  /*08d0*/  ULEA UR6, UR4, UR6, 0x18 ;  /* 0x0000000604067291 */ /* 0x002fe4000f8ec0ff */
[----:B------:R-:W-:-:S04]  /*08e0*/  UIADD3 UR4, UPT, UPT, -UR5, 0x100000, URZ ;  /* 0x0010000005047890 */ /* 0x000fc8000fffe1ff */
[----:B------:R-:W-:Y:S02]  /*08f0*/  USHF.L.U32 UR5, UR4, 0xb, URZ ;  /* 0x0000000b04057899 */ /* 0x000fe400080006ff */
[----:B------:R-:W-:Y:S01]  /*0900*/  USHF.L.U32 UR4, UR4, 0x1, URZ ;  /* 0x0000000104047899 */ /* 0x000fe200080006ff */
[----:B------:R-:W1:Y:S11]  /*0910*/  FENCE.VIEW.ASYNC.S ;  /* 0x00000000000073c6 */ /* 0x000e760000000000 */
[----:B-1----:R2:W1:Y:S01]  /*0920*/  SYNCS.EXCH.64 URZ, [UR6+0x90], UR4 ;  /* 0x0000900406ff75b2 */ /* 0x0024620008000100 */
[----:B------:R2:W1:Y:S02]  /*0930*/  SYNCS.EXCH.64 URZ, [UR6+0x98], UR4 ;  /* 0x0000980406ff75b2 */ /* 0x0004640008000100 */
[----:B--2---:R-:W-:Y:S01]  /*0940*/  NOP ;  /* 0x0000000000007918 */ /* 0x004fe20000000000 */
.L_x_11:
[----:B------:R-:W2:Y:S01]  /*0950*/  SHFL.IDX PT, R2, R64, RZ, 0x1f ;  /* 0x00001fff40027589 */ /* 0x000ea200000e0000 */
[----:B------:R-:W-:Y:S01]  /*0960*/  NOP ;  /* 0x0000000000007918 */ /* 0x000fe20000000000 */
[----:B--2---:R-:W-:-:S13]  /*0970*/  ISETP.NE.AND P0, PT, R2, 0x4, PT ;  /* 0x000000040200780c */ /* 0x004fda0003f05270 */
[----:B------:R-:W-:Y:S05]  /*0980*/  @P0 BRA `(.L_x_12) ;  /* 0x0000000000440947 */ /* 0x000fea0003800000 */
[----:B-1----:R-:W1:Y:S01]  /*0990*/  S2UR UR6, SR_CgaCtaId ;  /* 0x00000000000679c3 */ /* 0x002e620000008800 */
[----:B------:R-:W-:Y:S01]  /*09a0*/  UMOV UR4, 0x100 ;  /* 0x0000010000047882 */ /* 0x000fe20000000000 */
[----:B------:R-:W-:Y:S01]  /*09b0*/  UMOV UR5, 0x400 ;  /* 0x0000040000057882 */ /* 0x000fe20000000000 */
[----:B------:R-:W-:Y:S01]  /*09c0*/  USEL UR4, UR4, 0xe0, UP2 ;  /* 0x000000e004047887 */ /* 0x000fe20009000000 */
[----:B------:R-:W-:Y:S01]  /*09d0*/  UMOV UR8, 0x1 ;  /* 0x0000000100087882 */ /* 0x000fe20000000000 */
[----:B------:R-:W-:Y:S01]  /*09e0*/  ELECT P0, URZ, PT ;  /* 0x0000000000ff782f */ /* 0x000fe20003800000 */
[----:B------:R-:W-:-:S04]  /*09f0*/  UIADD3 UR8, UPT, UPT, -UR8, 0x100000, URZ ;  /* 0x0010000008087890 */ /* 0x000fc8000fffe1ff */
[----:B------:R-:W-:Y:S02]  /*0a00*/  USHF.L.U32 UR9, UR8, 0xb, URZ ;  /* 0x0000000b08097899 */ /* 0x000fe400080006ff */
[----:B------:R-:W-:Y:S02]  /*0a10*/  USHF.L.U32 UR8, UR8, 0x1, URZ ;  /* 0x0000000108087899 */ /* 0x000fe400080006ff */
[----:B-1----:R-:W-:Y:S02]  /*0a20*/  ULEA UR6, UR6, UR5, 0x18 ;  /* 0x0000000506067291 */ /* 0x002fe4000f8ec0ff */
[----:B------:R-:W-:-:S04]  /*0a30*/  UIADD3 UR4, UPT, UPT, -UR4, 0x100000, URZ ;  /* 0x0010000004047890 */ /* 0x000fc8000fffe1ff */
[----:B------:R-:W-:Y:S02]  /*0a40*/  USHF.L.U32 UR5, UR4, 0xb, URZ ;  /* 0x0000000b04057899 */ /* 0x000fe400080006ff */
[----:B------:R-:W-:Y:S01]  /*0a50*/  USHF.L.U32 UR4, UR4, 0x1, URZ ;  /* 0x0000000104047899 */ /* 0x000fe200080006ff */
[----:B------:R-:W1:Y:S03]  /*0a60*/  FENCE.VIEW.ASYNC.S ;  /* 0x00000000000073c6 */ /* 0x000e660000000000 */
[----:B-1----:R2:W1:Y:S08]  /*0a70*/  SYNCS.EXCH.64 URZ, [UR6+0xa0], UR8 ;  /* 0x0000a00806ff75b2 */ /* 0x0024700008000100 */
[----:B------:R2:W1:Y:S02]  /*0a80*/  SYNCS.EXCH.64 URZ, [UR6+0xa8], UR4 ;  /* 0x0000a80406ff75b2 */ /* 0x0004640008000100 */
[----:B--2---:R-:W-:Y:S01]  /*0a90*/  NOP ;  /* 0x0000000000007918 */ /* 0x004fe20000000000 */
.L_x_12:
[----:B------:R-:W2:Y:S01]  /*0aa0*/  SHFL.IDX PT, R2, R64, RZ, 0x1f ;  /* 0x00001fff40027589 */ /* 0x000ea200000e0000 */
[----:B------:R-:W1:Y:S01]  /*0ab0*/  S2UR UR51, SR_CTAID.X ;  /* 0x00000000003379c3 */ /* 0x000e620000002500 */
[----:B------:R-:W-:-:S07]  /*0ac0*/  NOP ;  /* 0x0000000000007918 */ /* 0x000fce0000000000 */
[----:B------:R-:W1:Y:S01]  /*0ad0*/  S2UR UR22, SR_CTAID.Y ;  /* 0x00000000001679c3 */ /* 0x000e620000002600 */
[----:B--2---:R-:W-:-:S13]  /*0ae0*/  ISETP.NE.AND P0, PT, R2, 0x5, PT ;  /* 0x000000050200780c */ /* 0x004fda0003f05270 */
[----:B-1----:R-:W-:Y:S05]  /*0af0*/  @P0 BRA `(.L_x_13) ;  /* 0x0000000000480947 */ /* 0x002fea0003800000 */
[----:B------:R-:W1:Y:S01]  /*0b00*/  S2UR UR4, SR_CgaCtaId ;  /* 0x00000000000479c3 */ /* 0x000e620000008800 */
        /* <DEDUP_REMOVED lines=12> */
[----:B-1----:R1:W2:Y:S01]  /*0bd0*/  SYNCS.EXCH.64 URZ, [UR4+0xb0], UR8 ;  /* 0x0000b00804ff75b2 */ /* 0x0022a20008000100 */
[----:B------:R1:W1:Y:S01]  /*0be0*/  SYNCS.EXCH.64 URZ, [UR4+0xc0], UR6 ;  /* 0x0000c00604ff75b2 */ /* 0x0002620008000100 */
[----:B------:R1:W1:Y:S01]  /*0bf0*/  SYNCS.EXCH.64 URZ, [UR4+0xb8], UR8 ;  /* 0x0000b80804ff75b2 */ /* 0x0002620008000100 */
[----:B------:R1:W1:Y:S01]  /*0c00*/  SYNCS.EXCH.64 URZ, [UR4+0xc8], UR6 ;  /* 0x0000c80604ff75b2 */ /* 0x0002620008000100 */
[----:B------:R-:W-:Y:S01]  /*0c10*/  NOP ;  /* 0x0000000000007918 */ /* 0x000fe20000000000 */
.L_x_13:
[----:B------:R-:W-:-:S05]  /*0c20*/  CS2R.32 R57, SR_CgaSize ;  /* 0x0000000000397805 */ /* 0x000fca0000008a00 */
[----:B------:R-:W-:-:S05]  /*0c30*/  IMAD R57, R57, -0xa0, RZ ;  /* 0xffffff6039397824 */ /* 0x000fca00078e02ff */
[----:B------:R-:W-:-:S14]  /*0c40*/  R2UR UR5, R57 ;  /* 0x00000000390572ca */ /* 0x000fdc00000e0000 */
[----:B------:R-:W3:Y:S01]  /*0c50*/  LDCU UR5, c[0x0][UR5+0x2b0] ;  /* 0x00005600050577ac */ /* 0x000ee20008000800 */
[----:B------:R-:W-:Y:S02]  /*0c60*/  I2FP.F32.U32 R5, UR51 ;  /* 0x0000003300057c45 */ /* 0x000fe40008201000 */
[----:B------:R-:W-:-:S05]  /*0c70*/  CS2R.32 R2, SR_CgaSize ;  /* 0x0000000000027805 */ /* 0x000fca0000008a00 */
[----:B------:R-:W-:-:S06]  /*0c80*/  IMAD R2, R2, -0xa0, RZ ;  /* 0xffffff6002027824 */ /* 0x000fcc00078e02ff */
[----:B------:R-:W4:Y:S01]  /*0c90*/  LDC R2, c[0x0][R2+0x2a0] ;  /* 0x0000a80002027b82 */ /* 0x000f220000000800 */
[----:B------:R-:W-:Y:S02]  /*0ca0*/  I2FP.F32.U32 R4, UR22 ;  /* 0x0000001600047c45 */ /* 0x000fe40008201000 */
[----:B------:R-:W-:-:S05]  /*0cb0*/  CS2R.32 R57, SR_CgaSize ;  /* 0x0000000000397805 */ /* 0x000fca0000008a00 */
[----:B------:R-:W-:-:S05]  /*0cc0*/  IMAD R57, R57, -0xa0, RZ ;  /* 0xffffff6039397824 */ /* 0x000fca00078e02ff */
[----:B-1----:R-:W-:-:S14]  /*0cd0*/  R2UR UR4, R57 ;  /* 0x00000000390472ca */ /* 0x002fdc00000e0000 */
[----:B------:R-:W1:Y:S01]  /*0ce0*/  LDCU UR4, c[0x0][UR4+0x2b4] ;  /* 0x00005680040477ac */ /* 0x000e620008000800 */
[----:B------:R-:W-:Y:S01]  /*0cf0*/  NOP ;  /* 0x0000000000007918 */ /* 0x000fe20000000000 */
[----:B------:R-:W2:Y:S01]  /*0d00*/  S2R R17, SR_CTAID.Z ;  /* 0x0000000000117919 */ /* 0x000ea20000002700 */
[----:B------:R-:W4:Y:S01]  /*0d10*/  LDCU UR18, c[0x0][0xc24] ;  /* 0x00018480ff1277ac */ /* 0x000f220008000800 */
[----:B------:R-:W-:-:S05]  /*0d20*/  CS2R.32 R3, SR_CgaSize ;  /* 0x0000000000037805 */ /* 0x000fca0000008a00 */
[----:B------:R-:W-:-:S06]  /*0d30*/  IMAD R3, R3, -0xa0, RZ ;  /* 0xffffff6003037824 */ /* 0x000fcc00078e02ff */
[----:B------:R-:W2:Y:S01]  /*0d40*/  LDC R3, c[0x0][R3+0x2a4] ;  /* 0x0000a90003037b82 */ /* 0x000ea20000000800 */
[----:B---3--:R-:W-:Y:S01]  /*0d50*/  FMUL R5, R5, UR5 ;  /* 0x0000000505057c20 */ /* 0x008fe20008400000 */
[----:B-1----:R-:W-:-:S03]  /*0d60*/  FMUL R4, R4, UR4 ;  /* 0x0000000404047c20 */ /* 0x002fc60008400000 */
[----:B------:R-:W1:Y:S01]  /*0d70*/  F2I.U32.TRUNC.NTZ R57, R5 ;  /* 0x0000000500397305 */ /* 0x000e62000020f000 */
[----:B----4-:R-:W-:-:S07]  /*0d80*/  UISETP.GE.AND UP0, UPT, UR18, 0x1, UPT ;  /* 0x000000011200788c */ /* 0x010fce000bf06270 */
[----:B------:R-:W3:Y:S01]  /*0d90*/  F2I.U32.TRUNC.NTZ R56, R4 ;  /* 0x0000000400387305 */ /* 0x000ee2000020f000 */
[----:B-1----:R-:W-:-:S05]  /*0da0*/  IADD3 R57, PT, PT, -R57, RZ, RZ ;  /* 0x000000ff39397210 */ /* 0x002fca0007ffe1ff */
[----:B------:R-:W-:Y:S01]  /*0db0*/  IMAD R57, R2, R57, UR51 ;  /* 0x0000003302397e24 */ /* 0x000fe2000f8e0239 */
[----:B---3--:R-:W-:-:S05]  /*0dc0*/  IADD3 R56, PT, PT, -R56, RZ, RZ ;  /* 0x000000ff38387210 */ /* 0x008fca0007ffe1ff */
[----:B--2---:R-:W-:Y:S01]  /*0dd0*/  IMAD R56, R3, R56, UR22 ;  /* 0x0000001603387e24 */ /* 0x004fe2000f8e0238 */
[----:B------:R-:W-:Y:S06]  /*0de0*/  BAR.SYNC.DEFER_BLOCKING 0x0 ;  /* 0x0000000000007b1d */ /* 0x000fec0000010000 */
[----:B------:R-:W-:Y:S05]  /*0df0*/  BRA.U !UP0, `(.L_x_14) ;  /* 0x0000000108d47547 */ /* 0x000fea000b800000 */
[----:B------:R-:W1:Y:S01]  /*0e00*/  LDCU.128 UR24, c[0x0][0xc10] ;  /* 0x00018200ff1877ac */ /* 0x000e620008000c00 */
[----:B------:R-:W2:Y:S01]  /*0e10*/  LDCU UR14, c[0x0][0x370] ;  /* 0x00006e00ff0e77ac */ /* 0x000ea20008000800 */
[----:B------:R-:W3:Y:S01]  /*0e20*/  LDCU UR6, c[0x0][0x374] ;  /* 0x00006e80ff0677ac */ /* 0x000ee20008000800 */
[----:B------:R-:W4:Y:S01]  /*0e30*/  LDCU UR19, c[0x0][0xc0c] ;  /* 0x00018180ff1377ac */ /* 0x000f220008000800 */
[----:B------:R-:W4:Y:S01]  /*0e40*/  LDCU UR20, c[0x0][0xc20] ;  /* 0x00018400ff1477ac */ /* 0x000f220008000800 */
[----:B------:R-:W4:Y:S01]  /*0e50*/  LDCU.64 UR16, c[0x0][0xc28] ;  /* 0x00018500ff1077ac */ /* 0x000f220008000a00 */
[----:B-1----:R-:W-:Y:S02]  /*0e60*/  UISETP.NE.AND UP0, UPT, UR26, 0x1, UPT ;  /* 0x000000011a00788c */ /* 0x002fe4000bf05270 */
[----:B---3--:R-:W-:Y:S02]  /*0e70*/  UIMAD.WIDE.U32 UR4, UR6, UR27, URZ ;  /* 0x0000001b060472a5 */ /* 0x008fe4000f8e00ff */
[----:B--2---:R-:W-:-:S02]  /*0e80*/  UIMAD.WIDE.U32 UR8, UR14, UR24, URZ ;  /* 0x000000180e0872a5 */ /* 0x004fc4000f8e00ff */
[----:B----4-:R-:W-:Y:S02]  /*0e90*/  UISETP.NE.AND UP1, UPT, UR19, 0x1, UPT ;  /* 0x000000011300788c */ /* 0x010fe4000bf25270 */
[----:B------:R-:W-:Y:S01]  /*0ea0*/  UISETP.NE.AND UP4, UPT, UR18, 0x1, UPT ;  /* 0x000000011200788c */ /* 0x000fe2000bf85270 */
[----:B------:R-:W-:Y:S01]  /*0eb0*/  UMOV UR4, UR5 ;  /* 0x0000000500047c82 */ /* 0x000fe20008000000 */
[----:B------:R-:W-:Y:S02]  /*0ec0*/  UIMAD.WIDE.U32 UR10, UR22, UR27, URZ ;  /* 0x0000001b160a72a5 */ /* 0x000fe4000f8e00ff */
[----:B------:R-:W-:Y:S02]  /*0ed0*/  @UP0 USHF.R.U32.HI UR6, URZ, UR20, UR4 ;  /* 0x00000014ff060299 */ /* 0x000fe40008011604 */
[----:B------:R-:W-:Y:S01]  /*0ee0*/  UIMAD.WIDE.U32 UR12, UR51, UR24, URZ ;  /* 0x00000018330c72a5 */ /* 0x000fe2000f8e00ff */
[----:B------:R-:W-:Y:S02]  /*0ef0*/  UMOV UR4, UR9 ;  /* 0x0000000900047c82 */ /* 0x000fe40008000000 */
[----:B------:R-:W-:Y:S01]  /*0f00*/  UMOV UR7, UR11 ;  /* 0x0000000b00077c82 */ /* 0x000fe20008000000 */
[----:B------:R-:W-:-:S02]  /*0f10*/  @UP1 USHF.R.U32.HI UR14, URZ, UR25, UR4 ;  /* 0x00000019ff0e1299 */ /* 0x000fc40008011604 */
[----:B------:R-:W-:Y:S02]  /*0f20*/  UIMAD.WIDE.U32 UR4, UR6, UR16, URZ ;  /* 0x00000010060472a5 */ /* 0x000fe4000f8e00ff */
[----:B------:R-:W-:Y:S02]  /*0f30*/  UIMAD.WIDE.U32 UR8, UR14, UR16, URZ ;  /* 0x000000100e0872a5 */ /* 0x000fe4000f8e00ff */
[----:B------:R-:W-:-:S03]  /*0f40*/  USHF.R.U32.HI UR10, URZ, UR20, UR7 ;  /* 0x00000014ff0a7299 */ /* 0x000fc60008011607 */
[----:B------:R-:W-:Y:S01]  /*0f50*/  UMOV UR4, UR5 ;  /* 0x0000000500047c82 */ /* 0x000fe20008000000 */
[----:B------:R-:W-:Y:S01]  /*0f60*/  UMOV UR7, UR13 ;  /* 0x0000000d00077c82 */ /* 0x000fe20008000000 */
[----:B------:R-:W-:Y:S01]  /*0f70*/  @UP4 USHF.R.U32.HI UR6, URZ, UR17, UR4 ;  /* 0x00000011ff064299 */ /* 0x000fe20008011604 */
[----:B------:R-:W-:Y:S01]  /*0f80*/  UMOV UR5, UR9 ;  /* 0x0000000900057c82 */ /* 0x000fe20008000000 */
[----:B------:R-:W-:Y:S02]  /*0f90*/  USHF.R.U32.HI UR7, URZ, UR25, UR7 ;  /* 0x00000019ff077299 */ /* 0x000fe40008011607 */
[----:B------:R-:W-:Y:S02]  /*0fa0*/  USEL UR4, UR22, UR10, !UP0 ;  /* 0x0000000a16047287 */ /* 0x000fe4000c000000 */
[----:B------:R-:W-:Y:S02]  /*0fb0*/  UIMAD UR6, UR6, UR18, URZ ;  /* 0x00000012060672a4 */ /* 0x000fe4000f8e02ff */
[----:B------:R-:W-:-:S02]  /*0fc0*/  @UP4 USHF.R.U32.HI UR14, URZ, UR17, UR5 ;  /* 0x00000011ff0e4299 */ /* 0x000fc40008011605 */
[----:B------:R-:W-:Y:S02]  /*0fd0*/  USEL UR5, UR51, UR7, !UP1 ;  /* 0x0000000733057287 */ /* 0x000fe4000c800000 */
[----:B------:R-:W-:Y:S02]  /*0fe0*/  UISETP.GE.AND UP0, UPT, UR4, UR6, UPT ;  /* 0x000000060400728c */ /* 0x000fe4000bf06270 */
[----:B------:R-:W-:Y:S02]  /*0ff0*/  UIMAD UR8, UR14, UR18, URZ ;  /* 0x000000120e0872a4 */ /* 0x000fe4000f8e02ff */
[----:B------:R-:W-:Y:S02]  /*1000*/  UIMAD.WIDE.U32 UR6, UR4, UR16, URZ ;  /* 0x00000010040672a5 */ /* 0x000fe4000f8e00ff */
[----:B------:R-:W-:Y:S02]  /*1010*/  UISETP.GE.OR UP0, UPT, UR5, UR8, UP0 ;  /* 0x000000080500728c */ /* 0x000fe40008706670 */
[----:B------:R-:W-:-:S02]  /*1020*/  UIMAD.WIDE.U32 UR8, UR5, UR16, URZ ;  /* 0x00000010050872a5 */ /* 0x000fc4000f8e00ff */
[----:B------:R-:W-:Y:S01]  /*1030*/  UIADD3 UR10, UPT, UPT, -UR4, URZ, URZ ;  /* 0x000000ff040a7290 */ /* 0x000fe2000fffe1ff */
[----:B------:R-:W-:Y:S02]  /*1040*/  UMOV UR6, UR7 ;  /* 0x0000000700067c82 */ /* 0x000fe40008000000 */
[----:B------:R-:W-:Y:S02]  /*1050*/  USHF.R.U32.HI UR6, URZ, UR17, UR6 ;  /* 0x00000011ff067299 */ /* 0x000fe40008011606 */
[----:B------:R-:W-:Y:S02]  /*1060*/  UIMAD UR10, UR26, UR10, UR22 ;  /* 0x0000000a1a0a72a4 */ /* 0x000fe4000f8e0216 */
[----:B------:R-:W-:Y:S01]  /*1070*/  USEL UR6, UR4, UR6, !UP4 ;  /* 0x0000000604067287 */ /* 0x000fe2000e000000 */
[----:B------:R-:W-:Y:S01]  /*1080*/  @!UP0 UMOV UR7, UR9 ;  /* 0x0000000900078c82 */ /* 0x000fe20008000000 */
[----:B------:R-:W-:Y:S02]  /*1090*/  UIADD3 UR9, UPT, UPT, -UR5, URZ, URZ ;  /* 0x000000ff05097290 */ /* 0x000fe4000fffe1ff */
[----:B------:R-:W-:-:S02]  /*10a0*/  @!UP0 USHF.R.U32.HI UR7, URZ, UR17, UR7 ;  /* 0x00000011ff078299 */ /* 0x000fc40008011607 */
[----:B------:R-:W-:Y:S02]  /*10b0*/  UIADD3 UR8, UPT, UPT, -UR6, URZ, URZ ;  /* 0x000000ff06087290 */ /* 0x000fe4000fffe1ff */
[----:B------:R-:W-:Y:S02]  /*10c0*/  @!UP0 USEL UR7, UR5, UR7, !UP4 ;  /* 0x0000000705078287 */ /* 0x000fe4000e000000 */
[----:B------:R-:W-:Y:S02]  /*10d0*/  UIMAD UR8, UR18, UR8, UR4 ;  /* 0x00000008120872a4 */ /* 0x000fe4000f8e0204 */
[----:B------:R-:W-:Y:S02]  /*10e0*/  @!UP0 UIADD3 UR6, UPT, UPT, UR6, -UR7, URZ ;  /* 0x8000000706068290 */ /* 0x000fe4000fffe0ff */
[----:B------:R-:W-:Y:S02]  /*10f0*/  @!UP0 UIMAD UR8, UR8, UR14, UR7 ;  /* 0x0000000e080882a4 */ /* 0x000fe4000f8e0207 */
[----:B------:R-:W-:-:S02]  /*1100*/  @!UP0 UIMAD UR4, UR6, UR18, UR5 ;  /* 0x00000012060482a4 */ /* 0x000fc4000f8e0205 */
[----:B------:R-:W-:Y:S02]  /*1110*/  UIMAD UR6, UR19, UR9, UR51 ;  /* 0x00000009130672a4 */ /* 0x000fe4000f8e0233 */
[----:B------:R-:W-:Y:S01]  /*1120*/  UIMAD UR22, UR4, UR26, UR10 ;  /* 0x0000001a041672a4 */ /* 0x000fe2000f8e020a */
[----:B------:R-:W-:Y:S02]  /*1130*/  @!UP0 UMOV UR5, UR8 ;  /* 0x0000000800058c82 */ /* 0x000fe40008000000 */
[----:B------:R-:W-:-:S12]  /*1140*/  UIMAD UR51, UR5, UR19, UR6 ;  /* 0x00000013053372a4 */ /* 0x000fd8000f8e0206 */
.L_x_14:
[----:B------:R-:W1:Y:S02]  /*1150*/  LDCU UR4, c[0x0][0xc30] ;  /* 0x00018600ff0477ac */ /* 0x000e640008000800 */
[----:B-1----:R-:W-:-:S09]  /*1160*/  UISETP.NE.AND UP0, UPT, UR4, 0x1, UPT ;  /* 0x000000010400788c */ /* 0x002fd2000bf05270 */
[----:B------:R-:W-:Y:S05]  /*1170*/  BRA.U UP0, `(.L_x_15) ;  /* 0x0000000100447547 */ /* 0x000fea000b800000 */
[----:B------:R-:W1:Y:S01]  /*1180*/  LDCU.128 UR8, c[0x0][0xc10] ;  /* 0x00018200ff0877ac */ /* 0x000e620008000c00 */
[----:B------:R-:W2:Y:S01]  /*1190*/  LDCU UR12, c[0x0][0xc0c] ;  /* 0x00018180ff0c77ac */ /* 0x000ea20008000800 */
[----:B------:R-:W3:Y:S01]  /*11a0*/  LDCU UR13, c[0x0][0xc20] ;  /* 0x00018400ff0d77ac */ /* 0x000ee20008000800 */
[----:B-1----:R-:W-:Y:S02]  /*11b0*/  UIMAD.WIDE.U32 UR6, UR51, UR8, URZ ;  /* 0x00000008330672a5 */ /* 0x002fe4000f8e00ff */
[----:B------:R-:W-:Y:S02]  /*11c0*/  UIMAD.WIDE.U32 UR4, UR22, UR11, URZ ;  /* 0x0000000b160472a5 */ /* 0x000fe4000f8e00ff */
[----:B--2---:R-:W-:Y:S02]  /*11d0*/  UISETP.NE.AND UP1, UPT, UR12, 0x1, UPT ;  /* 0x000000010c00788c */ /* 0x004fe4000bf25270 */
[----:B------:R-:W-:Y:S01]  /*11e0*/  UISETP.NE.AND UP0, UPT, UR10, 0x1, UPT ;  /* 0x000000010a00788c */ /* 0x000fe2000bf05270 */
[----:B------:R-:W-:-:S02]  /*11f0*/  UMOV UR6, UR7 ;  /* 0x0000000700067c82 */ /* 0x000fc40008000000 */
[----:B------:R-:W-:Y:S01]  /*1200*/  UMOV UR4, UR5 ;  /* 0x0000000500047c82 */ /* 0x000fe20008000000 */
[----:B------:R-:W-:Y:S02]  /*1210*/  USHF.R.U32.HI UR6, URZ, UR9, UR6 ;  /* 0x00000009ff067299 */ /* 0x000fe40008011606 */
[----:B---3--:R-:W-:Y:S02]  /*1220*/  USHF.R.U32.HI UR4, URZ, UR13, UR4 ;  /* 0x0000000dff047299 */ /* 0x008fe40008011604 */
[----:B------:R-:W-:Y:S02]  /*1230*/  USEL UR5, UR51, UR6, !UP1 ;  /* 0x0000000633057287 */ /* 0x000fe4000c800000 */
[----:B------:R-:W-:-:S04]  /*1240*/  USEL UR4, UR22, UR4, !UP0 ;  /* 0x0000000416047287 */ /* 0x000fc8000c000000 */
[----:B------:R-:W-:Y:S02]  /*1250*/  UIADD3 UR6, UPT, UPT, UR5, -UR4, URZ ;  /* 0x8000000405067290 */ /* 0x000fe4000fffe0ff */
[----:B------:R-:W-:Y:S02]  /*1260*/  UIADD3 UR4, UPT, UPT, -UR5, UR4, URZ ;  /* 0x0000000405047290 */ /* 0x000fe4000fffe1ff */
[----:B------:R-:W-:Y:S02]  /*1270*/  UIMAD UR22, UR6, UR10, UR22 ;  /* 0x0000000a061672a4 */ /* 0x000fe4000f8e0216 */
[----:B------:R-:W-:-:S12]  /*1280*/  UIMAD UR51, UR4, UR12, UR51 ;  /* 0x0000000c043372a4 */ /* 0x000fd8000f8e0233 */
.L_x_15:
[----:B------:R-:W-:Y:S01]  /*1290*/  BAR.SYNC.DEFER_BLOCKING 0x0 ;  /* 0x0000000000007b1d */ /* 0x000fe20000010000 */
[----:B------:R-:W-:Y:S01]  /*12a0*/  UISETP.NE.AND UP0, UPT, UR15, 0x2, UPT ;  /* 0x000000020f00788c */ /* 0x000fe2000bf05270 */
[----:B------:R-:W-:Y:S02]  /*12b0*/  ISETP.NE.OR P2, PT, R0, 0x2, !P2 ;  /* 0x000000020000780c */ /* 0x000fe40005745670 */
[----:B------:R-:W-:Y:S02]  /*12c0*/  LOP3.LUT R0, R62, 0x1f, RZ, 0xc0, !PT ;  /* 0x0000001f3e007812 */ /* 0x000fe400078ec0ff */
[----:B------:R-:W1:Y:S04]  /*12d0*/  LDCU UR39, c[0x0][0xc24] ;  /* 0x00018480ff2777ac */ /* 0x000e680008000800 */
[----:B------:R-:W-:Y:S05]  /*12e0*/  BRA.U UP0, `(.L_x_16) ;  /* 0x00000045002c7547 */ /* 0x000fea000b800000 */
[----:B------:R-:W2:Y:S01]  /*12f0*/  LDCU UR5, c[0x0][0x388] ;  /* 0x00007100ff0577ac */ /* 0x000ea20008000800 */
[----:B------:R-:W-:Y:S01]  /*1300*/  PLOP3.LUT P1, PT, PT, PT, UP2, 0x80, 0x8 ;  /* 0x000000000008781c */ /* 0x000fe20003f2f028 */
[----:B------:R-:W-:Y:S01]  /*1310*/  IMAD.MOV.U32 R4, RZ, RZ, RZ ;  /* 0x000000ffff047224 */ /* 0x000fe200078e00ff */
[----:B------:R-:W-:Y:S01]  /*1320*/  ISETP.EQ.OR P3, PT, R0, RZ, P2 ;  /* 0x000000ff0000720c */ /* 0x000fe20001762670 */
[----:B------:R-:W3:Y:S01]  /*1330*/  LDCU UR8, c[0x0][0x38c] ;  /* 0x00007180ff0877ac */ /* 0x000ee20008000800 */
[----:B------:R-:W-:Y:S01]  /*1340*/  PLOP3.LUT P1, PT, P1, PT, PT, 0x8, 0x80 ;  /* 0x000000000080781c */ /* 0x000fe20000f2e170 */
[----:B------:R-:W4:Y:S01]  /*1350*/  LDCU.64 UR6, c[0x0][0x390] ;  /* 0x00007200ff0677ac */ /* 0x000f220008000a00 */
[----:B------:R-:W-:Y:S01]  /*1360*/  UMOV UR31, 0x1 ;  /* 0x00000001001f7882 */ /* 0x000fe20000000000 */
[----:B------:R-:W-:Y:S01]  /*1370*/  UMOV UR55, URZ ;  /* 0x000000ff00377c82 */ /* 0x000fe20008000000 */
[----:B------:R-:W-:Y:S01]  /*1380*/  UMOV UR47, URZ ;  /* 0x000000ff002f7c82 */ /* 0x000fe20008000000 */
[----:B------:R-:W-:Y:S01]  /*1390*/  UMOV UR76, URZ ;  /* 0x000000ff004c7c82 */ /* 0x000fe20008000000 */
[----:B--2---:R-:W-:-:S04]  /*13a0*/  UIADD3 UR5, UPT, UPT, UR5, 0x3f, URZ ;  /* 0x0000003f05057890 */ /* 0x004fc8000fffe0ff */
[----:B------:R-:W-:-:S04]  /*13b0*/  USHF.R.S32.HI UR4, URZ, 0x1f, UR5 ;  /* 0x0000001fff047899 */ /* 0x000fc80008011405 */
[----:B------:R-:W-:-:S04]  /*13c0*/  ULEA.HI UR4, UR4, UR5, URZ, 0x6 ;  /* 0x0000000504047291 */ /* 0x000fc8000f8f30ff */
[----:B------:R-:W-:-:S04]  /*13d0*/  USHF.R.S32.HI UR4, URZ, 0x6, UR4 ;  /* 0x00000006ff047899 */ /* 0x000fc80008011404 */
[----:B---3--:R-:W-:-:S04]  /*13e0*/  UIMAD UR4, UR4, UR8, URZ ;  /* 0x00000008040472a4 */ /* 0x008fc8000f8e02ff */
[----:B----4-:R-:W-:-:S04]  /*13f0*/  UIMAD UR4, UR4, UR6, URZ ;  /* 0x00000006040472a4 */ /* 0x010fc8000f8e02ff */
[----:B------:R-:W-:Y:S01]  /*1400*/  UIMAD UR9, UR4, UR7, URZ ;  /* 0x00000007040972a4 */ /* 0x000fe2000f8e02ff */
[----:B------:R-:W2:Y:S01]  /*1410*/  LDCU UR7, c[0x0][0x370] ;  /* 0x00006e00ff0777ac */ /* 0x000ea20008000800 */
[----:B------:R-:W3:Y:S04]  /*1420*/  LDCU UR6, c[0x0][0x374] ;  /* 0x00006e80ff0677ac */ /* 0x000ee80008000800 */
[----:B------:R-:W-:Y:S01]  /*1430*/  IMAD.U32 R25, RZ, RZ, UR9 ;  /* 0x00000009ff197e24 */ /* 0x000fe2000f8e00ff */
[----:B------:R-:W-:Y:S02]  /*1440*/  UISETP.NE.AND UP1, UPT, UR9, URZ, UPT ;  /* 0x000000ff0900728c */ /* 0x000fe4000bf25270 */
[----:B------:R-:W-:-:S04]  /*1450*/  UISETP.LT.U32.AND UP0, UPT, UR9, 0x6, UPT ;  /* 0x000000060900788c */ /* 0x000fc8000bf01070 */
[----:B------:R-:W-:-:S04]  /*1460*/  USEL UR4, UR9, 0x6, UP0 ;  /* 0x0000000609047887 */ /* 0x000fc80008000000 */
[----:B------:R-:W-:Y:S01]  /*1470*/  UIADD3 UR5, UPT, UPT, UR4, -0x1, URZ ;  /* 0xffffffff04057890 */ /* 0x000fe2000fffe0ff */
[----:B--2---:R-:W-:Y:S01]  /*1480*/  IMAD.U32 R20, RZ, RZ, UR7 ;  /* 0x00000007ff147e24 */ /* 0x004fe2000f8e00ff */
[----:B------:R-:W-:Y:S01]  /*1490*/  @!UP1 UIADD3 UR5, UPT, UPT, UR4, URZ, URZ ;  /* 0x000000ff04059290 */ /* 0x000fe2000fffe0ff */
[----:B---3--:R-:W-:Y:S01]  /*14a0*/  MOV R19, UR6 ;  /* 0x0000000600137c02 */ /* 0x008fe20008000f00 */
[----:B------:R-:W-:Y:S02]  /*14b0*/  UIADD3 UR6, UPT, UPT, UR9, -UR4, URZ ;  /* 0x8000000409067290 */ /* 0x000fe4000fffe0ff */
[----:B------:R-:W-:-:S04]  /*14c0*/  UIADD3 UR4, UPT, UPT, UR5, 0x1, URZ ;  /* 0x0000000105047890 */ /* 0x000fc8000fffe0ff */
[----:B-----5:R-:W-:Y:S02]  /*14d0*/  IMAD.U32 R24, RZ, RZ, UR6 ;  /* 0x00000006ff187e24 */ /* 0x020fe4000f8e00ff */
[----:B------:R-:W-:-:S07]  /*14e0*/  MOV R18, UR4 ;  /* 0x0000000400127c02 */ /* 0x000fce0008000f00 */
.L_x_32:
[----:B------:R-:W2:Y:S01]  /*14f0*/  S2UR UR63, SR_CgaCtaId ;  /* 0x00000000003f79c3 */ /* 0x000ea20000008800 */
[----:B------:R-:W-:Y:S01]  /*1500*/  UMOV UR4, 0x400 ;  /* 0x0000040000047882 */ /* 0x000fe20000000000 */
[----:B------:R-:W-:Y:S01]  /*1510*/  R2UR UR5, R25 ;  /* 0x00000000190572ca */ /* 0x000fe200000e0000 */
[----:B------:R-:W-:Y:S01]  /*1520*/  IMAD.U32 R0, RZ, RZ, UR31 ;  /* 0x0000001fff007e24 */ /* 0x000fe2000f8e00ff */
[----:B------:R-:W-:Y:S01]  /*1530*/  UMOV UR6, URZ ;  /* 0x000000ff00067c82 */ /* 0x000fe20008000000 */
[----:B------:R-:W-:Y:S01]  /*1540*/  USHF.L.U32 UR71, UR51, 0x6, URZ ;  /* 0x0000000633477899 */ /* 0x000fe200080006ff */
[----:B------:R-:W-:Y:S01]  /*1550*/  IMAD.U32 R23, RZ, RZ, UR6 ;  /* 0x00000006ff177e24 */ /* 0x000fe2000f8e00ff */
[----:B------:R-:W-:Y:S01]  /*1560*/  UMOV UR23, URZ ;  /* 0x000000ff00177c82 */ /* 0x000fe20008000000 */
[----:B------:R-:W-:-:S07]  /*1570*/  SHF.L.U32 R0, R0, 0x1f, RZ ;  /* 0x0000001f00007819 */ /* 0x000fce00000006ff */
[----:B------:R-:W-:-:S03]  /*1580*/  UISETP.NE.AND UP0, UPT, UR5, URZ, UPT ;  /* 0x000000ff0500728c */ /* 0x000fc6000bf05270 */
[----:B------:R-:W-:Y:S02]  /*1590*/  UMOV UR5, URZ ;  /* 0x000000ff00057c82 */ /* 0x000fe40008000000 */
[----:B------:R-:W-:Y:S01]  /*15a0*/  IMAD.U32 R2, RZ, RZ, UR5 ;  /* 0x00000005ff027e24 */ /* 0x000fe2000f8e00ff */
[----:B--2---:R-:W-:-:S04]  /*15b0*/  ULEA UR63, UR63, UR4, 0x18 ;  /* 0x000000043f3f7291 */ /* 0x004fc8000f8ec0ff */
[----:B------:R-:W-:-:S09]  /*15c0*/  ULEA UR4, UR55, UR63, 0x3 ;  /* 0x0000003f37047291 */ /* 0x000fd2000f8e18ff */
[----:B------:R2:W3:Y:S01]  /*15d0*/  SYNCS.PHASECHK.TRANS64.TRYWAIT P0, [UR4+0x30], R0 ;  /* 0x00003000ff0075a7 */ /* 0x0004e20008001104 */
[----:B------:R-:W-:-:S06]  /*15e0*/  USHF.L.U32 UR4, UR22, 0x6, URZ ;  /* 0x0000000616047899 */ /* 0x000fcc00080006ff */
[----:B------:R-:W-:Y:S01]  /*15f0*/  MOV R17, UR4 ;  /* 0x0000000400117c02 */ /* 0x000fe20008000f00 */
[----:B------:R-:W-:Y:S02]  /*1600*/  UMOV UR4, URZ ;  /* 0x000000ff00047c82 */ /* 0x000fe40008000000 */
[----:B--2---:R-:W-:Y:S01]  /*1610*/  MOV R0, UR4 ;  /* 0x0000000400007c02 */ /* 0x004fe20008000f00 */
[----:B------:R-:W-:Y:S06]  /*1620*/  BRA.U !UP0, `(.L_x_17) ;  /* 0x0000001908dc7547 */ /* 0x000fec000b800000 */
[----:B------:R-:W2:Y:S01]  /*1630*/  LDCU.128 UR4, c[0x0][0x480] ;  /* 0x00009000ff0477ac */ /* 0x000ea20008000c00 */
[----:B------:R-:W-:Y:S02]  /*1640*/  R2UR UR58, R18 ;  /* 0x00000000123a72ca */ /* 0x000fe400000e0000 */
[----:B------:R-:W-:Y:S01]  /*1650*/  R2UR UR57, R17 ;  /* 0x00000000113972ca */ /* 0x000fe200000e0000 */
[----:B------:R-:W-:Y:S02]  /*1660*/  UIADD3 UR50, UPT, UPT, UR71, 0x8, URZ ;  /* 0x0000000847327890 */ /* 0x000fe4000fffe0ff */
[----:B------:R-:W-:Y:S02]  /*1670*/  UIADD3 UR49, UPT, UPT, UR71, 0x10, URZ ;  /* 0x0000001047317890 */ /* 0x000fe4000fffe0ff */
[----:B------:R-:W-:Y:S02]  /*1680*/  UIADD3 UR48, UPT, UPT, UR71, 0x18, URZ ;  /* 0x0000001847307890 */ /* 0x000fe4000fffe0ff */
[----:B------:R-:W-:-:S02]  /*1690*/  UIADD3 UR46, UPT, UPT, UR71, 0x20, URZ ;  /* 0x00000020472e7890 */ /* 0x000fc4000fffe0ff */
[----:B------:R-:W-:Y:S02]  /*16a0*/  UIADD3 UR45, UPT, UPT, UR71, 0x28, URZ ;  /* 0x00000028472d7890 */ /* 0x000fe4000fffe0ff */
[----:B------:R-:W-:Y:S02]  /*16b0*/  UIADD3 UR44, UPT, UPT, UR71, 0x30, URZ ;  /* 0x00000030472c7890 */ /* 0x000fe4000fffe0ff */
[----:B------:R-:W-:Y:S02]  /*16c0*/  UIADD3 UR38, UPT, UPT, UR71, 0x38, URZ ;  /* 0x0000003847267890 */ /* 0x000fe4000fffe0ff */
[----:B--2---:R-:W-:Y:S02]  /*16d0*/  UIMAD.WIDE.U32 UR12, UR50, UR5, URZ ;  /* 0x00000005320c72a5 */ /* 0x004fe4000f8e00ff */
[----:B------:R-:W-:Y:S02]  /*16e0*/  UIMAD.WIDE.U32 UR14, UR49, UR5, URZ ;  /* 0x00000005310e72a5 */ /* 0x000fe4000f8e00ff */
[----:B------:R-:W-:-:S02]  /*16f0*/  UIMAD.WIDE.U32 UR24, UR71, UR5, URZ ;  /* 0x00000005471872a5 */ /* 0x000fc4000f8e00ff */
[----:B------:R-:W-:Y:S02]  /*1700*/  UIMAD.WIDE.U32 UR16, UR48, UR5, URZ ;  /* 0x00000005301072a5 */ /* 0x000fe4000f8e00ff */
[----:B------:R-:W-:Y:S02]  /*1710*/  UIMAD.WIDE.U32 UR18, UR46, UR5, URZ ;  /* 0x000000052e1272a5 */ /* 0x000fe4000f8e00ff */
[----:B------:R-:W-:Y:S02]  /*1720*/  UIMAD.WIDE.U32 UR20, UR45, UR5, URZ ;  /* 0x000000052d1472a5 */ /* 0x000fe4000f8e00ff */
[----:B------:R-:W-:Y:S02]  /*1730*/  UIMAD.WIDE.U32 UR22, UR44, UR5, URZ ;  /* 0x000000052c1672a5 */ /* 0x000fe4000f8e00ff */
[----:B------:R-:W-:Y:S01]  /*1740*/  UIMAD.WIDE.U32 UR26, UR38, UR5, URZ ;  /* 0x00000005261a72a5 */ /* 0x000fe2000f8e00ff */
[----:B------:R-:W2:Y:S02]  /*1750*/  LDCU.128 UR8, c[0x0][0x490] ;  /* 0x00009200ff0877ac */ /* 0x000ea40008000c00 */
[----:B------:R-:W-:Y:S01]  /*1760*/  UMOV UR5, UR13 ;  /* 0x0000000d00057c82 */ /* 0x000fe20008000000 */
[----:B------:R-:W-:-:S02]  /*1770*/  UISETP.NE.AND UP0, UPT, UR4, 0x1, UPT ;  /* 0x000000010400788c */ /* 0x000fc4000bf05270 */
[----:B------:R-:W-:Y:S02]  /*1780*/  USHF.R.U32.HI UR28, URZ, UR6, UR5 ;  /* 0x00000006ff1c7299 */ /* 0x000fe40008011605 */
[----:B------:R-:W-:Y:S01]  /*1790*/  UISETP.NE.AND UP1, UPT, UR7, 0x1, UPT ;  /* 0x000000010700788c */ /* 0x000fe2000bf25270 */
[----:B------:R-:W-:Y:S01]  /*17a0*/  UMOV UR5, UR15 ;  /* 0x0000000f00057c82 */ /* 0x000fe20008000000 */
[----:B------:R-:W-:Y:S02]  /*17b0*/  USEL UR16, UR50, UR28, !UP0 ;  /* 0x0000001c32107287 */ /* 0x000fe4000c000000 */
[----:B------:R-:W-:Y:S02]  /*17c0*/  USHF.R.U32.HI UR15, URZ, UR6, UR5 ;  /* 0x00000006ff0f7299 */ /* 0x000fe40008011605 */
[----:B------:R-:W-:Y:S01]  /*17d0*/  UIADD3 UR29, UPT, UPT, -UR16, URZ, URZ ;  /* 0x000000ff101d7290 */ /* 0x000fe2000fffe1ff */
[----:B------:R-:W-:Y:S01]  /*17e0*/  UMOV UR5, UR17 ;  /* 0x0000001100057c82 */ /* 0x000fe20008000000 */
[----:B------:R-:W-:-:S02]  /*17f0*/  USEL UR15, UR49, UR15, !UP0 ;  /* 0x0000000f310f7287 */ /* 0x000fc4000c000000 */
[----:B------:R-:W-:Y:S02]  /*1800*/  USHF.R.U32.HI UR14, URZ, UR6, UR5 ;  /* 0x00000006ff0e7299 */ /* 0x000fe40008011605 */
[----:B------:R-:W-:Y:S01]  /*1810*/  UIADD3 UR28, UPT, UPT, -UR15, URZ, URZ ;  /* 0x000000ff0f1c7290 */ /* 0x000fe2000fffe1ff */
[----:B------:R-:W-:Y:S01]  /*1820*/  UMOV UR5, UR19 ;  /* 0x0000001300057c82 */ /* 0x000fe20008000000 */
[----:B------:R-:W-:Y:S02]  /*1830*/  USEL UR14, UR48, UR14, !UP0 ;  /* 0x0000000e300e7287 */ /* 0x000fe4000c000000 */
[----:B------:R-:W-:Y:S02]  /*1840*/  USHF.R.U32.HI UR13, URZ, UR6, UR5 ;  /* 0x00000006ff0d7299 */ /* 0x000fe40008011605 */
[----:B--2---:R-:W-:Y:S01]  /*1850*/  UIMAD.WIDE.U32 UR32, UR14, UR8, URZ ;  /* 0x000000080e2072a5 */ /* 0x004fe2000f8e00ff */
[----:B------:R-:W-:Y:S01]  /*1860*/  UMOV UR5, UR21 ;  /* 0x0000001500057c82 */ /* 0x000fe20008000000 */
[----:B------:R-:W-:-:S02]  /*1870*/  USEL UR13, UR46, UR13, !UP0 ;  /* 0x0000000d2e0d7287 */ /* 0x000fc4000c000000 */
[----:B------:R-:W-:Y:S02]  /*1880*/  USHF.R.U32.HI UR12, URZ, UR6, UR5 ;  /* 0x00000006ff0c7299 */ /* 0x000fe40008011605 */
[----:B------:R-:W-:Y:S01]  /*1890*/  UIMAD.WIDE.U32 UR20, UR16, UR8, URZ ;  /* 0x00000008101472a5 */ /* 0x000fe2000f8e00ff */
[----:B------:R-:W-:Y:S01]  /*18a0*/  UMOV UR5, UR23 ;  /* 0x0000001700057c82 */ /* 0x000fe20008000000 */
[----:B------:R-:W-:Y:S02]  /*18b0*/  USEL UR12, UR45, UR12, !UP0 ;  /* 0x0000000c2d0c7287 */ /* 0x000fe4000c000000 */
[----:B------:R-:W-:Y:S02]  /*18c0*/  USHF.R.U32.HI UR18, URZ, UR6, UR5 ;  /* 0x00000006ff127299 */ /* 0x000fe40008011605 */
[----:B------:R-:W-:Y:S01]  /*18d0*/  UIMAD.WIDE.U32 UR22, UR15, UR8, URZ ;  /* 0x000000080f1672a5 */ /* 0x000fe2000f8e00ff */
[----:B------:R-:W-:Y:S01]  /*18e0*/  UMOV UR5, UR25 ;  /* 0x0000001900057c82 */ /* 0x000fe20008000000 */
[----:B------:R-:W-:-:S02]  /*18f0*/  UIMAD.WIDE.U32 UR34, UR13, UR8, URZ ;  /* 0x000000080d2272a5 */ /* 0x000fc4000f8e00ff */
[----:B------:R-:W-:Y:S02]  /*1900*/  USHF.R.U32.HI UR17, URZ, UR6, UR5 ;  /* 0x00000006ff117299 */ /* 0x000fe40008011605 */
[----:B------:R-:W-:Y:S01]  /*1910*/  UIMAD.WIDE.U32 UR36, UR12, UR8, URZ ;  /* 0x000000080c2472a5 */ /* 0x000fe2000f8e00ff */
[----:B------:R-:W-:Y:S01]  /*1920*/  UMOV UR5, UR27 ;  /* 0x0000001b00057c82 */ /* 0x000fe20008000000 */
[----:B------:R-:W-:Y:S02]  /*1930*/  USEL UR17, UR71, UR17, !UP0 ;  /* 0x0000001147117287 */ /* 0x000fe4000c000000 */
[----:B------:R-:W-:Y:S02]  /*1940*/  USHF.R.U32.HI UR5, URZ, UR6, UR5 ;  /* 0x00000006ff057299 */ /* 0x000fe40008011605 */
[----:B------:R-:W-:Y:S02]  /*1950*/  USEL UR6, UR44, UR18, !UP0 ;  /* 0x000000122c067287 */ /* 0x000fe4000c000000 */
[----:B------:R-:W-:-:S02]  /*1960*/  USEL UR5, UR38, UR5, !UP0 ;  /* 0x0000000526057287 */ /* 0x000fc4000c000000 */
[----:B------:R-:W-:Y:S02]  /*1970*/  UIMAD.WIDE.U32 UR18, UR17, UR8, URZ ;  /* 0x00000008111272a5 */ /* 0x000fe4000f8e00ff */
[----:B------:R-:W-:Y:S02]  /*1980*/  UIMAD.WIDE.U32 UR40, UR6, UR8, URZ ;  /* 0x00000008062872a5 */ /* 0x000fe4000f8e00ff */
[----:B------:R-:W-:Y:S02]  /*1990*/  UIMAD.WIDE.U32 UR42, UR5, UR8, URZ ;  /* 0x00000008052a72a5 */ /* 0x000fe4000f8e00ff */
[----:B------:R-:W-:Y:S02]  /*19a0*/  UIADD3 UR27, UPT, UPT, -UR14, URZ, URZ ;  /* 0x000000ff0e1b7290 */ /* 0x000fe4000fffe1ff */
[----:B------:R-:W-:Y:S02]  /*19b0*/  UIADD3 UR26, UPT, UPT, -UR13, URZ, URZ ;  /* 0x000000ff0d1a7290 */ /* 0x000fe4000fffe1ff */
[----:B------:R-:W-:-:S02]  /*19c0*/  UIADD3 UR25, UPT, UPT, -UR12, URZ, URZ ;  /* 0x000000ff0c197290 */ /* 0x000fc4000fffe1ff */
[----:B------:R-:W-:Y:S02]  /*19d0*/  UIADD3 UR24, UPT, UPT, -UR6, URZ, URZ ;  /* 0x000000ff06187290 */ /* 0x000fe4000fffe1ff */
[----:B------:R-:W-:Y:S02]  /*19e0*/  UIADD3 UR30, UPT, UPT, -UR17, URZ, URZ ;  /* 0x000000ff111e7290 */ /* 0x000fe4000fffe1ff */
[----:B------:R-:W-:Y:S02]  /*19f0*/  UIADD3 UR8, UPT, UPT, -UR5, URZ, URZ ;  /* 0x000000ff05087290 */ /* 0x000fe4000fffe1ff */
[----:B------:R-:W-:Y:S02]  /*1a00*/  UIMAD UR56, UR4, UR29, UR50 ;  /* 0x0000001d043872a4 */ /* 0x000fe4000f8e0232 */
[----:B------:R-:W-:Y:S02]  /*1a10*/  UIMAD UR50, UR4, UR28, UR49 ;  /* 0x0000001c043272a4 */ /* 0x000fe4000f8e0231 */
[----:B------:R-:W-:-:S02]  /*1a20*/  UIMAD UR67, UR4, UR27, UR48 ;  /* 0x0000001b044372a4 */ /* 0x000fc4000f8e0230 */
[----:B------:R-:W-:Y:S02]  /*1a30*/  UIMAD UR59, UR4, UR26, UR46 ;  /* 0x0000001a043b72a4 */ /* 0x000fe4000f8e022e */
[----:B------:R-:W-:Y:S02]  /*1a40*/  UIMAD UR51, UR4, UR25, UR45 ;  /* 0x00000019043372a4 */ /* 0x000fe4000f8e022d */
[----:B------:R-:W-:Y:S02]  /*1a50*/  UIMAD UR49, UR4, UR24, UR44 ;  /* 0x00000018043172a4 */ /* 0x000fe4000f8e022c */
[----:B------:R-:W-:Y:S02]  /*1a60*/  UIMAD UR48, UR4, UR30, UR71 ;  /* 0x0000001e043072a4 */ /* 0x000fe4000f8e0247 */
[----:B------:R-:W-:Y:S01]  /*1a70*/  UIMAD UR38, UR4, UR8, UR38 ;  /* 0x00000008042672a4 */ /* 0x000fe2000f8e0226 */
[----:B------:R-:W2:Y:S02]  /*1a80*/  LDCU UR53, c[0x0][0x4a0] ;  /* 0x00009400ff3577ac */ /* 0x000ea40008000800 */
[----:B------:R-:W-:Y:S01]  /*1a90*/  UMOV UR4, UR19 ;  /* 0x0000001300047c82 */ /* 0x000fe20008000000 */
[----:B------:R-:W-:-:S02]  /*1aa0*/  UISETP.NE.AND UP0, UPT, UR10, 0x1, UPT ;  /* 0x000000010a00788c */ /* 0x000fc4000bf05270 */
[----:B------:R-:W-:Y:S01]  /*1ab0*/  USHF.R.U32.HI UR24, URZ, UR9, UR4 ;  /* 0x00000009ff187299 */ /* 0x000fe20008011604 */
[----:B------:R-:W4:Y:S02]  /*1ac0*/  LDCU UR40, c[0x0][0x4ec] ;  /* 0x00009d80ff2877ac */ /* 0x000f240008000800 */
[----:B------:R-:W-:Y:S01]  /*1ad0*/  UMOV UR4, UR21 ;  /* 0x0000001500047c82 */ /* 0x000fe20008000000 */
[----:B------:R-:W-:Y:S02]  /*1ae0*/  USEL UR32, UR17, UR24, !UP1 ;  /* 0x0000001811207287 */ /* 0x000fe4000c800000 */
[----:B------:R-:W-:Y:S02]  /*1af0*/  USHF.R.U32.HI UR29, URZ, UR9, UR4 ;  /* 0x00000009ff1d7299 */ /* 0x000fe40008011604 */
[----:B------:R-:W-:Y:S01]  /*1b00*/  UIADD3 UR22, UPT, UPT, -UR32, URZ, URZ ;  /* 0x000000ff20167290 */ /* 0x000fe2000fffe1ff */
[----:B------:R-:W-:Y:S01]  /*1b10*/  UMOV UR4, UR23 ;  /* 0x0000001700047c82 */ /* 0x000fe20008000000 */
[----:B------:R-:W-:-:S02]  /*1b20*/  USEL UR29, UR16, UR29, !UP1 ;  /* 0x0000001d101d7287 */ /* 0x000fc4000c800000 */
[----:B------:R-:W-:Y:S02]  /*1b30*/  USHF.R.U32.HI UR21, URZ, UR9, UR4 ;  /* 0x00000009ff157299 */ /* 0x000fe40008011604 */
[----:B------:R-:W-:Y:S01]  /*1b40*/  UIADD3 UR76, UPT, UPT, UR58, UR47, URZ ;  /* 0x0000002f3a4c7290 */ /* 0x000fe2000fffe0ff */
        /* <DEDUP_REMOVED lines=19> */
[----:B------:R-:W-:Y:S02]  /*1c80*/  UIADD3 UR8, UPT, UPT, -UR24, URZ, URZ ;  /* 0x000000ff18087290 */ /* 0x000fe4000fffe1ff */
[----:B------:R-:W-:-:S02]  /*1c90*/  USEL UR23, UR5, UR9, !UP1 ;  /* 0x0000000905177287 */ /* 0x000fc4000c800000 */
[----:B------:R-:W-:Y:S02]  /*1ca0*/  UIADD3 UR9, UPT, UPT, -UR25, URZ, URZ ;  /* 0x000000ff19097290 */ /* 0x000fe4000fffe1ff */
[----:B------:R-:W-:Y:S02]  /*1cb0*/  UIADD3 UR4, UPT, UPT, -UR23, URZ, URZ ;  /* 0x000000ff17047290 */ /* 0x000fe4000fffe1ff */
[----:B------:R-:W-:Y:S02]  /*1cc0*/  UIMAD UR37, UR7, UR22, UR17 ;  /* 0x00000016072572a4 */ /* 0x000fe4000f8e0211 */
[----:B------:R-:W-:Y:S02]  /*1cd0*/  UIMAD UR22, UR7, UR4, UR5 ;  /* 0x00000004071672a4 */ /* 0x000fe4000f8e0205 */
[----:B------:R-:W-:Y:S02]  /*1ce0*/  UIMAD.WIDE.U32 UR4, UR32, UR11, URZ ;  /* 0x0000000b200472a5 */ /* 0x000fe4000f8e00ff */
[----:B------:R-:W-:-:S02]  /*1cf0*/  UIMAD UR36, UR7, UR21, UR16 ;  /* 0x00000015072472a4 */ /* 0x000fc4000f8e0210 */
[----:B------:R-:W-:Y:S02]  /*1d00*/  UIMAD UR33, UR7, UR20, UR15 ;  /* 0x00000014072172a4 */ /* 0x000fe4000f8e020f */
[----:B------:R-:W-:Y:S02]  /*1d10*/  UIMAD UR68, UR7, UR19, UR14 ;  /* 0x00000013074472a4 */ /* 0x000fe4000f8e020e */
[----:B------:R-:W-:Y:S02]  /*1d20*/  UIMAD UR60, UR7, UR18, UR13 ;  /* 0x00000012073c72a4 */ /* 0x000fe4000f8e020d */
[----:B------:R-:W-:Y:S02]  /*1d30*/  UIMAD UR52, UR7, UR9, UR12 ;  /* 0x00000009073472a4 */ /* 0x000fe4000f8e020c */
[----:B------:R-:W-:Y:S02]  /*1d40*/  UIMAD UR44, UR7, UR8, UR6 ;  /* 0x00000008072c72a4 */ /* 0x000fe4000f8e0206 */
[----:B------:R-:W-:-:S02]  /*1d50*/  UIMAD.WIDE.U32 UR6, UR29, UR11, URZ ;  /* 0x0000000b1d0672a5 */ /* 0x000fc4000f8e00ff */
[----:B------:R-:W-:Y:S01]  /*1d60*/  UIMAD.WIDE.U32 UR12, UR28, UR11, URZ ;  /* 0x0000000b1c0c72a5 */ /* 0x000fe2000f8e00ff */
[----:B------:R-:W-:Y:S01]  /*1d70*/  UMOV UR4, UR5 ;  /* 0x0000000500047c82 */ /* 0x000fe20008000000 */
[----:B------:R-:W-:Y:S02]  /*1d80*/  UIMAD.WIDE.U32 UR14, UR27, UR11, URZ ;  /* 0x0000000b1b0e72a5 */ /* 0x000fe4000f8e00ff */
[----:B------:R-:W-:Y:S02]  /*1d90*/  UIMAD.WIDE.U32 UR16, UR26, UR11, URZ ;  /* 0x0000000b1a1072a5 */ /* 0x000fe4000f8e00ff */
[----:B------:R-:W-:Y:S02]  /*1da0*/  UIMAD.WIDE.U32 UR18, UR25, UR11, URZ ;  /* 0x0000000b191272a5 */ /* 0x000fe4000f8e00ff */
[----:B------:R-:W-:Y:S02]  /*1db0*/  UIMAD.WIDE.U32 UR20, UR24, UR11, URZ ;  /* 0x0000000b181472a5 */ /* 0x000fe4000f8e00ff */
[----:B------:R-:W-:-:S02]  /*1dc0*/  UIMAD.WIDE.U32 UR34, UR23, UR11, URZ ;  /* 0x0000000b172272a5 */ /* 0x000fc4000f8e00ff */
[----:B--2---:R-:W-:Y:S01]  /*1dd0*/  USHF.R.U32.HI UR11, URZ, UR53, UR4 ;  /* 0x00000035ff0b7299 */ /* 0x004fe20008011604 */
[----:B------:R-:W4:Y:S02]  /*1de0*/  LDCU.64 UR8, c[0x0][0x4c0] ;  /* 0x00009800ff0877ac */ /* 0x000f240008000a00 */
[----:B------:R-:W-:Y:S01]  /*1df0*/  UMOV UR4, UR7 ;  /* 0x0000000700047c82 */ /* 0x000fe20008000000 */
[----:B------:R-:W2:Y:S01]  /*1e00*/  LDCU UR16, c[0x0][0x4c8] ;  /* 0x00009900ff1077ac */ /* 0x000ea20008000800 */
[----:B------:R-:W-:Y:S02]  /*1e10*/  USHF.R.U32.HI UR6, URZ, UR53, UR4 ;  /* 0x00000035ff067299 */ /* 0x000fe40008011604 */
[----:B------:R-:W-:Y:S01]  /*1e20*/  USEL UR65, UR32, UR11, !UP0 ;  /* 0x0000000b20417287 */ /* 0x000fe2000c000000 */
[----:B------:R-:W-:Y:S01]  /*1e30*/  UMOV UR4, UR13 ;  /* 0x0000000d00047c82 */ /* 0x000fe20008000000 */
[----:B------:R-:W-:Y:S02]  /*1e40*/  USEL UR64, UR29, UR6, !UP0 ;  /* 0x000000061d407287 */ /* 0x000fe4000c000000 */
[----:B------:R-:W-:-:S02]  /*1e50*/  USHF.R.U32.HI UR5, URZ, UR53, UR4 ;  /* 0x00000035ff057299 */ /* 0x000fc40008011604 */
[----:B------:R-:W-:Y:S01]  /*1e60*/  IMAD.U32 R16, RZ, RZ, UR65 ;  /* 0x00000041ff107e24 */ /* 0x000fe2000f8e00ff */
[----:B------:R-:W-:Y:S02]  /*1e70*/  UIADD3 UR13, UPT, UPT, -UR64, URZ, URZ ;  /* 0x000000ff400d7290 */ /* 0x000fe4000fffe1ff */
[----:B------:R-:W-:Y:S01]  /*1e80*/  USEL UR61, UR28, UR5, !UP0 ;  /* 0x000000051c3d7287 */ /* 0x000fe2000c000000 */
[----:B------:R-:W-:Y:S01]  /*1e90*/  MOV R12, UR64 ;  /* 0x00000040000c7c02 */ /* 0x000fe20008000f00 */
[----:B------:R-:W-:Y:S02]  /*1ea0*/  UIMAD UR13, UR10, UR13, UR29 ;  /* 0x0000000d0a0d72a4 */ /* 0x000fe4000f8e021d */
[----:B------:R-:W-:Y:S01]  /*1eb0*/  UIADD3 UR12, UPT, UPT, -UR61, URZ, URZ ;  /* 0x000000ff3d0c7290 */ /* 0x000fe2000fffe1ff */
[----:B------:R-:W-:Y:S01]  /*1ec0*/  UMOV UR4, UR15 ;  /* 0x0000000f00047c82 */ /* 0x000fe20008000000 */
[----:B----4-:R-:W-:Y:S01]  /*1ed0*/  UIMAD UR18, UR56, UR8, UR40 ;  /* 0x00000008381272a4 */ /* 0x010fe2000f8e0228 */
[----:B------:R-:W-:Y:S01]  /*1ee0*/  IMAD.U32 R8, RZ, RZ, UR61 ;  /* 0x0000003dff087e24 */ /* 0x000fe2000f8e00ff */
[----:B------:R-:W-:Y:S01]  /*1ef0*/  UIMAD UR12, UR10, UR12, UR28 ;  /* 0x0000000c0a0c72a4 */ /* 0x000fe2000f8e021c */
[----:B------:R-:W4:Y:S03]  /*1f00*/  LDCU.64 UR28, c[0x0][0x4f0] ;  /* 0x00009e00ff1c77ac */ /* 0x000f260008000a00 */
[----:B------:R-:W-:Y:S01]  /*1f10*/  IMAD.U32 R11, RZ, RZ, UR18 ;  /* 0x00000012ff0b7e24 */ /* 0x000fe2000f8e00ff */
[----:B------:R-:W-:-:S02]  /*1f20*/  USHF.R.U32.HI UR70, URZ, UR53, UR4 ;  /* 0x00000035ff467299 */ /* 0x000fc40008011604 */
[----:B------:R-:W-:Y:S01]  /*1f30*/  UIMAD UR67, UR67, UR8, UR40 ;  /* 0x00000008434372a4 */ /* 0x000fe2000f8e0228 */
[----:B------:R-:W-:Y:S01]  /*1f40*/  UMOV UR4, UR17 ;  /* 0x0000001100047c82 */ /* 0x000fe20008000000 */
[----:B------:R-:W-:Y:S02]  /*1f50*/  USEL UR70, UR27, UR70, !UP0 ;  /* 0x000000461b467287 */ /* 0x000fe4000c000000 */
[----:B------:R-:W-:Y:S02]  /*1f60*/  USHF.R.U32.HI UR62, URZ, UR53, UR4 ;  /* 0x00000035ff3e7299 */ /* 0x000fe40008011604 */
[----:B------:R-:W-:Y:S01]  /*1f70*/  UIADD3 UR11, UPT, UPT, -UR70, URZ, URZ ;  /* 0x000000ff460b7290 */ /* 0x000fe2000fffe1ff */
[----:B------:R-:W-:Y:S01]  /*1f80*/  UMOV UR4, UR19 ;  /* 0x0000001300047c82 */ /* 0x000fe20008000000 */
[----:B------:R-:W-:Y:S02]  /*1f90*/  USEL UR62, UR26, UR62, !UP0 ;  /* 0x0000003e1a3e7287 */ /* 0x000fe4000c000000 */
[----:B------:R-:W-:-:S02]  /*1fa0*/  USHF.R.U32.HI UR54, URZ, UR53, UR4 ;  /* 0x00000035ff367299 */ /* 0x000fc40008011604 */
[----:B------:R-:W-:Y:S01]  /*1fb0*/  UIMAD UR11, UR10, UR11, UR27 ;  /* 0x0000000b0a0b72a4 */ /* 0x000fe2000f8e021b */
[----:B------:R-:W-:Y:S01]  /*1fc0*/  UMOV UR4, UR21 ;  /* 0x0000001500047c82 */ /* 0x000fe20008000000 */
[----:B------:R-:W-:Y:S02]  /*1fd0*/  UIMAD UR19, UR48, UR8, UR40 ;  /* 0x00000008301372a4 */ /* 0x000fe4000f8e0228 */
[----:B------:R-:W-:Y:S02]  /*1fe0*/  USHF.R.U32.HI UR46, URZ, UR53, UR4 ;  /* 0x00000035ff2e7299 */ /* 0x000fe40008011604 */
[----:B------:R-:W-:Y:S01]  /*1ff0*/  UIMAD UR17, UR50, UR8, UR40 ;  /* 0x00000008321172a4 */ /* 0x000fe2000f8e0228 */
[----:B------:R-:W-:Y:S01]  /*2000*/  UMOV UR4, UR35 ;  /* 0x0000002300047c82 */ /* 0x000fe20008000000 */
[----:B------:R-:W-:Y:S01]  /*2010*/  UIMAD UR59, UR59, UR8, UR40 ;  /* 0x000000083b3b72a4 */ /* 0x000fe2000f8e0228 */
[----:B------:R-:W-:Y:S01]  /*2020*/  MOV R15, UR19 ;  /* 0x00000013000f7c02 */ /* 0x000fe20008000f00 */
[----:B------:R-:W-:-:S02]  /*2030*/  UIMAD UR51, UR51, UR8, UR40 ;  /* 0x00000008333372a4 */ /* 0x000fc4000f8e0228 */
[----:B------:R-:W-:Y:S01]  /*2040*/  MOV R7, UR17 ;  /* 0x0000001100077c02 */ /* 0x000fe20008000f00 */
[----:B------:R-:W-:Y:S02]  /*2050*/  UIMAD UR43, UR49, UR8, UR40 ;  /* 0x00000008312b72a4 */ /* 0x000fe4000f8e0228 */
[----:B------:R-:W-:Y:S02]  /*2060*/  UIMAD UR27, UR38, UR8, UR40 ;  /* 0x00000008261b72a4 */ /* 0x000fe4000f8e0228 */
[----:B------:R-:W-:Y:S02]  /*2070*/  USHF.R.U32.HI UR4, URZ, UR53, UR4 ;  /* 0x00000035ff047299 */ /* 0x000fe40008011604 */
[----:B----4-:R-:W-:Y:S02]  /*2080*/  UIMAD UR8, UR33, UR9, UR28 ;  /* 0x00000009210872a4 */ /* 0x010fe4000f8e021c */
[----:B------:R-:W-:Y:S02]  /*2090*/  UIADD3 UR14, UPT, UPT, -UR65, URZ, URZ ;  /* 0x000000ff410e7290 */ /* 0x000fe4000fffe1ff */
[----:B------:R-:W-:-:S02]  /*20a0*/  UIADD3 UR7, UPT, UPT, -UR62, URZ, URZ ;  /* 0x000000ff3e077290 */ /* 0x000fc4000fffe1ff */
[----:B------:R-:W-:Y:S01]  /*20b0*/  USEL UR54, UR25, UR54, !UP0 ;  /* 0x0000003619367287 */ /* 0x000fe2000c000000 */
[----:B------:R-:W-:Y:S01]  /*20c0*/  IMAD.U32 R6, RZ, RZ, UR8 ;  /* 0x00000008ff067e24 */ /* 0x000fe2000f8e00ff */
[----:B------:R-:W-:Y:S02]  /*20d0*/  USEL UR46, UR24, UR46, !UP0 ;  /* 0x0000002e182e7287 */ /* 0x000fe4000c000000 */
[----:B------:R-:W-:Y:S02]  /*20e0*/  USEL UR30, UR23, UR4, !UP0 ;  /* 0x00000004171e7287 */ /* 0x000fe4000c000000 */
[----:B------:R-:W-:Y:S02]  /*20f0*/  UIMAD UR14, UR10, UR14, UR32 ;  /* 0x0000000e0a0e72a4 */ /* 0x000fe4000f8e0220 */
[----:B------:R-:W-:Y:S02]  /*2100*/  UIMAD UR7, UR10, UR7, UR26 ;  /* 0x000000070a0772a4 */ /* 0x000fe4000f8e021a */
[----:B--2---:R-:W-:-:S02]  /*2110*/  UIMAD UR8, UR12, UR16, UR29 ;  /* 0x000000100c0872a4 */ /* 0x004fc4000f8e021d */
[----:B------:R-:W-:Y:S02]  /*2120*/  UIADD3 UR6, UPT, UPT, -UR54, URZ, URZ ;  /* 0x000000ff36067290 */ /* 0x000fe4000fffe1ff */
[----:B------:R-:W-:Y:S02]  /*2130*/  UIADD3 UR5, UPT, UPT, -UR46, URZ, URZ ;  /* 0x000000ff2e057290 */ /* 0x000fe4000fffe1ff */
[----:B------:R-:W-:Y:S01]  /*2140*/  UIADD3 UR4, UPT, UPT, -UR30, URZ, URZ ;  /* 0x000000ff1e047290 */ /* 0x000fe2000fffe1ff */
[----:B------:R-:W-:Y:S01]  /*2150*/  MOV R5, UR8 ;  /* 0x0000000800057c02 */ /* 0x000fe20008000f00 */
[----:B------:R-:W-:Y:S02]  /*2160*/  UIMAD UR18, UR37, UR9, UR28 ;  /* 0x00000009251272a4 */ /* 0x000fe4000f8e021c */
[----:B------:R-:W-:Y:S02]  /*2170*/  UIMAD UR17, UR36, UR9, UR28 ;  /* 0x00000009241172a4 */ /* 0x000fe4000f8e021c */
[----:B------:R-:W-:-:S02]  /*2180*/  UIMAD UR68, UR68, UR9, UR28 ;  /* 0x00000009444472a4 */ /* 0x000fc4000f8e021c */
[----:B------:R-:W-:Y:S01]  /*2190*/  UIMAD UR60, UR60, UR9, UR28 ;  /* 0x000000093c3c72a4 */ /* 0x000fe2000f8e021c */
[----:B------:R-:W-:Y:S01]  /*21a0*/  IMAD.U32 R14, RZ, RZ, UR18 ;  /* 0x00000012ff0e7e24 */ /* 0x000fe2000f8e00ff */
[----:B------:R-:W-:Y:S01]  /*21b0*/  UIMAD UR52, UR52, UR9, UR28 ;  /* 0x00000009343472a4 */ /* 0x000fe2000f8e021c */
[----:B------:R-:W-:Y:S01]  /*21c0*/  MOV R10, UR17 ;  /* 0x00000011000a7c02 */ /* 0x000fe20008000f00 */
[----:B------:R-:W-:Y:S02]  /*21d0*/  UIMAD UR44, UR44, UR9, UR28 ;  /* 0x000000092c2c72a4 */ /* 0x000fe4000f8e021c */
[----:B------:R-:W-:Y:S02]  /*21e0*/  UIMAD UR14, UR14, UR16, UR29 ;  /* 0x000000100e0e72a4 */ /* 0x000fe4000f8e021d */
[----:B------:R-:W-:Y:S02]  /*21f0*/  UIMAD UR28, UR22, UR9, UR28 ;  /* 0x00000009161c72a4 */ /* 0x000fe4000f8e021c */
[----:B------:R-:W-:-:S02]  /*2200*/  UIMAD UR23, UR10, UR4, UR23 ;  /* 0x000000040a1772a4 */ /* 0x000fc4000f8e0217 */
[----:B------:R-:W-:Y:S01]  /*2210*/  UIMAD UR9, UR13, UR16, UR29 ;  /* 0x000000100d0972a4 */ /* 0x000fe2000f8e021d */
[----:B------:R-:W-:Y:S01]  /*2220*/  MOV R13, UR14 ;  /* 0x0000000e000d7c02 */ /* 0x000fe20008000f00 */
[----:B------:R-:W-:Y:S02]  /*2230*/  UIMAD UR53, UR10, UR6, UR25 ;  /* 0x000000060a3572a4 */ /* 0x000fe4000f8e0219 */
[----:B------:R-:W-:Y:S02]  /*2240*/  UIMAD UR45, UR10, UR5, UR24 ;  /* 0x000000050a2d72a4 */ /* 0x000fe4000f8e0218 */
[----:B------:R-:W-:Y:S01]  /*2250*/  UIMAD UR69, UR11, UR16, UR29 ;  /* 0x000000100b4572a4 */ /* 0x000fe2000f8e021d */
[----:B------:R-:W-:Y:S01]  /*2260*/  IMAD.U32 R9, RZ, RZ, UR9 ;  /* 0x00000009ff097e24 */ /* 0x000fe2000f8e00ff */
[----:B------:R-:W-:Y:S01]  /*2270*/  UIMAD UR61, UR7, UR16, UR29 ;  /* 0x00000010073d72a4 */ /* 0x000fe2000f8e021d */
[----:B------:R-:W-:Y:S01]  /*2280*/  UMOV UR11, URZ ;  /* 0x000000ff000b7c82 */ /* 0x000fe20008000000 */
[----:B------:R-:W-:Y:S01]  /*2290*/  UMOV UR8, URZ ;  /* 0x000000ff00087c82 */ /* 0x000fe20008000000 */
[----:B------:R-:W-:Y:S01]  /*22a0*/  UMOV UR7, URZ ;  /* 0x000000ff00077c82 */ /* 0x000fe20008000000 */
[----:B------:R-:W-:Y:S01]  /*22b0*/  IMAD.U32 R0, RZ, RZ, UR11 ;  /* 0x0000000bff007e24 */ /* 0x000fe2000f8e00ff */
[----:B------:R-:W-:Y:S01]  /*22c0*/  MOV R23, UR7 ;  /* 0x0000000700177c02 */ /* 0x000fe20008000f00 */
[----:B------:R-:W-:Y:S01]  /*22d0*/  IMAD.U32 R2, RZ, RZ, UR8 ;  /* 0x00000008ff027e24 */ /* 0x000fe2000f8e00ff */
[----:B------:R-:W-:-:S02]  /*22e0*/  UIMAD UR53, UR53, UR16, UR29 ;  /* 0x00000010353572a4 */ /* 0x000fc4000f8e021d */
[----:B------:R-:W-:Y:S02]  /*22f0*/  UIMAD UR45, UR45, UR16, UR29 ;  /* 0x000000102d2d72a4 */ /* 0x000fe4000f8e021d */
[----:B------:R-:W-:Y:S01]  /*2300*/  UIMAD UR29, UR23, UR16, UR29 ;  /* 0x00000010171d72a4 */ /* 0x000fe2000f8e021d */
[----:B------:R-:W2:Y:S01]  /*2310*/  LDCU UR77, c[0x0][0x38c] ;  /* 0x00007180ff4d77ac */ /* 0x000ea20008000800 */
[----:B------:R-:W4:Y:S01]  /*2320*/  LDCU UR15, c[0x0][0x4cc] ;  /* 0x00009980ff0f77ac */ /* 0x000f220008000800 */
[----:B------:R-:W1:Y:S01]  /*2330*/  LDCU UR6, c[0x0][0x500] ;  /* 0x0000a000ff0677ac */ /* 0x000e620008000800 */
[----:B------:R-:W1:Y:S01]  /*2340*/  LDCU.64 UR74, c[0x0][0x390] ;  /* 0x00007200ff4a77ac */ /* 0x000e620008000a00 */
[----:B------:R-:W1:Y:S01]  /*2350*/  LDCU.64 UR4, c[0x0][0x4f8] ;  /* 0x00009f00ff0477ac */ /* 0x000e620008000a00 */
[----:B------:R-:W1:Y:S01]  /*2360*/  LDCU.64 UR72, c[0x0][0x4d0] ;  /* 0x00009a00ff4877ac */ /* 0x000e620008000a00 */
[----:B------:R-:W-:Y:S01]  /*2370*/  UIADD3 UR10, UPT, UPT, UR57, 0x20, URZ ;  /* 0x00000020390a7890 */ /* 0x000fe2000fffe0ff */
[----:B------:R-:W-:Y:S01]  /*2380*/  UMOV UR9, UR55 ;  /* 0x0000003700097c82 */ /* 0x000fe20008000000 */
[----:B------:R-:W-:-:S10]  /*2390*/  UMOV UR23, URZ ;  /* 0x000000ff00177c82 */ /* 0x000fd40008000000 */
.L_x_22:
[----:B------:R-:W-:Y:S01]  /*23a0*/  @!P2 MOV R27, 0x8000 ;  /* 0x00008000001ba802 */ /* 0x000fe20000000f00 */
[----:B------:R-:W-:Y:S06]  /*23b0*/  ULEA UR7, UR9, UR63, 0x3 ;  /* 0x0000003f09077291 */ /* 0x000fec000f8e18ff */
[----:B------:R-:W-:Y:S01]  /*23c0*/  MOV R3, UR7 ;  /* 0x0000000700037c02 */ /* 0x000fe20008000f00 */
[----:B---3--:R-:W-:Y:S06]  /*23d0*/  @P0 BRA `(.L_x_18) ;  /* 0x0000000000140947 */ /* 0x008fec0003800000 */
[----:B------:R-:W-:Y:S01]  /*23e0*/  R2UR UR7, R3 ;  /* 0x00000000030772ca */ /* 0x000fe200000e0000 */
[----:B------:R-:W-:Y:S05]  /*23f0*/  IMAD.U32 R26, RZ, RZ, UR31 ;  /* 0x0000001fff1a7e24 */ /* 0x000fea000f8e00ff */
[----:B------:R-:W-:Y:S07]  /*2400*/  SHF.L.U32 R29, R26, 0x1f, RZ ;  /* 0x0000001f1a1d7819 */ /* 0x000fee00000006ff */
[----:B------:R-:W3:Y:S02]  /*2410*/  SYNCS.PHASECHK.TRANS64.TRYWAIT P0, [UR7+0x30], R29 ;  /* 0x0000301dff0075a7 */ /* 0x000ee40008001107 */
[----:B---3--:R-:W-:Y:S05]  /*2420*/  @!P0 BRA `(.L_x_19) ;  /* 0x0000008400188947 */ /* 0x008fea0003800000 */
.L_x_18:
[----:B------:R-:W-:Y:S01]  /*2430*/  R2UR UR7, R3 ;  /* 0x00000000030772ca */ /* 0x000fe200000e0000 */
[----:B------:R-:W-:Y:S11]  /*2440*/  BSSY.RECONVERGENT B0, `(.L_x_20) ;  /* 0x0000005000007945 */ /* 0x000ff60003800200 */
[----:B------:R-:W-:Y:S01]  /*2450*/  @!UPT UIADD3 URZ, UPT, UPT, URZ, URZ, URZ ;  /* 0x000000fffffff290 */ /* 0x000fe2000fffe0ff */
[----:B------:R1:W-:Y:S01]  /*2460*/  @!P2 SYNCS.ARRIVE.TRANS64 RZ, [UR7], R27 ;  /* 0x0000001bffffa9a7 */ /* 0x0003e20008000007 */
[----:B------:R-:W-:Y:S05]  /*2470*/  @P3 BRA `(.L_x_21) ;  /* 0x0000000000043947 */ /* 0x000fea0003800000 */
[----:B-12-4-:R-:W-:Y:S05]  /*2480*/  BPT.TRAP 0x1 ;  /* 0x000000040000795c */ /* 0x016fea0000300000 */
.L_x_21:
[----:B-12-4-:R-:W-:Y:S05]  /*2490*/  BSYNC.RECONVERGENT B0 ;  /* 0x0000000000007941 */ /* 0x016fea0003800200 */
.L_x_20:
[----:B------:R-:W1:Y:S01]  /*24a0*/  LDCU.64 UR16, c[0x0][0x348] ;  /* 0x00006900ff1077ac */ /* 0x000e620008000a00 */
[----:B------:R-:W-:Y:S02]  /*24b0*/  R2UR UR8, R0 ;  /* 0x00000000000872ca */ /* 0x000fe400000e0000 */
[----:B------:R-:W-:Y:S01]  /*24c0*/  R2UR UR7, R2 ;  /* 0x00000000020772ca */ /* 0x000fe200000e0000 */
[----:B------:R-:W-:Y:S01]  /*24d0*/  UIADD3 UR11, UPT, UPT, UR9, 0x1, URZ ;  /* 0x00000001090b7890 */ /* 0x000fe2000fffe0ff */
[----:B------:R-:W-:Y:S01]  /*24e0*/  R2UR UR14, R23 ;  /* 0x00000000170e72ca */ /* 0x000fe200000e0000 */
[----:B------:R-:W-:Y:S01]  /*24f0*/  ULEA UR9, UR9, UR63, 0xe ;  /* 0x0000003f09097291 */ /* 0x000fe2000f8e70ff */
[----:B------:R-:W-:Y:S01]  /*2500*/  MOV.SPILL R34, UR70 ;  /* 0x0000004600227c02 */ /* 0x000fe20009000f00 */
[----:B------:R-:W-:Y:S01]  /*2510*/  UISETP.NE.AND UP0, UPT, UR11, 0x6, UPT ;  /* 0x000000060b00788c */ /* 0x000fe2000bf05270 */
[----:B------:R-:W-:Y:S01]  /*2520*/  MOV.SPILL R33, UR69 ;  /* 0x0000004500217c02 */ /* 0x000fe20009000f00 */
[----:B------:R-:W-:Y:S01]  /*2530*/  USHF.L.U32 UR66, UR23, 0x6, URZ ;  /* 0x0000000617427899 */ /* 0x000fe200080006ff */
[----:B------:R-:W-:Y:S01]  /*2540*/  MOV.SPILL R32, UR68 ;  /* 0x0000004400207c02 */ /* 0x000fe20009000f00 */
[----:B------:R-:W-:Y:S01]  /*2550*/  USEL UR13, URZ, 0x1, UP0 ;  /* 0x00000001ff0d7887 */ /* 0x000fe20008000000 */
[----:B------:R-:W-:Y:S01]  /*2560*/  MOV.SPILL R31, UR67 ;  /* 0x00000043001f7c02 */ /* 0x000fe20009000f00 */
[----:B------:R-:W-:Y:S01]  /*2570*/  UIMAD UR8, UR8, UR15, UR4 ;  /* 0x0000000f080872a4 */ /* 0x000fe2000f8e0204 */
[----:B------:R-:W-:Y:S01]  /*2580*/  R2UR UR67, R11 ;  /* 0x000000000b4372ca */ /* 0x000fe200000e0000 */
[----:B------:R-:W-:Y:S01]  /*2590*/  UIMAD UR7, UR7, UR72, UR5 ;  /* 0x00000048070772a4 */ /* 0x000fe2000f8e0205 */
[----:B------:R-:W-:Y:S01]  /*25a0*/  R2UR UR68, R10 ;  /* 0x000000000a4472ca */ /* 0x000fe200000e0000 */
[----:B------:R-:W-:Y:S01]  /*25b0*/  ULOP3.LUT UR31, UR31, UR13, URZ, 0x3c, !UPT ;  /* 0x0000000d1f1f7292 */ /* 0x000fe2000f8e3cff */
[----:B------:R-:W-:Y:S01]  /*25c0*/  R2UR UR69, R9 ;  /* 0x00000000094572ca */ /* 0x000fe200000e0000 */
[----:B------:R-:W-:Y:S01]  /*25d0*/  ULEA UR8, UR7, UR8, 0x5 ;  /* 0x0000000807087291 */ /* 0x000fe2000f8e28ff */
[----:B------:R-:W-:Y:S01]  /*25e0*/  R2UR UR70, R12 ;  /* 0x000000000c4672ca */ /* 0x000fe200000e0000 */
[----:B------:R-:W-:Y:S01]  /*25f0*/  UIMAD UR7, UR14, UR73, UR6 ;  /* 0x000000490e0772a4 */ /* 0x000fe2000f8e0206 */
[----:B------:R-:W-:Y:S01]  /*2600*/  R2UR UR65, R3 ;  /* 0x00000000034172ca */ /* 0x000fe200000e0000 */
[----:B-1----:R-:W-:Y:S01]  /*2610*/  UIADD3 UR12, UP1, UPT, UR16, 0x80, URZ ;  /* 0x00000080100c7890 */ /* 0x002fe2000ff3e0ff */
[----:B------:R-:W-:Y:S01]  /*2620*/  IMAD.U32 R3, RZ, RZ, UR31 ;  /* 0x0000001fff037e24 */ /* 0x000fe2000f8e00ff */
[----:B------:R-:W-:Y:S01]  /*2630*/  USEL UR55, UR11, URZ, UP0 ;  /* 0x000000ff0b377287 */ /* 0x000fe20008000000 */
[----:B---3--:R-:W-:Y:S01]  /*2640*/  MOV.SPILL R29, UR46 ;  /* 0x0000002e001d7c02 */ /* 0x008fe20009000f00 */
[----:B------:R-:W-:Y:S01]  /*2650*/  ULEA UR7, UR7, UR8, 0xa ;  /* 0x0000000807077291 */ /* 0x000fe2000f8e50ff */
[----:B------:R-:W-:Y:S01]  /*2660*/  MOV.SPILL R36, UR67 ;  /* 0x0000004300247c02 */ /* 0x000fe20009000f00 */
[----:B------:R-:W-:Y:S01]  /*2670*/  UIADD3.X UR13, UPT, UPT, URZ, UR17, URZ, UP1, !UPT ;  /* 0x00000011ff0d7290 */ /* 0x000fe20008ffe4ff */
[----:B------:R-:W-:Y:S01]  /*2680*/  MOV.SPILL R37, UR68 ;  /* 0x0000004400257c02 */ /* 0x000fe20009000f00 */
[----:B------:R-:W-:Y:S01]  /*2690*/  ULEA UR11, UR55, UR63, 0x3 ;  /* 0x0000003f370b7291 */ /* 0x000fe2000f8e18ff */
[----:B------:R-:W-:Y:S01]  /*26a0*/  MOV.SPILL R38, UR69 ;  /* 0x0000004500267c02 */ /* 0x000fe20009000f00 */
[----:B------:R-:W-:Y:S01]  /*26b0*/  UIADD3 UR64, UPT, UPT, UR9, 0x6800, URZ ;  /* 0x0000680009407890 */ /* 0x000fe2000fffe0ff */
[----:B------:R-:W-:Y:S01]  /*26c0*/  MOV.SPILL R39, UR70 ;  /* 0x0000004600277c02 */ /* 0x000fe20009000f00 */
[----:B------:R-:W-:Y:S01]  /*26d0*/  UPRMT UR7, UR7, 0x5410, URZ ;  /* 0x0000541007077896 */ /* 0x000fe200080000ff */
[----:B------:R-:W-:Y:S01]  /*26e0*/  R2UR UR67, R15 ;  /* 0x000000000f4372ca */ /* 0x000fe200000e0000 */
[----:B------:R-:W-:Y:S01]  /*26f0*/  UIADD3 UR34, UPT, UPT, UR66, 0x20, URZ ;  /* 0x0000002042227890 */ /* 0x000fe2000fffe0ff */
[----:B------:R-:W-:Y:S01]  /*2700*/  R2UR UR68, R14 ;  /* 0x000000000e4472ca */ /* 0x000fe200000e0000 */
[----:B------:R-:W-:Y:S01]  /*2710*/  UIADD3 UR32, UPT, UPT, UR9, 0x6c00, URZ ;  /* 0x00006c0009207890 */ /* 0x000fe2000fffe0ff */
[----:B------:R-:W-:Y:S01]  /*2720*/  R2UR UR69, R13 ;  /* 0x000000000d4572ca */ /* 0x000fe200000e0000 */
[----:B------:R-:W-:Y:S01]  /*2730*/  UMOV UR33, UR65 ;  /* 0x0000004100217c82 */ /* 0x000fe20008000000 */
[----:B------:R-:W-:Y:S01]  /*2740*/  R2UR UR70, R16 ;  /* 0x00000000104672ca */ /* 0x000fe200000e0000 */
[----:B------:R-:W-:Y:S01]  /*2750*/  UMOV UR8, UR65 ;  /* 0x0000004100087c82 */ /* 0x000fe20008000000 */
[----:B------:R-:W-:Y:S01]  /*2760*/  SHF.L.U32 R40, R3, 0x1f, RZ ;  /* 0x0000001f03287819 */ /* 0x000fe200000006ff */
[----:B------:R-:W-:Y:S01]  /*2770*/  UIADD3 UR40, UPT, UPT, UR9, 0x7800, URZ ;  /* 0x0000780009287890 */ /* 0x000fe2000fffe0ff */
[----:B------:R-:W-:Y:S01]  /*2780*/  MOV.SPILL R28, UR45 ;  /* 0x0000002d001c7c02 */ /* 0x000fe20009000f00 */
[----:B------:R-:W-:Y:S01]  /*2790*/  UMOV UR41, UR8 ;  /* 0x0000000800297c82 */ /* 0x000fe20008000000 */
[----:B------:R1:W2:Y:S01]  /*27a0*/  SYNCS.PHASECHK.TRANS64.TRYWAIT P0, [UR11+0x30], R40 ;  /* 0x00003028ff0075a7 */ /* 0x0002a2000800110b */
[----:B------:R-:W-:Y:S01]  /*27b0*/  UMOV UR35, UR67 ;  /* 0x0000004300237c82 */ /* 0x000fe20008000000 */
[----:B------:R-:W-:Y:S01]  /*27c0*/  UMOV UR11, UR66 ;  /* 0x00000042000b7c82 */ /* 0x000fe20008000000 */
[----:B------:R-:W-:Y:S01]  /*27d0*/  R2UR UR45, R5 ;  /* 0x00000000052d72ca */ /* 0x000fe200000e0000 */
[----:B------:R-:W-:Y:S01]  /*27e0*/  UMOV UR42, UR11 ;  /* 0x0000000b002a7c82 */ /* 0x000fe20008000000 */
[----:B------:R-:W-:Y:S01]  /*27f0*/  R2UR UR46, R8 ;  /* 0x00000000082e72ca */ /* 0x000fe200000e0000 */
[----:B------:R-:W-:Y:S01]  /*2800*/  UIADD3 UR56, UPT, UPT, UR9, 0x8800, URZ ;  /* 0x0000880009387890 */ /* 0x000fe2000fffe0ff */
[----:B------:R3:W-:Y:S01]  /*2810*/  UTMALDG.5D.IM2COL [UR64], [UR12], UR7 ;  /* 0x000000400c0073b4 */ /* 0x0007e20008060007 */
[----:B------:R-:W-:Y:S01]  /*2820*/  UMOV UR17, UR68 ;  /* 0x0000004400117c82 */ /* 0x000fe20008000000 */
[----:B------:R-:W-:Y:S01]  /*2830*/  UMOV UR16, UR69 ;  /* 0x0000004500107c82 */ /* 0x000fe20008000000 */
[----:B------:R-:W-:Y:S01]  /*2840*/  UMOV UR14, UR70 ;  /* 0x00000046000e7c82 */ /* 0x000fe20008000000 */
[----:B------:R-:W-:Y:S01]  /*2850*/  UMOV UR36, UR17 ;  /* 0x0000001100247c82 */ /* 0x000fe20008000000 */
[----:B------:R-:W-:Y:S01]  /*2860*/  UMOV UR37, UR16 ;  /* 0x0000001000257c82 */ /* 0x000fe20008000000 */
[----:B------:R-:W-:Y:S01]  /*2870*/  UMOV UR38, UR14 ;  /* 0x0000000e00267c82 */ /* 0x000fe20008000000 */
[----:B------:R-:W-:Y:S01]  /*2880*/  UIADD3 UR16, UPT, UPT, UR9, 0x7400, URZ ;  /* 0x0000740009107890 */ /* 0x000fe2000fffe0ff */
[----:B------:R4:W-:Y:S01]  /*2890*/  UTMALDG.5D.IM2COL [UR32], [UR12], UR7 ;  /* 0x000000200c0073b4 */ /* 0x0009e20008060007 */
[----:B------:R-:W-:Y:S01]  /*28a0*/  UMOV UR17, UR8 ;  /* 0x0000000800117c82 */ /* 0x000fe20008000000 */
[----:B------:R-:W-:Y:S01]  /*28b0*/  MOV.SPILL R27, UR44 ;  /* 0x0000002c001b7c02 */ /* 0x000fe20009000f00 */
[----:B------:R-:W-:Y:S01]  /*28c0*/  UMOV UR58, UR11 ;  /* 0x0000000b003a7c82 */ /* 0x000fe20008000000 */
[----:B------:R-:W-:Y:S01]  /*28d0*/  MOV.SPILL R26, UR43 ;  /* 0x0000002b001a7c02 */ /* 0x000fe20009000f00 */
[----:B------:R-:W-:Y:S01]  /*28e0*/  UIADD3 UR48, UPT, UPT, UR9, 0x9000, URZ ;  /* 0x0000900009307890 */ /* 0x000fe2000fffe0ff */
[----:B------:R-:W-:Y:S01]  /*28f0*/  R2UR UR43, R7 ;  /* 0x00000000072b72ca */ /* 0x000fe200000e0000 */
[----:B------:R-:W-:Y:S01]  /*2900*/  UMOV UR50, UR11 ;  /* 0x0000000b00327c82 */ /* 0x000fe20008000000 */
[----:B------:R-:W-:Y:S01]  /*2910*/  R2UR UR44, R6 ;  /* 0x00000000062c72ca */ /* 0x000fe200000e0000 */
[----:B------:R-:W-:Y:S01]  /*2920*/  UIADD3 UR24, UPT, UPT, UR9, 0xa000, URZ ;  /* 0x0000a00009187890 */ /* 0x000fe2000fffe0ff */
[----:B------:R-:W-:Y:S01]  /*2930*/  MOV.SPILL R3, UR59 ;  /* 0x0000003b00037c02 */ /* 0x000fe20009000f00 */
[----:B------:R-:W-:Y:S01]  /*2940*/  UMOV UR26, UR11 ;  /* 0x0000000b001a7c82 */ /* 0x000fe20008000000 */
[----:B------:R-:W-:Y:S02]  /*2950*/  MOV.SPILL R30, UR47 ;  /* 0x0000002f001e7c02 */ /* 0x000fe40009000f00 */
[----:B------:R-:W-:Y:S02]  /*2960*/  MOV.SPILL R35, UR71 ;  /* 0x0000004700237c02 */ /* 0x000fe40009000f00 */
[----:B------:R-:W-:Y:S02]  /*2970*/  R2UR.FILL UR47, R30 ;  /* 0x000000001e2f72ca */ /* 0x000fe400004e0000 */
[----:B------:R-:W-:Y:S11]  /*2980*/  R2UR.FILL UR71, R35 ;  /* 0x00000000234772ca */ /* 0x000ff600004e0000 */
[----:B------:R-:W-:Y:S01]  /*2990*/  UIADD3 UR47, UPT, UPT, UR47, 0x1, URZ ;  /* 0x000000012f2f7890 */ /* 0x000fe2000fffe0ff */
[----:B---3--:R-:W-:Y:S01]  /*29a0*/  R2UR.FILL UR70, R39 ;  /* 0x00000000274672ca */ /* 0x008fe200004e0000 */
[----:B------:R-:W-:Y:S01]  /*29b0*/  UIADD3 UR64, UPT, UPT, UR9, 0x7000, URZ ;  /* 0x0000700009407890 */ /* 0x000fe2000fffe0ff */
[----:B------:R-:W-:Y:S01]  /*29c0*/  R2UR.FILL UR69, R38 ;  /* 0x00000000264572ca */ /* 0x000fe200004e0000 */
[----:B------:R-:W-:Y:S01]  /*29d0*/  UMOV UR65, UR8 ;  /* 0x0000000800417c82 */ /* 0x000fe20008000000 */
[----:B------:R-:W-:Y:S01]  /*29e0*/  R2UR.FILL UR68, R37 ;  /* 0x00000000254472ca */ /* 0x000fe200004e0000 */
[----:B------:R-:W-:Y:S01]  /*29f0*/  UMOV UR66, UR11 ;  /* 0x0000000b00427c82 */ /* 0x000fe20008000000 */
[----:B------:R-:W-:Y:S01]  /*2a00*/  R2UR.FILL UR67, R36 ;  /* 0x00000000244372ca */ /* 0x000fe200004e0000 */
[----:B----4-:R-:W-:Y:S01]  /*2a10*/  UIADD3 UR32, UPT, UPT, UR9, 0x7c00, URZ ;  /* 0x00007c0009207890 */ /* 0x010fe2000fffe0ff */
[----:B------:R-:W-:Y:S05]  /*2a20*/  UMOV UR33, UR8 ;  /* 0x0000000800217c82 */ /* 0x000fea0008000000 */
[----:B------:R-:W-:Y:S02]  /*2a30*/  UMOV UR14, UR70 ;  /* 0x00000046000e7c82 */ /* 0x000fe40008000000 */
[----:B------:R-:W-:Y:S01]  /*2a40*/  UMOV UR22, UR14 ;  /* 0x0000000e00167c82 */ /* 0x000fe20008000000 */
[----:B------:R-:W-:Y:S01]  /*2a50*/  UMOV UR18, UR69 ;  /* 0x0000004500127c82 */ /* 0x000fe20008000000 */
[----:B------:R-:W-:Y:S01]  /*2a60*/  UMOV UR20, UR68 ;  /* 0x0000004400147c82 */ /* 0x000fe20008000000 */
[----:B------:R-:W-:Y:S01]  /*2a70*/  UMOV UR21, UR18 ;  /* 0x0000001200157c82 */ /* 0x000fe20008000000 */
[----:B------:R3:W-:Y:S01]  /*2a80*/  UTMALDG.5D.IM2COL [UR64], [UR12], UR7 ;  /* 0x000000400c0073b4 */ /* 0x0007e20008060007 */
[----:B------:R-:W-:Y:S01]  /*2a90*/  UMOV UR19, UR67 ;  /* 0x0000004300137c82 */ /* 0x000fe20008000000 */
[----:B------:R-:W-:Y:S01]  /*2aa0*/  UMOV UR18, UR34 ;  /* 0x0000002200127c82 */ /* 0x000fe20008000000 */
[----:B------:R-:W-:Y:S02]  /*2ab0*/  UMOV UR14, UR46 ;  /* 0x0000002e000e7c82 */ /* 0x000fe40008000000 */
[----:B------:R-:W-:Y:S01]  /*2ac0*/  UMOV UR38, UR14 ;  /* 0x0000000e00267c82 */ /* 0x000fe20008000000 */
[----:B------:R4:W-:Y:S01]  /*2ad0*/  UTMALDG.5D.IM2COL [UR16], [UR12], UR7 ;  /* 0x000000100c0073b4 */ /* 0x0009e20008060007 */
[----:B------:R5:W-:Y:S01]  /*2ae0*/  UTMALDG.5D.IM2COL [UR40], [UR12], UR7 ;  /* 0x000000280c0073b4 */ /* 0x000be20008060007 */
[----:B---3--:R-:W-:Y:S01]  /*2af0*/  R2UR.FILL UR70, R34 ;  /* 0x00000000224672ca */ /* 0x008fe200004e0000 */
[----:B------:R-:W-:Y:S01]  /*2b00*/  UIADD3 UR64, UPT, UPT, UR9, 0x8000, URZ ;  /* 0x0000800009407890 */ /* 0x000fe2000fffe0ff */
[----:B------:R-:W-:Y:S02]  /*2b10*/  R2UR.FILL UR69, R33 ;  /* 0x00000000214572ca */ /* 0x000fe400004e0000 */
[----:B------:R-:W-:Y:S02]  /*2b20*/  R2UR.FILL UR68, R32 ;  /* 0x00000000204472ca */ /* 0x000fe400004e0000 */
[----:B------:R-:W-:Y:S01]  /*2b30*/  R2UR.FILL UR67, R31 ;  /* 0x000000001f4372ca */ /* 0x000fe200004e0000 */
[----:B----4-:R-:W-:Y:S01]  /*2b40*/  UMOV UR18, UR43 ;  /* 0x0000002b00127c82 */ /* 0x010fe20008000000 */
[----:B------:R-:W-:Y:S01]  /*2b50*/  UMOV UR17, UR44 ;  /* 0x0000002c00117c82 */ /* 0x000fe20008000000 */
[----:B------:R-:W-:Y:S01]  /*2b60*/  UMOV UR16, UR45 ;  /* 0x0000002d00107c82 */ /* 0x000fe20008000000 */
[----:B------:R-:W-:Y:S01]  /*2b70*/  UMOV UR35, UR18 ;  /* 0x0000001200237c82 */ /* 0x000fe20008000000 */
[----:B------:R-:W-:Y:S01]  /*2b80*/  UMOV UR36, UR17 ;  /* 0x0000001100247c82 */ /* 0x000fe20008000000 */
[----:B------:R-:W-:Y:S01]  /*2b90*/  UMOV UR37, UR16 ;  /* 0x0000001000257c82 */ /* 0x000fe20008000000 */
[----:B------:R-:W-:Y:S01]  /*2ba0*/  UIADD3 UR16, UPT, UPT, UR9, 0x8400, URZ ;  /* 0x0000840009107890 */ /* 0x000fe2000fffe0ff */
[----:B------:R3:W-:Y:S01]  /*2bb0*/  UTMALDG.5D.IM2COL [UR32], [UR12], UR7 ;  /* 0x000000200c0073b4 */ /* 0x0007e20008060007 */
[----:B------:R-:W-:Y:S02]  /*2bc0*/  UMOV UR21, UR69 ;  /* 0x0000004500157c82 */ /* 0x000fe40008000000 */
[----:B------:R-:W-:Y:S01]  /*2bd0*/  UMOV UR20, UR68 ;  /* 0x0000004400147c82 */ /* 0x000fe20008000000 */
[----:B------:R-:W-:Y:S01]  /*2be0*/  UMOV UR22, UR70 ;  /* 0x0000004600167c82 */ /* 0x000fe20008000000 */
[----:B------:R-:W-:Y:S01]  /*2bf0*/  UMOV UR19, UR67 ;  /* 0x0000004300137c82 */ /* 0x000fe20008000000 */
[----:B------:R-:W-:Y:S01]  /*2c00*/  UMOV UR18, UR34 ;  /* 0x0000002200127c82 */ /* 0x000fe20008000000 */
[----:B-----5:R-:W-:Y:S01]  /*2c10*/  R2UR.FILL UR46, R29 ;  /* 0x000000001d2e72ca */ /* 0x020fe200004e0000 */
[----:B------:R-:W-:Y:S01]  /*2c20*/  UIADD3 UR40, UPT, UPT, UR9, 0x9800, URZ ;  /* 0x0000980009287890 */ /* 0x000fe2000fffe0ff */
[----:B------:R4:W-:Y:S01]  /*2c30*/  UTMALDG.5D.IM2COL [UR64], [UR12], UR7 ;  /* 0x000000400c0073b4 */ /* 0x0009e20008060007 */
[----:B------:R-:W-:Y:S02]  /*2c40*/  R2UR.FILL UR45, R28 ;  /* 0x000000001c2d72ca */ /* 0x000fe400004e0000 */
[----:B------:R-:W-:Y:S02]  /*2c50*/  R2UR.FILL UR44, R27 ;  /* 0x000000001b2c72ca */ /* 0x000fe400004e0000 */
[----:B------:R-:W-:Y:S02]  /*2c60*/  R2UR.FILL UR43, R26 ;  /* 0x000000001a2b72ca */ /* 0x000fe400004e0000 */
[----:B------:R-:W-:Y:S02]  /*2c70*/  MOV.SPILL R28, UR62 ;  /* 0x0000003e001c7c02 */ /* 0x000fe40009000f00 */
[----:B------:R-:W-:Y:S02]  /*2c80*/  MOV.SPILL R27, UR61 ;  /* 0x0000003d001b7c02 */ /* 0x000fe40009000f00 */
[----:B------:R-:W-:Y:S02]  /*2c90*/  MOV.SPILL R26, UR60 ;  /* 0x0000003c001a7c02 */ /* 0x000fe40009000f00 */
[----:B------:R-:W-:Y:S04]  /*2ca0*/  MOV.SPILL R29, UR63 ;  /* 0x0000003f001d7c02 */ /* 0x000fe80009000f00 */
[----:B------:R-:W-:Y:S01]  /*2cb0*/  R2UR.FILL UR63, R29 ;  /* 0x000000001d3f72ca */ /* 0x000fe200004e0000 */
[----:B---3--:R-:W-:Y:S01]  /*2cc0*/  UIADD3 UR32, UPT, UPT, UR9, 0x8c00, URZ ;  /* 0x00008c0009207890 */ /* 0x008fe2000fffe0ff */
[----:B------:R-:W-:Y:S01]  /*2cd0*/  UMOV UR35, UR59 ;  /* 0x0000003b00237c82 */ /* 0x000fe20008000000 */
[----:B------:R-:W-:Y:S01]  /*2ce0*/  UMOV UR36, UR60 ;  /* 0x0000003c00247c82 */ /* 0x000fe20008000000 */
[----:B------:R-:W-:Y:S01]  /*2cf0*/  UMOV UR37, UR61 ;  /* 0x0000003d00257c82 */ /* 0x000fe20008000000 */
[----:B------:R-:W-:Y:S01]  /*2d00*/  UMOV UR38, UR62 ;  /* 0x0000003e00267c82 */ /* 0x000fe20008000000 */
[----:B----4-:R-:W-:Y:S01]  /*2d10*/  UMOV UR66, UR8 ;  /* 0x0000000800427c82 */ /* 0x010fe20008000000 */
[----:B------:R-:W3:Y:S01]  /*2d20*/  LDCU.64 UR64, c[0x0][0x348] ;  /* 0x00006900ff4077ac */ /* 0x000ee20008000a00 */
[----:B------:R-:W-:Y:S01]  /*2d30*/  UMOV UR17, UR66 ;  /* 0x0000004200117c82 */ /* 0x000fe20008000000 */
[----:B------:R-:W-:Y:S01]  /*2d40*/  UMOV UR57, UR66 ;  /* 0x0000004200397c82 */ /* 0x000fe20008000000 */
[----:B------:R4:W-:Y:S01]  /*2d50*/  UTMALDG.5D.IM2COL [UR16], [UR12], UR7 ;  /* 0x000000100c0073b4 */ /* 0x0009e20008060007 */
[----:B------:R-:W-:Y:S01]  /*2d60*/  UMOV UR33, UR66 ;  /* 0x0000004200217c82 */ /* 0x000fe20008000000 */
[----:B------:R-:W-:Y:S01]  /*2d70*/  UMOV UR49, UR66 ;  /* 0x0000004200317c82 */ /* 0x000fe20008000000 */
[----:B------:R-:W-:Y:S01]  /*2d80*/  UMOV UR41, UR66 ;  /* 0x0000004200297c82 */ /* 0x000fe20008000000 */
[----:B------:R-:W-:Y:S01]  /*2d90*/  UMOV UR25, UR66 ;  /* 0x0000004200197c82 */ /* 0x000fe20008000000 */
[----:B------:R-:W-:Y:S01]  /*2da0*/  UIADD3 UR8, UPT, UPT, UR9, 0x20800, URZ ;  /* 0x0002080009087890 */ /* 0x000fe2000fffe0ff */
[----:B------:R5:W-:Y:S01]  /*2db0*/  UTMALDG.5D.IM2COL [UR56], [UR12], UR7 ;  /* 0x000000380c0073b4 */ /* 0x000be20008060007 */
[----:B------:R1:W-:Y:S01]  /*2dc0*/  UTMALDG.5D.IM2COL [UR32], [UR12], UR7 ;  /* 0x000000200c0073b4 */ /* 0x0003e20008060007 */
[----:B------:R-:W-:Y:S01]  /*2dd0*/  UTMALDG.5D.IM2COL [UR48], [UR12], UR7 ;  /* 0x000000300c0073b4 */ /* 0x000fe20008060007 */
[----:B----4-:R-:W-:Y:S01]  /*2de0*/  UIADD3 UR16, UPT, UPT, UR9, 0x9400, URZ ;  /* 0x0000940009107890 */ /* 0x010fe2000fffe0ff */
[----:B------:R-:W-:Y:S01]  /*2df0*/  UMOV UR19, UR51 ;  /* 0x0000003300137c82 */ /* 0x000fe20008000000 */
[----:B------:R-:W-:Y:S01]  /*2e00*/  UMOV UR20, UR52 ;  /* 0x0000003400147c82 */ /* 0x000fe20008000000 */
[----:B------:R-:W-:Y:S01]  /*2e10*/  UMOV UR21, UR53 ;  /* 0x0000003500157c82 */ /* 0x000fe20008000000 */
[----:B------:R-:W-:Y:S01]  /*2e20*/  UMOV UR22, UR54 ;  /* 0x0000003600167c82 */ /* 0x000fe20008000000 */
[----:B-----5:R-:W-:Y:S04]  /*2e30*/  R2UR UR58, R17 ;  /* 0x00000000113a72ca */ /* 0x020fe800000e0000 */
[----:B------:R4:W-:Y:S01]  /*2e40*/  UTMALDG.5D.IM2COL [UR16], [UR12], UR7 ;  /* 0x000000100c0073b4 */ /* 0x0009e20008060007 */
[----:B------:R-:W-:Y:S01]  /*2e50*/  UIADD3 UR56, UPT, UPT, UR9, 0x1e800, URZ ;  /* 0x0001e80009387890 */ /* 0x000fe2000fffe0ff */
[----:B------:R-:W-:Y:S01]  /*2e60*/  R2UR UR60, R0 ;  /* 0x00000000003c72ca */ /* 0x000fe200000e0000 */
[----:B------:R-:W-:Y:S01]  /*2e70*/  UMOV UR59, UR11 ;  /* 0x0000000b003b7c82 */ /* 0x000fe20008000000 */
[----:B------:R-:W-:Y:S02]  /*2e80*/  R2UR UR61, R2 ;  /* 0x00000000023d72ca */ /* 0x000fe400000e0000 */
[----:B------:R-:W-:Y:S01]  /*2e90*/  R2UR UR62, R23 ;  /* 0x00000000173e72ca */ /* 0x000fe200000e0000 */
[----:B-1----:R-:W-:Y:S01]  /*2ea0*/  UIADD3 UR32, UPT, UPT, UR9, 0x9c00, URZ ;  /* 0x00009c0009207890 */ /* 0x002fe2000fffe0ff */
[----:B------:R-:W-:Y:S01]  /*2eb0*/  UTMALDG.5D.IM2COL [UR40], [UR12], UR7 ;  /* 0x000000280c0073b4 */ /* 0x000fe20008060007 */
[----:B------:R-:W-:Y:S01]  /*2ec0*/  UMOV UR35, UR43 ;  /* 0x0000002b00237c82 */ /* 0x000fe20008000000 */
[----:B------:R-:W-:Y:S01]  /*2ed0*/  UMOV UR36, UR44 ;  /* 0x0000002c00247c82 */ /* 0x000fe20008000000 */
[----:B------:R-:W-:Y:S01]  /*2ee0*/  UMOV UR37, UR45 ;  /* 0x0000002d00257c82 */ /* 0x000fe20008000000 */
[----:B------:R-:W-:Y:S04]  /*2ef0*/  UMOV UR38, UR46 ;  /* 0x0000002e00267c82 */ /* 0x000fe80008000000 */
[----:B------:R-:W-:Y:S03]  /*2f00*/  UTMALDG.5D.IM2COL [UR32], [UR12], UR7 ;  /* 0x000000200c0073b4 */ /* 0x000fe60008060007 */
[----:B------:R-:W-:Y:S01]  /*2f10*/  UMOV UR14, UR62 ;  /* 0x0000003e000e7c82 */ /* 0x000fe20008000000 */
[----:B------:R-:W-:Y:S01]  /*2f20*/  UTMALDG.5D.IM2COL [UR24], [UR12], UR7 ;  /* 0x000000180c0073b4 */ /* 0x000fe20008060007 */
[----:B----4-:R-:W-:Y:S01]  /*2f30*/  UIADD3 UR16, UPT, UPT, UR9, 0xa400, URZ ;  /* 0x0000a40009107890 */ /* 0x010fe2000fffe0ff */
[----:B------:R-:W-:Y:S01]  /*2f40*/  UMOV UR19, UR27 ;  /* 0x0000001b00137c82 */ /* 0x000fe20008000000 */
[----:B------:R-:W-:Y:S01]  /*2f50*/  UMOV UR20, UR28 ;  /* 0x0000001c00147c82 */ /* 0x000fe20008000000 */
[----:B------:R-:W-:Y:S01]  /*2f60*/  UMOV UR21, UR29 ;  /* 0x0000001d00157c82 */ /* 0x000fe20008000000 */
[----:B------:R-:W-:Y:S01]  /*2f70*/  UMOV UR22, UR30 ;  /* 0x0000001e00167c82 */ /* 0x000fe20008000000 */
[----:B------:R-:W-:Y:S04]  /*2f80*/  UMOV UR9, UR66 ;  /* 0x0000004200097c82 */ /* 0x000fe80008000000 */
[----:B------:R3:W-:Y:S02]  /*2f90*/  UTMALDG.5D.IM2COL [UR16], [UR12], UR7 ;  /* 0x000000100c0073b4 */ /* 0x0007e40008060007 */
[----:B---3--:R-:W-:Y:S02]  /*2fa0*/  UIADD3 UR18, UP0, UPT, UR64, 0x200, URZ ;  /* 0x0000020040127890 */ /* 0x008fe4000ff1e0ff */
[----:B------:R-:W-:Y:S02]  /*2fb0*/  UIADD3 UR17, UPT, UPT, UR60, 0x1, URZ ;  /* 0x000000013c117890 */ /* 0x000fe4000fffe0ff */
[----:B------:R-:W-:Y:S02]  /*2fc0*/  UIADD3.X UR19, UPT, UPT, URZ, UR65, URZ, UP0, !UPT ;  /* 0x00000041ff137290 */ /* 0x000fe400087fe4ff */
[----:B------:R-:W-:Y:S02]  /*2fd0*/  UISETP.NE.AND UP2, UPT, UR17, UR77, UPT ;  /* 0x0000004d1100728c */ /* 0x000fe4000bf45270 */
[----:B------:R-:W-:Y:S01]  /*2fe0*/  UIADD3 UR7, UPT, UPT, UR14, 0x1, URZ ;  /* 0x000000010e077890 */ /* 0x000fe2000fffe0ff */
[----:B------:R-:W-:Y:S01]  /*2ff0*/  UMOV UR20, 0x0 ;  /* 0x0000000000147882 */ /* 0x000fe20000000000 */
[----:B------:R-:W-:Y:S01]  /*3000*/  UMOV UR21, 0x10000000 ;  /* 0x1000000000157882 */ /* 0x000fe20000000000 */
[----:B------:R-:W-:Y:S02]  /*3010*/  UMOV UR12, UR60 ;  /* 0x0000003c000c7c82 */ /* 0x000fe40008000000 */
[----:B------:R1:W-:Y:S01]  /*3020*/  UTMALDG.5D [UR56], [UR18], desc[UR20] ;  /* 0x00001438120075b4 */ /* 0x0003e20008021000 */
[----:B------:R-:W-:Y:S02]  /*3030*/  UMOV UR13, UR61 ;  /* 0x0000003d000d7c82 */ /* 0x000fe40008000000 */
[----:B------:R-:W-:Y:S02]  /*3040*/  UIADD3 UR16, UPT, UPT, UR13, 0x1, URZ ;  /* 0x000000010d107890 */ /* 0x000fe4000fffe0ff */
[----:B------:R-:W-:Y:S01]  /*3050*/  @UP2 UIADD3 UR16, UPT, UPT, UR13, URZ, URZ ;  /* 0x000000ff0d102290 */ /* 0x000fe2000fffe0ff */
[----:B------:R3:W-:Y:S03]  /*3060*/  UTMALDG.5D [UR8], [UR18], desc[UR20] ;  /* 0x00001408120075b4 */ /* 0x0007e60008021000 */
[----:B------:R-:W-:Y:S11]  /*3070*/  UISETP.NE.AND UP1, UPT, UR16, UR74, UPT ;  /* 0x0000004a1000728c */ /* 0x000ff6000bf25270 */
[----:B------:R-:W-:Y:S04]  /*3080*/  @UP1 UIADD3 UR7, UPT, UPT, UR14, URZ, URZ ;  /* 0x000000ff0e071290 */ /* 0x000fe8000fffe0ff */
[----:B------:R-:W-:Y:S04]  /*3090*/  UISETP.NE.AND UP0, UPT, UR7, UR75, UPT ;  /* 0x0000004b0700728c */ /* 0x000fe8000bf05270 */
[----:B------:R-:W-:Y:S06]  /*30a0*/  USEL UR7, UR7, URZ, UP0 ;  /* 0x000000ff07077287 */ /* 0x000fec0008000000 */
[----:B------:R-:W-:Y:S01]  /*30b0*/  IMAD.U32 R23, RZ, RZ, UR7 ;  /* 0x00000007ff177e24 */ /* 0x000fe2000f8e00ff */
[----:B-1----:R-:W-:Y:S02]  /*30c0*/  R2UR.FILL UR62, R28 ;  /* 0x000000001c3e72ca */ /* 0x002fe400004e0000 */
[----:B------:R-:W-:Y:S02]  /*30d0*/  R2UR.FILL UR61, R27 ;  /* 0x000000001b3d72ca */ /* 0x000fe400004e0000 */
[----:B------:R-:W-:Y:S02]  /*30e0*/  R2UR.FILL UR60, R26 ;  /* 0x000000001a3c72ca */ /* 0x000fe400004e0000 */
[----:B------:R-:W-:Y:S01]  /*30f0*/  R2UR.FILL UR59, R3 ;  /* 0x00000000033b72ca */ /* 0x000fe200004e0000 */
[----:B---3--:R-:W-:Y:S02]  /*3100*/  UIADD3 UR8, UPT, UPT, UR23, 0x1, URZ ;  /* 0x0000000117087890 */ /* 0x008fe4000fffe0ff */
[----:B------:R-:W-:Y:S02]  /*3110*/  @UP0 UIADD3 UR8, UPT, UPT, UR23, URZ, URZ ;  /* 0x000000ff17080290 */ /* 0x000fe4000fffe0ff */
[----:B------:R-:W-:Y:S02]  /*3120*/  UISETP.NE.AND UP0, UPT, UR47, UR76, UPT ;  /* 0x0000004c2f00728c */ /* 0x000fe4000bf05270 */
[----:B------:R-:W-:Y:S02]  /*3130*/  USEL UR11, UR17, URZ, UP2 ;  /* 0x000000ff110b7287 */ /* 0x000fe40009000000 */
[----:B------:R-:W-:Y:S01]  /*3140*/  USEL UR9, UR16, URZ, UP1 ;  /* 0x000000ff10097287 */ /* 0x000fe20008800000 */
[----:B------:R-:W-:Y:S03]  /*3150*/  UMOV UR23, UR8 ;  /* 0x0000000800177c82 */ /* 0x000fe60008000000 */
[----:B------:R-:W-:Y:S02]  /*3160*/  IMAD.U32 R0, RZ, RZ, UR11 ;  /* 0x0000000bff007e24 */ /* 0x000fe4000f8e00ff */
[----:B------:R-:W-:Y:S01]  /*3170*/  IMAD.U32 R2, RZ, RZ, UR9 ;  /* 0x00000009ff027e24 */ /* 0x000fe2000f8e00ff */
[----:B------:R-:W-:Y:S01]  /*3180*/  UMOV UR9, UR55 ;  /* 0x0000003700097c82 */ /* 0x000fe20008000000 */
[----:B--2---:R-:W-:Y:S05]  /*3190*/  BRA.U UP0, `(.L_x_22) ;  /* 0xfffffff100807547 */ /* 0x004fea000b83ffff */
.L_x_17:
[----:B------:R-:W-:Y:S01]  /*31a0*/  ULEA UR4, UR55, UR63, 0x3 ;  /* 0x0000003f37047291 */ /* 0x000fe2000f8e18ff */
[----:B------:R-:W-:Y:S01]  /*31b0*/  IMAD.U32 R3, RZ, RZ, UR31 ;  /* 0x0000001fff037e24 */ /* 0x000fe2000f8e00ff */
[----:B------:R-:W-:Y:S01]  /*31c0*/  @!P1 SYNCS.ARRIVE.TRANS64.A1T0 RZ, [UR63+0x98], RZ ;  /* 0x000098ffffff99a7 */ /* 0x000fe2000810003f */
[----:B------:R-:W-:-:S03]  /*31d0*/  R2UR UR5, R24 ;  /* 0x00000000180572ca */ /* 0x000fc600000e0000 */
[----:B------:R-:W-:-:S04]  /*31e0*/  SHF.L.U32 R3, R3, 0x1f, RZ ;  /* 0x0000001f03037819 */ /* 0x000fc800000006ff */
[----:B---3--:R2:W3:Y:S06]  /*31f0*/  SYNCS.PHASECHK.TRANS64.TRYWAIT P0, [UR4+0x30], R3 ;  /* 0x00003003ff0075a7 */ /* 0x0084ec0008001104 */
[----:B------:R-:W-:-:S09]  /*3200*/  UISETP.GE.AND UP0, UPT, UR5, 0x1, UPT ;  /* 0x000000010500788c */ /* 0x000fd2000bf06270 */
[----:B------:R-:W-:Y:S05]  /*3210*/  BRA.U !UP0, `(.L_x_23) ;  /* 0x0000001908887547 */ /* 0x000fea000b800000 */
[----:B------:R-:W4:Y:S01]  /*3220*/  LDCU.128 UR4, c[0x0][0x480] ;  /* 0x00009000ff0477ac */ /* 0x000f220008000c00 */
        /* <DEDUP_REMOVED lines=9> */
[----:B----4-:R-:W-:Y:S02]  /*32c0*/  UIMAD.WIDE.U32 UR12, UR48, UR5, URZ ;  /* 0x00000005300c72a5 */ /* 0x010fe4000f8e00ff */
[----:B------:R-:W-:Y:S02]  /*32d0*/  UIMAD.WIDE.U32 UR14, UR47, UR5, URZ ;  /* 0x000000052f0e72a5 */ /* 0x000fe4000f8e00ff */
[----:B------:R-:W-:-:S02]  /*32e0*/  UIMAD.WIDE.U32 UR26, UR71, UR5, URZ ;  /* 0x00000005471a72a5 */ /* 0x000fc4000f8e00ff */
[----:B------:R-:W-:Y:S02]  /*32f0*/  UIMAD.WIDE.U32 UR16, UR46, UR5, URZ ;  /* 0x000000052e1072a5 */ /* 0x000fe4000f8e00ff */
[----:B------:R-:W-:Y:S02]  /*3300*/  UIMAD.WIDE.U32 UR18, UR45, UR5, URZ ;  /* 0x000000052d1272a5 */ /* 0x000fe4000f8e00ff */
[----:B------:R-:W-:Y:S02]  /*3310*/  UIMAD.WIDE.U32 UR20, UR44, UR5, URZ ;  /* 0x000000052c1472a5 */ /* 0x000fe4000f8e00ff */
[----:B------:R-:W-:Y:S02]  /*3320*/  UIMAD.WIDE.U32 UR24, UR38, UR5, URZ ;  /* 0x00000005261872a5 */ /* 0x000fe4000f8e00ff */
[----:B------:R-:W-:Y:S01]  /*3330*/  UIMAD.WIDE.U32 UR28, UR30, UR5, URZ ;  /* 0x000000051e1c72a5 */ /* 0x000fe2000f8e00ff */
[----:B------:R-:W4:Y:S02]  /*3340*/  LDCU.128 UR8, c[0x0][0x490] ;  /* 0x00009200ff0877ac */ /* 0x000f240008000c00 */
        /* <DEDUP_REMOVED lines=11> */
[----:B----4-:R-:W-:Y:S01]  /*3400*/  UIMAD.WIDE.U32 UR32, UR15, UR8, URZ ;  /* 0x000000080f2072a5 */ /* 0x010fe2000f8e00ff */
[----:B------:R-:W-:Y:S01]  /*3410*/  UMOV UR5, UR19 ;  /* 0x0000001300057c82 */ /* 0x000fe20008000000 */
[----:B------:R-:W-:Y:S02]  /*3420*/  USEL UR14, UR46, UR14, !UP0 ;  /* 0x0000000e2e0e7287 */ /* 0x000fe4000c000000 */
[----:B------:R-:W-:Y:S02]  /*3430*/  USHF.R.U32.HI UR13, URZ, UR6, UR5 ;  /* 0x00000006ff0d7299 */ /* 0x000fe40008011605 */
[----:B------:R-:W-:Y:S01]  /*3440*/  UIMAD.WIDE.U32 UR34, UR14, UR8, URZ ;  /* 0x000000080e2272a5 */ /* 0x000fe2000f8e00ff */
        /* <DEDUP_REMOVED lines=11> */
[----:B------:R-:W-:Y:S01]  /*3500*/  UIADD3 UR27, UPT, UPT, -UR15, URZ, URZ ;  /* 0x000000ff0f1b7290 */ /* 0x000fe2000fffe1ff */
        /* <DEDUP_REMOVED lines=22> */
[----:B------:R-:W4:Y:S02]  /*3670*/  LDCU UR53, c[0x0][0x4a0] ;  /* 0x00009400ff3577ac */ /* 0x000f240008000800 */
[----:B------:R-:W-:Y:S01]  /*3680*/  UMOV UR4, UR19 ;  /* 0x0000001300047c82 */ /* 0x000fe20008000000 */
[----:B------:R-:W5:Y:S01]  /*3690*/  LDCU UR50, c[0x0][0x4ec] ;  /* 0x00009d80ff3277ac */ /* 0x000f620008000800 */
[----:B------:R-:W-:-:S02]  /*36a0*/  USHF.R.U32.HI UR25, URZ, UR9, UR4 ;  /* 0x00000009ff197299 */ /* 0x000fc40008011604 */
[----:B------:R-:W-:Y:S01]  /*36b0*/  UISETP.NE.AND UP0, UPT, UR10, 0x1, UPT ;  /* 0x000000010a00788c */ /* 0x000fe2000bf05270 */
[----:B------:R-:W-:Y:S01]  /*36c0*/  UMOV UR4, UR21 ;  /* 0x0000001500047c82 */ /* 0x000fe20008000000 */
[----:B------:R-:W-:Y:S02]  /*36d0*/  USEL UR25, UR17, UR25, !UP1 ;  /* 0x0000001911197287 */ /* 0x000fe4000c800000 */
[----:B------:R-:W-:Y:S02]  /*36e0*/  USHF.R.U32.HI UR24, URZ, UR9, UR4 ;  /* 0x00000009ff187299 */ /* 0x000fe40008011604 */
[----:B------:R-:W-:Y:S01]  /*36f0*/  UIADD3 UR32, UPT, UPT, -UR25, URZ, URZ ;  /* 0x000000ff19207290 */ /* 0x000fe2000fffe1ff */
[----:B------:R-:W-:Y:S01]  /*3700*/  UMOV UR4, UR33 ;  /* 0x0000002100047c82 */ /* 0x000fe20008000000 */
[----:B------:R-:W-:Y:S02]  /*3710*/  USEL UR24, UR16, UR24, !UP1 ;  /* 0x0000001810187287 */ /* 0x000fe4000c800000 */
[----:B------:R-:W-:-:S02]  /*3720*/  USHF.R.U32.HI UR22, URZ, UR9, UR4 ;  /* 0x00000009ff167299 */ /* 0x000fc40008011604 */
[----:B------:R-:W-:Y:S01]  /*3730*/  UIADD3 UR30, UPT, UPT, -UR24, URZ, URZ ;  /* 0x000000ff181e7290 */ /* 0x000fe2000fffe1ff */
        /* <DEDUP_REMOVED lines=19> */
[----:B------:R-:W-:Y:S02]  /*3870*/  UIADD3 UR9, UPT, UPT, -UR18, URZ, URZ ;  /* 0x000000ff12097290 */ /* 0x000fe4000fffe1ff */
[----:B------:R-:W-:Y:S02]  /*3880*/  USEL UR4, UR5, UR4, !UP1 ;  /* 0x0000000405047287 */ /* 0x000fe4000c800000 */
[----:B------:R-:W-:-:S02]  /*3890*/  UIMAD UR41, UR7, UR30, UR16 ;  /* 0x0000001e072972a4 */ /* 0x000fc4000f8e0210 */
[----:B------:R-:W-:Y:S02]  /*38a0*/  UIADD3 UR8, UPT, UPT, -UR4, URZ, URZ ;  /* 0x000000ff04087290 */ /* 0x000fe4000fffe1ff */
[----:B------:R-:W-:Y:S02]  /*38b0*/  UIMAD UR42, UR7, UR32, UR17 ;  /* 0x00000020072a72a4 */ /* 0x000fe4000f8e0211 */
[----:B------:R-:W-:Y:S02]  /*38c0*/  UIMAD UR40, UR7, UR29, UR15 ;  /* 0x0000001d072872a4 */ /* 0x000fe4000f8e020f */
[----:B------:R-:W-:Y:S02]  /*38d0*/  UIMAD UR68, UR7, UR28, UR14 ;  /* 0x0000001c074472a4 */ /* 0x000fe4000f8e020e */
[----:B------:R-:W-:Y:S02]  /*38e0*/  UIMAD UR60, UR7, UR27, UR13 ;  /* 0x0000001b073c72a4 */ /* 0x000fe4000f8e020d */
[----:B------:R-:W-:-:S02]  /*38f0*/  UIMAD UR52, UR7, UR26, UR12 ;  /* 0x0000001a073472a4 */ /* 0x000fc4000f8e020c */
[----:B------:R-:W-:Y:S02]  /*3900*/  UIMAD UR44, UR7, UR9, UR6 ;  /* 0x00000009072c72a4 */ /* 0x000fe4000f8e0206 */
[----:B------:R-:W-:Y:S02]  /*3910*/  UIMAD UR30, UR7, UR8, UR5 ;  /* 0x00000008071e72a4 */ /* 0x000fe4000f8e0205 */
[----:B------:R-:W-:Y:S02]  /*3920*/  UIMAD.WIDE.U32 UR6, UR25, UR11, URZ ;  /* 0x0000000b190672a5 */ /* 0x000fe4000f8e00ff */
[----:B------:R-:W-:Y:S02]  /*3930*/  UIMAD.WIDE.U32 UR12, UR24, UR11, URZ ;  /* 0x0000000b180c72a5 */ /* 0x000fe4000f8e00ff */
[----:B------:R-:W-:Y:S02]  /*3940*/  UIMAD.WIDE.U32 UR14, UR22, UR11, URZ ;  /* 0x0000000b160e72a5 */ /* 0x000fe4000f8e00ff */
[----:B------:R-:W-:Y:S01]  /*3950*/  UIMAD.WIDE.U32 UR16, UR21, UR11, URZ ;  /* 0x0000000b151072a5 */ /* 0x000fe2000f8e00ff */
[----:B------:R-:W-:Y:S01]  /*3960*/  UMOV UR5, UR7 ;  /* 0x0000000700057c82 */ /* 0x000fe20008000000 */
[----:B------:R-:W-:-:S02]  /*3970*/  UIMAD.WIDE.U32 UR26, UR20, UR11, URZ ;  /* 0x0000000b141a72a5 */ /* 0x000fc4000f8e00ff */
[----:B------:R-:W-:Y:S02]  /*3980*/  UIMAD.WIDE.U32 UR28, UR19, UR11, URZ ;  /* 0x0000000b131c72a5 */ /* 0x000fe4000f8e00ff */
[----:B------:R-:W-:Y:S02]  /*3990*/  UIMAD.WIDE.U32 UR32, UR18, UR11, URZ ;  /* 0x0000000b122072a5 */ /* 0x000fe4000f8e00ff */
[----:B------:R-:W-:Y:S02]  /*39a0*/  UIMAD.WIDE.U32 UR34, UR4, UR11, URZ ;  /* 0x0000000b042272a5 */ /* 0x000fe4000f8e00ff */
[----:B----4-:R-:W-:Y:S01]  /*39b0*/  USHF.R.U32.HI UR11, URZ, UR53, UR5 ;  /* 0x00000035ff0b7299 */ /* 0x010fe20008011605 */
[----:B------:R-:W5:Y:S02]  /*39c0*/  LDCU.64 UR8, c[0x0][0x4c0] ;  /* 0x00009800ff0877ac */ /* 0x000f640008000a00 */
[----:B------:R-:W-:Y:S01]  /*39d0*/  UMOV UR5, UR13 ;  /* 0x0000000d00057c82 */ /* 0x000fe20008000000 */
[----:B------:R-:W4:Y:S01]  /*39e0*/  LDCU.64 UR36, c[0x0][0x4f0] ;  /* 0x00009e00ff2477ac */ /* 0x000f220008000a00 */
[----:B------:R-:W-:Y:S01]  /*39f0*/  USHF.R.U32.HI UR7, URZ, UR53, UR5 ;  /* 0x00000035ff077299 */ /* 0x000fe20008011605 */
[----:B------:R-:W1:Y:S02]  /*3a00*/  LDCU UR16, c[0x0][0x4c8] ;  /* 0x00009900ff1077ac */ /* 0x000e640008000800 */
[----:B------:R-:W-:Y:S01]  /*3a10*/  UMOV UR5, UR15 ;  /* 0x0000000f00057c82 */ /* 0x000fe20008000000 */
[----:B------:R-:W-:-:S02]  /*3a20*/  USEL UR66, UR24, UR7, !UP0 ;  /* 0x0000000718427287 */ /* 0x000fc4000c000000 */
[----:B------:R-:W-:Y:S02]  /*3a30*/  USHF.R.U32.HI UR6, URZ, UR53, UR5 ;  /* 0x00000035ff067299 */ /* 0x000fe40008011605 */
[----:B------:R-:W-:Y:S01]  /*3a40*/  USEL UR69, UR25, UR11, !UP0 ;  /* 0x0000000b19457287 */ /* 0x000fe2000c000000 */
[----:B------:R-:W-:Y:S01]  /*3a50*/  UMOV UR5, UR17 ;  /* 0x0000001100057c82 */ /* 0x000fe20008000000 */
[----:B------:R-:W-:Y:S01]  /*3a60*/  USEL UR65, UR22, UR6, !UP0 ;  /* 0x0000000616417287 */ /* 0x000fe2000c000000 */
[----:B------:R-:W-:Y:S01]  /*3a70*/  IMAD.U32 R9, RZ, RZ, UR66 ;  /* 0x00000042ff097e24 */ /* 0x000fe2000f8e00ff */
[----:B------:R-:W-:Y:S02]  /*3a80*/  USHF.R.U32.HI UR70, URZ, UR53, UR5 ;  /* 0x00000035ff467299 */ /* 0x000fe40008011605 */
[----:B------:R-:W-:Y:S01]  /*3a90*/  IMAD.U32 R12, RZ, RZ, UR69 ;  /* 0x00000045ff0c7e24 */ /* 0x000fe2000f8e00ff */
[----:B-----5:R-:W-:Y:S01]  /*3aa0*/  UIMAD UR17, UR57, UR8, UR50 ;  /* 0x00000008391172a4 */ /* 0x020fe2000f8e0232 */
[----:B------:R-:W-:Y:S01]  /*3ab0*/  UMOV UR5, UR27 ;  /* 0x0000001b00057c82 */ /* 0x000fe20008000000 */
[----:B------:R-:W-:Y:S01]  /*3ac0*/  UIADD3 UR15, UPT, UPT, -UR69, URZ, URZ ;  /* 0x000000ff450f7290 */ /* 0x000fe2000fffe1ff */
[----:B------:R-:W-:Y:S01]  /*3ad0*/  MOV R6, UR65 ;  /* 0x0000004100067c02 */ /* 0x000fe20008000f00 */
[----:B------:R-:W-:-:S02]  /*3ae0*/  USHF.R.U32.HI UR62, URZ, UR53, UR5 ;  /* 0x00000035ff3e7299 */ /* 0x000fc40008011605 */
[----:B------:R-:W-:Y:S01]  /*3af0*/  IMAD.U32 R5, RZ, RZ, UR17 ;  /* 0x00000011ff057e24 */ /* 0x000fe2000f8e00ff */
[----:B------:R-:W-:Y:S01]  /*3b00*/  UIADD3 UR13, UPT, UPT, -UR65, URZ, URZ ;  /* 0x000000ff410d7290 */ /* 0x000fe2000fffe1ff */
[----:B------:R-:W-:Y:S01]  /*3b10*/  UMOV UR5, UR29 ;  /* 0x0000001d00057c82 */ /* 0x000fe20008000000 */
[----:B------:R-:W-:Y:S02]  /*3b20*/  UIMAD UR67, UR67, UR8, UR50 ;  /* 0x00000008434372a4 */ /* 0x000fe4000f8e0232 */
[----:B------:R-:W-:Y:S02]  /*3b30*/  USHF.R.U32.HI UR54, URZ, UR53, UR5 ;  /* 0x00000035ff367299 */ /* 0x000fe40008011605 */
[----:B------:R-:W-:Y:S01]  /*3b40*/  UIMAD UR59, UR59, UR8, UR50 ;  /* 0x000000083b3b72a4 */ /* 0x000fe2000f8e0232 */
[----:B------:R-:W-:Y:S01]  /*3b50*/  UMOV UR5, UR33 ;  /* 0x0000002100057c82 */ /* 0x000fe20008000000 */
[----:B------:R-:W-:Y:S02]  /*3b60*/  USEL UR54, UR19, UR54, !UP0 ;  /* 0x0000003613367287 */ /* 0x000fe4000c000000 */
[----:B------:R-:W-:-:S02]  /*3b70*/  USHF.R.U32.HI UR46, URZ, UR53, UR5 ;  /* 0x00000035ff2e7299 */ /* 0x000fc40008011605 */
[----:B------:R-:W-:Y:S02]  /*3b80*/  UIADD3 UR7, UPT, UPT, -UR54, URZ, URZ ;  /* 0x000000ff36077290 */ /* 0x000fe4000fffe1ff */
[----:B------:R-:W-:Y:S01]  /*3b90*/  USEL UR46, UR18, UR46, !UP0 ;  /* 0x0000002e122e7287 */ /* 0x000fe2000c000000 */
[----:B------:R-:W-:Y:S01]  /*3ba0*/  UMOV UR5, UR35 ;  /* 0x0000002300057c82 */ /* 0x000fe20008000000 */
[----:B------:R-:W-:Y:S02]  /*3bb0*/  UIMAD UR51, UR56, UR8, UR50 ;  /* 0x00000008383372a4 */ /* 0x000fe4000f8e0232 */
[----:B------:R-:W-:Y:S02]  /*3bc0*/  UIADD3 UR6, UPT, UPT, -UR46, URZ, URZ ;  /* 0x000000ff2e067290 */ /* 0x000fe4000fffe1ff */
[----:B------:R-:W-:Y:S02]  /*3bd0*/  USHF.R.U32.HI UR5, URZ, UR53, UR5 ;  /* 0x00000035ff057299 */ /* 0x000fe40008011605 */
[----:B------:R-:W-:-:S02]  /*3be0*/  UIMAD UR53, UR10, UR7, UR19 ;  /* 0x000000070a3572a4 */ /* 0x000fc4000f8e0213 */
[----:B------:R-:W-:Y:S02]  /*3bf0*/  UIMAD UR45, UR10, UR6, UR18 ;  /* 0x000000060a2d72a4 */ /* 0x000fe4000f8e0212 */
[----:B------:R-:W-:Y:S02]  /*3c00*/  UIMAD UR19, UR47, UR8, UR50 ;  /* 0x000000082f1372a4 */ /* 0x000fe4000f8e0232 */
[----:B------:R-:W-:Y:S02]  /*3c10*/  UIMAD UR18, UR58, UR8, UR50 ;  /* 0x000000083a1272a4 */ /* 0x000fe4000f8e0232 */
[----:B------:R-:W-:Y:S02]  /*3c20*/  UIMAD UR43, UR49, UR8, UR50 ;  /* 0x00000008312b72a4 */ /* 0x000fe4000f8e0232 */
[----:B------:R-:W-:Y:S01]  /*3c30*/  UIMAD UR35, UR48, UR8, UR50 ;  /* 0x00000008302372a4 */ /* 0x000fe2000f8e0232 */
[----:B------:R-:W-:Y:S01]  /*3c40*/  IMAD.U32 R11, RZ, RZ, UR19 ;  /* 0x00000013ff0b7e24 */ /* 0x000fe2000f8e00ff */
[----:B----4-:R-:W-:Y:S01]  /*3c50*/  UIMAD UR17, UR41, UR9, UR36 ;  /* 0x00000009291172a4 */ /* 0x010fe2000f8e0224 */
[----:B------:R-:W-:Y:S01]  /*3c60*/  MOV R8, UR18 ;  /* 0x0000001200087c02 */ /* 0x000fe20008000f00 */
[----:B------:R-:W-:-:S02]  /*3c70*/  UIMAD UR8, UR40, UR9, UR36 ;  /* 0x00000009280872a4 */ /* 0x000fc4000f8e0224 */
[----:B------:R-:W-:Y:S02]  /*3c80*/  USEL UR38, UR4, UR5, !UP0 ;  /* 0x0000000504267287 */ /* 0x000fe4000c000000 */
[----:B------:R-:W-:Y:S01]  /*3c90*/  UIADD3 UR14, UPT, UPT, -UR66, URZ, URZ ;  /* 0x000000ff420e7290 */ /* 0x000fe2000fffe1ff */
[----:B------:R-:W-:Y:S01]  /*3ca0*/  IMAD.U32 R7, RZ, RZ, UR17 ;  /* 0x00000011ff077e24 */ /* 0x000fe2000f8e00ff */
[----:B------:R-:W-:Y:S01]  /*3cb0*/  USEL UR70, UR21, UR70, !UP0 ;  /* 0x0000004615467287 */ /* 0x000fe2000c000000 */
[----:B--2---:R-:W-:Y:S01]  /*3cc0*/  MOV R3, UR8 ;  /* 0x0000000800037c02 */ /* 0x004fe20008000f00 */
[----:B------:R-:W-:Y:S02]  /*3cd0*/  USEL UR62, UR20, UR62, !UP0 ;  /* 0x0000003e143e7287 */ /* 0x000fe4000c000000 */
[----:B------:R-:W-:Y:S02]  /*3ce0*/  UIMAD UR25, UR10, UR15, UR25 ;  /* 0x0000000f0a1972a4 */ /* 0x000fe4000f8e0219 */
[----:B------:R-:W-:-:S02]  /*3cf0*/  UIMAD UR13, UR10, UR13, UR22 ;  /* 0x0000000d0a0d72a4 */ /* 0x000fc4000f8e0216 */
[----:B------:R-:W-:Y:S02]  /*3d00*/  UIADD3 UR5, UPT, UPT, -UR38, URZ, URZ ;  /* 0x000000ff26057290 */ /* 0x000fe4000fffe1ff */
[----:B------:R-:W-:Y:S02]  /*3d10*/  UIMAD UR14, UR10, UR14, UR24 ;  /* 0x0000000e0a0e72a4 */ /* 0x000fe4000f8e0218 */
[----:B------:R-:W-:Y:S02]  /*3d20*/  UIADD3 UR12, UPT, UPT, -UR70, URZ, URZ ;  /* 0x000000ff460c7290 */ /* 0x000fe4000fffe1ff */
[----:B------:R-:W-:Y:S02]  /*3d30*/  UIADD3 UR11, UPT, UPT, -UR62, URZ, URZ ;  /* 0x000000ff3e0b7290 */ /* 0x000fe4000fffe1ff */
[----:B------:R-:W-:Y:S02]  /*3d40*/  UIMAD UR18, UR42, UR9, UR36 ;  /* 0x000000092a1272a4 */ /* 0x000fe4000f8e0224 */
[----:B------:R-:W-:-:S02]  /*3d50*/  UIMAD UR68, UR68, UR9, UR36 ;  /* 0x00000009444472a4 */ /* 0x000fc4000f8e0224 */
[----:B------:R-:W-:Y:S02]  /*3d60*/  UIMAD UR60, UR60, UR9, UR36 ;  /* 0x000000093c3c72a4 */ /* 0x000fe4000f8e0224 */
[----:B------:R-:W-:Y:S01]  /*3d70*/  UIMAD UR52, UR52, UR9, UR36 ;  /* 0x00000009343472a4 */ /* 0x000fe2000f8e0224 */
[----:B------:R-:W-:Y:S01]  /*3d80*/  MOV R10, UR18 ;  /* 0x00000012000a7c02 */ /* 0x000fe20008000f00 */
[----:B------:R-:W-:Y:S02]  /*3d90*/  UIMAD UR44, UR44, UR9, UR36 ;  /* 0x000000092c2c72a4 */ /* 0x000fe4000f8e0224 */
[----:B-1----:R-:W-:Y:S02]  /*3da0*/  UIMAD UR17, UR25, UR16, UR37 ;  /* 0x00000010191172a4 */ /* 0x002fe4000f8e0225 */
[----:B------:R-:W-:Y:S02]  /*3db0*/  UIMAD UR8, UR13, UR16, UR37 ;  /* 0x000000100d0872a4 */ /* 0x000fe4000f8e0225 */
[----:B------:R-:W-:-:S02]  /*3dc0*/  UIMAD UR36, UR30, UR9, UR36 ;  /* 0x000000091e2472a4 */ /* 0x000fc4000f8e0224 */
[----:B------:R-:W-:Y:S01]  /*3dd0*/  UIMAD UR9, UR14, UR16, UR37 ;  /* 0x000000100e0972a4 */ /* 0x000fe2000f8e0225 */
[----:B------:R-:W-:Y:S01]  /*3de0*/  IMAD.U32 R15, RZ, RZ, UR17 ;  /* 0x00000011ff0f7e24 */ /* 0x000fe2000f8e00ff */
[----:B------:R-:W-:Y:S01]  /*3df0*/  UIMAD UR12, UR10, UR12, UR21 ;  /* 0x0000000c0a0c72a4 */ /* 0x000fe2000f8e0215 */
[----:B------:R-:W-:Y:S01]  /*3e00*/  IMAD.U32 R13, RZ, RZ, UR8 ;  /* 0x00000008ff0d7e24 */ /* 0x000fe2000f8e00ff */
[----:B------:R-:W-:Y:S02]  /*3e10*/  UIMAD UR11, UR10, UR11, UR20 ;  /* 0x0000000b0a0b72a4 */ /* 0x000fe4000f8e0214 */
[----:B------:R-:W-:Y:S01]  /*3e20*/  UIMAD UR7, UR10, UR5, UR4 ;  /* 0x000000050a0772a4 */ /* 0x000fe2000f8e0204 */
[----:B------:R-:W-:Y:S01]  /*3e30*/  MOV R14, UR9 ;  /* 0x00000009000e7c02 */ /* 0x000fe20008000f00 */
[----:B------:R-:W-:Y:S02]  /*3e40*/  UIADD3 UR10, UPT, UPT, UR61, 0x20, URZ ;  /* 0x000000203d0a7890 */ /* 0x000fe4000fffe0ff */
[----:B------:R-:W-:-:S02]  /*3e50*/  UIMAD UR69, UR12, UR16, UR37 ;  /* 0x000000100c4572a4 */ /* 0x000fc4000f8e0225 */
[----:B------:R-:W-:Y:S02]  /*3e60*/  UIMAD UR61, UR11, UR16, UR37 ;  /* 0x000000100b3d72a4 */ /* 0x000fe4000f8e0225 */
[----:B------:R-:W-:Y:S02]  /*3e70*/  UIMAD UR53, UR53, UR16, UR37 ;  /* 0x00000010353572a4 */ /* 0x000fe4000f8e0225 */
[----:B------:R-:W-:Y:S02]  /*3e80*/  UIMAD UR45, UR45, UR16, UR37 ;  /* 0x000000102d2d72a4 */ /* 0x000fe4000f8e0225 */
[----:B------:R-:W-:Y:S01]  /*3e90*/  UIADD3 UR76, UPT, UPT, UR64, UR76, URZ ;  /* 0x0000004c404c7290 */ /* 0x000fe2000fffe0ff */
[----:B------:R-:W1:Y:S01]  /*3ea0*/  LDCU UR71, c[0x0][0x38c] ;  /* 0x00007180ff4777ac */ /* 0x000e620008000800 */
[----:B------:R-:W2:Y:S01]  /*3eb0*/  LDCU UR15, c[0x0][0x4cc] ;  /* 0x00009980ff0f77ac */ /* 0x000ea20008000800 */
[----:B------:R-:W4:Y:S01]  /*3ec0*/  LDCU UR6, c[0x0][0x500] ;  /* 0x0000a000ff0677ac */ /* 0x000f220008000800 */
[----:B------:R-:W1:Y:S01]  /*3ed0*/  LDCU.64 UR74, c[0x0][0x390] ;  /* 0x00007200ff4a77ac */ /* 0x000e620008000a00 */
[----:B------:R-:W1:Y:S01]  /*3ee0*/  LDCU.64 UR4, c[0x0][0x4f8] ;  /* 0x00009f00ff0477ac */ /* 0x000e620008000a00 */
[----:B------:R-:W1:Y:S01]  /*3ef0*/  LDCU.64 UR72, c[0x0][0x4d0] ;  /* 0x00009a00ff4877ac */ /* 0x000e620008000a00 */
[----:B------:R-:W-:Y:S01]  /*3f00*/  UIMAD UR37, UR7, UR16, UR37 ;  /* 0x00000010072572a4 */ /* 0x000fe2000f8e0225 */
[----:B------:R-:W-:Y:S01]  /*3f10*/  UMOV UR9, UR55 ;  /* 0x0000003700097c82 */ /* 0x000fe20008000000 */
[----:B------:R-:W-:-:S10]  /*3f20*/  UMOV UR47, UR64 ;  /* 0x00000040002f7c82 */ /* 0x000fd40008000000 */
.L_x_28:
        /* <DEDUP_REMOVED lines=9> */
.L_x_24:
[----:B------:R-:W-:Y:S01]  /*3fc0*/  R2UR UR7, R16 ;  /* 0x00000000100772ca */ /* 0x000fe200000e0000 */
[----:B------:R-:W-:Y:S11]  /*3fd0*/  BSSY.RECONVERGENT B0, `(.L_x_26) ;  /* 0x0000005000007945 */ /* 0x000ff60003800200 */
[----:B------:R-:W-:Y:S01]  /*3fe0*/  @!UPT UIADD3 URZ, UPT, UPT, URZ, URZ, URZ ;  /* 0x000000fffffff290 */ /* 0x000fe2000fffe0ff */
[----:B------:R1:W-:Y:S01]  /*3ff0*/  @!P2 SYNCS.ARRIVE.TRANS64 RZ, [UR7], R27 ;  /* 0x0000001bffffa9a7 */ /* 0x0003e20008000007 */
[----:B------:R-:W-:Y:S05]  /*4000*/  @P3 BRA `(.L_x_27) ;  /* 0x0000000000043947 */ /* 0x000fea0003800000 */
[----:B-12-4-:R-:W-:Y:S05]  /*4010*/  BPT.TRAP 0x1 ;  /* 0x000000040000795c */ /* 0x016fea0000300000 */
.L_x_27:
[----:B-12-4-:R-:W-:Y:S05]  /*4020*/  BSYNC.RECONVERGENT B0 ;  /* 0x0000000000007941 */ /* 0x016fea0003800200 */
.L_x_26:
        /* <DEDUP_REMOVED lines=26> */
[----:B------:R-:W-:Y:S01]  /*41d0*/  MOV.SPILL R28, UR46 ;  /* 0x0000002e001c7c02 */ /* 0x000fe20009000f00 */
[----:B------:R-:W-:Y:S01]  /*41e0*/  ULEA UR7, UR7, UR8, 0xa ;  /* 0x0000000807077291 */ /* 0x000fe2000f8e50ff */
[----:B------:R-:W-:Y:S01]  /*41f0*/  MOV.SPILL R35, UR67 ;  /* 0x0000004300237c02 */ /* 0x000fe20009000f00 */
[----:B------:R-:W-:Y:S01]  /*4200*/  UIADD3.X UR13, UPT, UPT, URZ, UR19, URZ, UP1, !UPT ;  /* 0x00000013ff0d7290 */ /* 0x000fe20008ffe4ff */
[----:B------:R-:W-:Y:S01]  /*4210*/  MOV.SPILL R36, UR68 ;  /* 0x0000004400247c02 */ /* 0x000fe20009000f00 */
[----:B------:R-:W-:Y:S01]  /*4220*/  UIADD3 UR64, UPT, UPT, UR9, 0x6800, URZ ;  /* 0x0000680009407890 */ /* 0x000fe2000fffe0ff */
[----:B------:R-:W-:Y:S01]  /*4230*/  MOV.SPILL R37, UR69 ;  /* 0x0000004500257c02 */ /* 0x000fe20009000f00 */
[----:B------:R-:W-:Y:S01]  /*4240*/  ULEA UR11, UR55, UR63, 0x3 ;  /* 0x0000003f370b7291 */ /* 0x000fe2000f8e18ff */
        /* <DEDUP_REMOVED lines=17> */
[----:B------:R-:W-:Y:S01]  /*4360*/  UMOV UR20, UR68 ;  /* 0x0000004400147c82 */ /* 0x000fe20008000000 */
[----:B------:R-:W-:Y:S01]  /*4370*/  UMOV UR26, UR18 ;  /* 0x00000012001a7c82 */ /* 0x000fe20008000000 */
[----:B------:R-:W-:Y:S01]  /*4380*/  UMOV UR21, UR69 ;  /* 0x0000004500157c82 */ /* 0x000fe20008000000 */
[----:B------:R-:W-:Y:S01]  /*4390*/  R2UR UR45, R13 ;  /* 0x000000000d2d72ca */ /* 0x000fe200000e0000 */
[----:B------:R4:W-:Y:S01]  /*43a0*/  UTMALDG.5D.IM2COL [UR64], [UR12], UR7 ;  /* 0x000000400c0073b4 */ /* 0x0009e20008060007 */
[----:B------:R-:W-:Y:S01]  /*43b0*/  UMOV UR22, UR70 ;  /* 0x0000004600167c82 */ /* 0x000fe20008000000 */
[----:B------:R-:W-:Y:S01]  /*43c0*/  R2UR UR46, R6 ;  /* 0x00000000062e72ca */ /* 0x000fe200000e0000 */
[----:B------:R-:W-:Y:S01]  /*43d0*/  UIADD3 UR40, UPT, UPT, UR9, 0x7800, URZ ;  /* 0x0000780009287890 */ /* 0x000fe2000fffe0ff */
[----:B---3--:R-:W-:Y:S01]  /*43e0*/  MOV.SPILL R26, UR44 ;  /* 0x0000002c001a7c02 */ /* 0x008fe20009000f00 */
[----:B------:R-:W-:Y:S01]  /*43f0*/  UMOV UR41, UR8 ;  /* 0x0000000800297c82 */ /* 0x000fe20008000000 */
[----:B------:R-:W-:Y:S01]  /*4400*/  R2UR UR44, R3 ;  /* 0x00000000032c72ca */ /* 0x000fe200000e0000 */
[----:B------:R-:W-:Y:S01]  /*4410*/  UMOV UR42, UR11 ;  /* 0x0000000b002a7c82 */ /* 0x000fe20008000000 */
[----:B------:R3:W-:Y:S01]  /*4420*/  UTMALDG.5D.IM2COL [UR16], [UR12], UR7 ;  /* 0x000000100c0073b4 */ /* 0x0007e20008060007 */
[----:B------:R-:W-:Y:S01]  /*4430*/  MOV.SPILL R16, UR43 ;  /* 0x0000002b00107c02 */ /* 0x000fe20009000f00 */
[----:B------:R-:W-:Y:S01]  /*4440*/  UIADD3 UR56, UPT, UPT, UR9, 0x8800, URZ ;  /* 0x0000880009387890 */ /* 0x000fe2000fffe0ff */
[----:B------:R-:W-:Y:S01]  /*4450*/  R2UR UR43, R5 ;  /* 0x00000000052b72ca */ /* 0x000fe200000e0000 */
[----:B------:R-:W-:Y:S01]  /*4460*/  UMOV UR58, UR11 ;  /* 0x0000000b003a7c82 */ /* 0x000fe20008000000 */
[----:B------:R-:W-:Y:S01]  /*4470*/  UIADD3 UR48, UPT, UPT, UR9, 0x9000, URZ ;  /* 0x0000900009307890 */ /* 0x000fe2000fffe0ff */
[----:B------:R-:W-:Y:S01]  /*4480*/  MOV.SPILL R34, UR71 ;  /* 0x0000004700227c02 */ /* 0x000fe20009000f00 */
[----:B------:R-:W-:Y:S01]  /*4490*/  UMOV UR50, UR11 ;  /* 0x0000000b00327c82 */ /* 0x000fe20008000000 */
[----:B------:R-:W-:Y:S01]  /*44a0*/  UMOV UR34, UR11 ;  /* 0x0000000b00227c82 */ /* 0x000fe20008000000 */
[----:B------:R-:W-:Y:S02]  /*44b0*/  MOV.SPILL R29, UR47 ;  /* 0x0000002f001d7c02 */ /* 0x000fe40009000f00 */
[----:B------:R-:W-:Y:S02]  /*44c0*/  R2UR.FILL UR71, R34 ;  /* 0x00000000224772ca */ /* 0x000fe400004e0000 */
[----:B------:R-:W-:Y:S02]  /*44d0*/  R2UR.FILL UR47, R29 ;  /* 0x000000001d2f72ca */ /* 0x000fe400004e0000 */
[----:B----4-:R-:W-:Y:S01]  /*44e0*/  R2UR.FILL UR70, R38 ;  /* 0x00000000264672ca */ /* 0x010fe200004e0000 */
[----:B------:R-:W-:Y:S01]  /*44f0*/  UIADD3 UR64, UPT, UPT, UR9, 0x7000, URZ ;  /* 0x0000700009407890 */ /* 0x000fe2000fffe0ff */
[----:B------:R-:W-:Y:S01]  /*4500*/  R2UR.FILL UR69, R37 ;  /* 0x00000000254572ca */ /* 0x000fe200004e0000 */
[----:B------:R-:W-:Y:S01]  /*4510*/  UMOV UR65, UR8 ;  /* 0x0000000800417c82 */ /* 0x000fe20008000000 */
[----:B------:R-:W-:Y:S01]  /*4520*/  R2UR.FILL UR68, R36 ;  /* 0x00000000244472ca */ /* 0x000fe200004e0000 */
[----:B------:R-:W-:Y:S01]  /*4530*/  UMOV UR66, UR11 ;  /* 0x0000000b00427c82 */ /* 0x000fe20008000000 */
[----:B------:R-:W-:Y:S01]  /*4540*/  R2UR.FILL UR67, R35 ;  /* 0x00000000234372ca */ /* 0x000fe200004e0000 */
[----:B---3--:R-:W-:Y:S01]  /*4550*/  UMOV UR21, UR45 ;  /* 0x0000002d00157c82 */ /* 0x008fe20008000000 */
[----:B------:R-:W-:Y:S05]  /*4560*/  UMOV UR22, UR46 ;  /* 0x0000002e00167c82 */ /* 0x000fea0008000000 */
[----:B------:R-:W-:Y:S02]  /*4570*/  UMOV UR16, UR70 ;  /* 0x0000004600107c82 */ /* 0x000fe40008000000 */
[----:B------:R-:W-:Y:S01]  /*4580*/  UMOV UR30, UR16 ;  /* 0x00000010001e7c82 */ /* 0x000fe20008000000 */
[----:B------:R-:W-:Y:S01]  /*4590*/  UIADD3 UR16, UPT, UPT, UR9, 0x7c00, URZ ;  /* 0x00007c0009107890 */ /* 0x000fe2000fffe0ff */
[----:B------:R-:W-:Y:S02]  /*45a0*/  UMOV UR19, UR68 ;  /* 0x0000004400137c82 */ /* 0x000fe40008000000 */
[----:B------:R3:W-:Y:S01]  /*45b0*/  UTMALDG.5D.IM2COL [UR64], [UR12], UR7 ;  /* 0x000000400c0073b4 */ /* 0x0007e20008060007 */
[----:B------:R-:W-:Y:S01]  /*45c0*/  UMOV UR20, UR67 ;  /* 0x0000004300147c82 */ /* 0x000fe20008000000 */
[----:B------:R-:W-:Y:S01]  /*45d0*/  UMOV UR17, UR69 ;  /* 0x0000004500117c82 */ /* 0x000fe20008000000 */
[----:B------:R-:W-:Y:S01]  /*45e0*/  UMOV UR27, UR20 ;  /* 0x00000014001b7c82 */ /* 0x000fe20008000000 */
[----:B------:R-:W-:Y:S01]  /*45f0*/  UMOV UR28, UR19 ;  /* 0x00000013001c7c82 */ /* 0x000fe20008000000 */
[----:B------:R-:W-:Y:S01]  /*4600*/  UMOV UR29, UR17 ;  /* 0x00000011001d7c82 */ /* 0x000fe20008000000 */
[----:B------:R-:W-:Y:S01]  /*4610*/  UMOV UR17, UR8 ;  /* 0x0000000800117c82 */ /* 0x000fe20008000000 */
[----:B------:R-:W-:Y:S01]  /*4620*/  UMOV UR19, UR43 ;  /* 0x0000002b00137c82 */ /* 0x000fe20008000000 */
[----:B------:R4:W-:Y:S01]  /*4630*/  UTMALDG.5D.IM2COL [UR24], [UR12], UR7 ;  /* 0x000000180c0073b4 */ /* 0x0009e20008060007 */
[----:B------:R-:W-:Y:S01]  /*4640*/  UMOV UR20, UR44 ;  /* 0x0000002c00147c82 */ /* 0x000fe20008000000 */
[----:B------:R5:W-:Y:S01]  /*4650*/  UTMALDG.5D.IM2COL [UR40], [UR12], UR7 ;  /* 0x000000280c0073b4 */ /* 0x000be20008060007 */
[----:B------:R1:W-:Y:S01]  /*4660*/  UTMALDG.5D.IM2COL [UR16], [UR12], UR7 ;  /* 0x000000100c0073b4 */ /* 0x0003e20008060007 */
[----:B---3--:R-:W-:Y:S01]  /*4670*/  UIADD3 UR64, UPT, UPT, UR9, 0x8000, URZ ;  /* 0x0000800009407890 */ /* 0x008fe2000fffe0ff */
[----:B------:R-:W-:Y:S02]  /*4680*/  R2UR.FILL UR70, R33 ;  /* 0x00000000214672ca */ /* 0x000fe400004e0000 */
[----:B------:R-:W-:Y:S02]  /*4690*/  R2UR.FILL UR69, R32 ;  /* 0x00000000204572ca */ /* 0x000fe400004e0000 */
[----:B------:R-:W-:Y:S02]  /*46a0*/  R2UR.FILL UR68, R31 ;  /* 0x000000001f4472ca */ /* 0x000fe400004e0000 */
[----:B------:R-:W-:Y:S01]  /*46b0*/  R2UR.FILL UR67, R30 ;  /* 0x000000001e4372ca */ /* 0x000fe200004e0000 */
[----:B----4-:R-:W-:Y:S06]  /*46c0*/  UIADD3 UR24, UPT, UPT, UR9, 0x8400, URZ ;  /* 0x0000840009187890 */ /* 0x010fec000fffe0ff */
[----:B------:R-:W-:Y:S02]  /*46d0*/  UMOV UR30, UR70 ;  /* 0x00000046001e7c82 */ /* 0x000fe40008000000 */
[----:B------:R-:W-:Y:S01]  /*46e0*/  UMOV UR29, UR69 ;  /* 0x00000045001d7c82 */ /* 0x000fe20008000000 */
[----:B-----5:R-:W-:Y:S01]  /*46f0*/  R2UR.FILL UR46, R28 ;  /* 0x000000001c2e72ca */ /* 0x020fe200004e0000 */
[----:B------:R-:W-:Y:S01]  /*4700*/  UMOV UR28, UR68 ;  /* 0x00000044001c7c82 */ /* 0x000fe20008000000 */
[----:B------:R-:W-:Y:S01]  /*4710*/  R2UR.FILL UR45, R27 ;  /* 0x000000001b2d72ca */ /* 0x000fe200004e0000 */
[----:B------:R3:W-:Y:S01]  /*4720*/  UTMALDG.5D.IM2COL [UR64], [UR12], UR7 ;  /* 0x000000400c0073b4 */ /* 0x0007e20008060007 */
[----:B------:R-:W-:Y:S01]  /*4730*/  UIADD3 UR40, UPT, UPT, UR9, 0x9800, URZ ;  /* 0x0000980009287890 */ /* 0x000fe2000fffe0ff */
[----:B------:R-:W-:Y:S01]  /*4740*/  R2UR.FILL UR44, R26 ;  /* 0x000000001a2c72ca */ /* 0x000fe200004e0000 */
[----:B------:R-:W-:Y:S01]  /*4750*/  UMOV UR27, UR67 ;  /* 0x00000043001b7c82 */ /* 0x000fe20008000000 */
[----:B-1----:R-:W-:Y:S01]  /*4760*/  UIADD3 UR16, UPT, UPT, UR9, 0x8c00, URZ ;  /* 0x00008c0009107890 */ /* 0x002fe2000fffe0ff */
[----:B------:R-:W-:Y:S01]  /*4770*/  R2UR.FILL UR43, R16 ;  /* 0x00000000102b72ca */ /* 0x000fe200004e0000 */
[----:B------:R-:W-:Y:S01]  /*4780*/  UMOV UR19, UR59 ;  /* 0x0000003b00137c82 */ /* 0x000fe20008000000 */
[----:B------:R-:W-:Y:S01]  /*4790*/  UMOV UR20, UR60 ;  /* 0x0000003c00147c82 */ /* 0x000fe20008000000 */
[----:B------:R1:W-:Y:S01]  /*47a0*/  UTMALDG.5D.IM2COL [UR24], [UR12], UR7 ;  /* 0x000000180c0073b4 */ /* 0x0003e20008060007 */
[----:B------:R-:W-:Y:S01]  /*47b0*/  UMOV UR21, UR61 ;  /* 0x0000003d00157c82 */ /* 0x000fe20008000000 */
[----:B------:R-:W-:Y:S01]  /*47c0*/  UMOV UR22, UR62 ;  /* 0x0000003e00167c82 */ /* 0x000fe20008000000 */
[----:B---3--:R-:W-:Y:S01]  /*47d0*/  UMOV UR65, UR8 ;  /* 0x0000000800417c82 */ /* 0x008fe20008000000 */
[----:B------:R-:W-:Y:S01]  /*47e0*/  UIADD3 UR8, UPT, UPT, UR9, 0x20800, URZ ;  /* 0x0002080009087890 */ /* 0x000fe2000fffe0ff */
[----:B------:R-:W-:Y:S01]  /*47f0*/  UMOV UR57, UR65 ;  /* 0x0000004100397c82 */ /* 0x000fe20008000000 */
[----:B------:R-:W-:Y:S01]  /*4800*/  UMOV UR17, UR65 ;  /* 0x0000004100117c82 */ /* 0x000fe20008000000 */
[----:B------:R3:W-:Y:S01]  /*4810*/  UTMALDG.5D.IM2COL [UR56], [UR12], UR7 ;  /* 0x000000380c0073b4 */ /* 0x0007e20008060007 */
[----:B------:R-:W-:Y:S01]  /*4820*/  UMOV UR49, UR65 ;  /* 0x0000004100317c82 */ /* 0x000fe20008000000 */
[----:B------:R-:W-:Y:S01]  /*4830*/  UMOV UR41, UR65 ;  /* 0x0000004100297c82 */ /* 0x000fe20008000000 */
[----:B-1----:R-:W-:Y:S01]  /*4840*/  UIADD3 UR24, UPT, UPT, UR9, 0x9400, URZ ;  /* 0x0000940009187890 */ /* 0x002fe2000fffe0ff */
[----:B------:R-:W-:Y:S01]  /*4850*/  UMOV UR25, UR65 ;  /* 0x0000004100197c82 */ /* 0x000fe20008000000 */
        /* <DEDUP_REMOVED lines=8> */
[----:B------:R-:W-:Y:S01]  /*48e0*/  UTMALDG.5D.IM2COL [UR48], [UR12], UR7 ;  /* 0x000000300c0073b4 */ /* 0x000fe20008060007 */
[----:B------:R4:W-:Y:S01]  /*48f0*/  UTMALDG.5D.IM2COL [UR24], [UR12], UR7 ;  /* 0x000000180c0073b4 */ /* 0x0009e20008060007 */
[----:B------:R-:W-:Y:S01]  /*4900*/  UTMALDG.5D.IM2COL [UR40], [UR12], UR7 ;  /* 0x000000280c0073b4 */ /* 0x000fe20008060007 */
[----:B---3--:R-:W3:Y:S01]  /*4910*/  LDCU.64 UR56, c[0x0][0x348] ;  /* 0x00006900ff3877ac */ /* 0x008ee20008000a00 */
[----:B-1----:R-:W-:Y:S01]  /*4920*/  UIADD3 UR16, UPT, UPT, UR9, 0x9c00, URZ ;  /* 0x00009c0009107890 */ /* 0x002fe2000fffe0ff */
[----:B------:R-:W-:Y:S01]  /*4930*/  UMOV UR19, UR43 ;  /* 0x0000002b00137c82 */ /* 0x000fe20008000000 */
[----:B------:R-:W-:Y:S01]  /*4940*/  UMOV UR20, UR44 ;  /* 0x0000002c00147c82 */ /* 0x000fe20008000000 */
[----:B------:R-:W-:Y:S01]  /*4950*/  UMOV UR21, UR45 ;  /* 0x0000002d00157c82 */ /* 0x000fe20008000000 */
[----:B------:R-:W-:Y:S05]  /*4960*/  UMOV UR22, UR46 ;  /* 0x0000002e00167c82 */ /* 0x000fea0008000000 */
[----:B------:R1:W-:Y:S01]  /*4970*/  UTMALDG.5D.IM2COL [UR16], [UR12], UR7 ;  /* 0x000000100c0073b4 */ /* 0x0003e20008060007 */
[----:B----4-:R-:W-:Y:S01]  /*4980*/  UIADD3 UR24, UPT, UPT, UR9, 0xa400, URZ ;  /* 0x0000a40009187890 */ /* 0x010fe2000fffe0ff */
[----:B------:R-:W-:Y:S01]  /*4990*/  UTMALDG.5D.IM2COL [UR32], [UR12], UR7 ;  /* 0x000000200c0073b4 */ /* 0x000fe20008060007 */
[----:B------:R-:W-:Y:S01]  /*49a0*/  UMOV UR27, UR35 ;  /* 0x00000023001b7c82 */ /* 0x000fe20008000000 */
[----:B------:R-:W-:Y:S01]  /*49b0*/  UMOV UR28, UR36 ;  /* 0x00000024001c7c82 */ /* 0x000fe20008000000 */
[----:B------:R-:W-:Y:S01]  /*49c0*/  UMOV UR29, UR37 ;  /* 0x00000025001d7c82 */ /* 0x000fe20008000000 */
[----:B------:R-:W-:Y:S04]  /*49d0*/  UMOV UR30, UR38 ;  /* 0x00000026001e7c82 */ /* 0x000fe80008000000 */
[----:B------:R3:W-:Y:S01]  /*49e0*/  UTMALDG.5D.IM2COL [UR24], [UR12], UR7 ;  /* 0x000000180c0073b4 */ /* 0x0007e20008060007 */
[----:B-1----:R-:W-:Y:S01]  /*49f0*/  UIADD3 UR16, UPT, UPT, UR9, 0x1e800, URZ ;  /* 0x0001e80009107890 */ /* 0x002fe2000fffe0ff */
[----:B------:R-:W-:Y:S01]  /*4a00*/  R2UR UR18, R17 ;  /* 0x00000000111272ca */ /* 0x000fe200000e0000 */
[----:B------:R-:W-:Y:S01]  /*4a10*/  UMOV UR20, UR66 ;  /* 0x0000004200147c82 */ /* 0x000fe20008000000 */
[----:B------:R-:W-:Y:S01]  /*4a20*/  UMOV UR21, UR77 ;  /* 0x0000004d00157c82 */ /* 0x000fe20008000000 */
[----:B------:R-:W-:Y:S01]  /*4a30*/  UMOV UR22, UR14 ;  /* 0x0000000e00167c82 */ /* 0x000fe20008000000 */
[----:B------:R-:W-:Y:S01]  /*4a40*/  UMOV UR19, UR11 ;  /* 0x0000000b00137c82 */ /* 0x000fe20008000000 */
[----:B------:R-:W-:Y:S01]  /*4a50*/  UMOV UR9, UR65 ;  /* 0x0000004100097c82 */ /* 0x000fe20008000000 */
[----:B---3--:R-:W-:Y:S02]  /*4a60*/  UIADD3 UR24, UP0, UPT, UR56, 0x200, URZ ;  /* 0x0000020038187890 */ /* 0x008fe4000ff1e0ff */
[----:B------:R-:W-:Y:S02]  /*4a70*/  UIADD3 UR7, UPT, UPT, UR14, 0x1, URZ ;  /* 0x000000010e077890 */ /* 0x000fe4000fffe0ff */
[----:B------:R-:W-:Y:S01]  /*4a80*/  UIADD3.X UR25, UPT, UPT, URZ, UR57, URZ, UP0, !UPT ;  /* 0x00000039ff197290 */ /* 0x000fe200087fe4ff */
[----:B------:R-:W-:Y:S01]  /*4a90*/  UMOV UR26, 0x0 ;  /* 0x00000000001a7882 */ /* 0x000fe20000000000 */
[----:B------:R-:W-:Y:S01]  /*4aa0*/  UMOV UR27, 0x10000000 ;  /* 0x10000000001b7882 */ /* 0x000fe20000000000 */
[----:B------:R-:W-:Y:S01]  /*4ab0*/  UMOV UR12, UR66 ;  /* 0x00000042000c7c82 */ /* 0x000fe20008000000 */
[----:B------:R-:W-:Y:S05]  /*4ac0*/  UMOV UR13, UR77 ;  /* 0x0000004d000d7c82 */ /* 0x000fea0008000000 */
[----:B------:R1:W-:Y:S01]  /*4ad0*/  UTMALDG.5D [UR16], [UR24], desc[UR26] ;  /* 0x00001a10180075b4 */ /* 0x0003e20008021000 */
[----:B------:R3:W-:Y:S01]  /*4ae0*/  UTMALDG.5D [UR8], [UR24], desc[UR26] ;  /* 0x00001a08180075b4 */ /* 0x0007e20008021000 */
[----:B-1----:R-:W-:Y:S02]  /*4af0*/  UIADD3 UR17, UPT, UPT, UR66, 0x1, URZ ;  /* 0x0000000142117890 */ /* 0x002fe4000fffe0ff */
[----:B------:R-:W-:Y:S02]  /*4b00*/  UIADD3 UR16, UPT, UPT, UR77, 0x1, URZ ;  /* 0x000000014d107890 */ /* 0x000fe4000fffe0ff */
[----:B------:R-:W-:Y:S02]  /*4b10*/  UISETP.NE.AND UP2, UPT, UR17, UR71, UPT ;  /* 0x000000471100728c */ /* 0x000fe4000bf45270 */
[----:B---3--:R-:W-:Y:S02]  /*4b20*/  UIADD3 UR8, UPT, UPT, UR23, 0x1, URZ ;  /* 0x0000000117087890 */ /* 0x008fe4000fffe0ff */
[----:B------:R-:W-:Y:S02]  /*4b30*/  USEL UR12, UR17, URZ, UP2 ;  /* 0x000000ff110c7287 */ /* 0x000fe40009000000 */
[----:B------:R-:W-:Y:S05]  /*4b40*/  UIADD3 UR9, UPT, UPT, UR47, -0x1, URZ ;  /* 0xffffffff2f097890 */ /* 0x000fea000fffe0ff */
[----:B------:R-:W-:Y:S01]  /*4b50*/  @UP2 UIADD3 UR16, UPT, UPT, UR77, URZ, URZ ;  /* 0x000000ff4d102290 */ /* 0x000fe2000fffe0ff */
[----:B------:R-:W-:Y:S03]  /*4b60*/  IMAD.U32 R0, RZ, RZ, UR12 ;  /* 0x0000000cff007e24 */ /* 0x000fe6000f8e00ff */
[----:B------:R-:W-:Y:S04]  /*4b70*/  UISETP.NE.AND UP1, UPT, UR16, UR74, UPT ;  /* 0x0000004a1000728c */ /* 0x000fe8000bf25270 */
[----:B------:R-:W-:Y:S06]  /*4b80*/  USEL UR11, UR16, URZ, UP1 ;  /* 0x000000ff100b7287 */ /* 0x000fec0008800000 */
[----:B------:R-:W-:Y:S01]  /*4b90*/  IMAD.U32 R2, RZ, RZ, UR11 ;  /* 0x0000000bff027e24 */ /* 0x000fe2000f8e00ff */
[----:B------:R-:W-:Y:S04]  /*4ba0*/  @UP1 UIADD3 UR7, UPT, UPT, UR14, URZ, URZ ;  /* 0x000000ff0e071290 */ /* 0x000fe8000fffe0ff */
[----:B------:R-:W-:Y:S04]  /*4bb0*/  UISETP.NE.AND UP0, UPT, UR7, UR75, UPT ;  /* 0x0000004b0700728c */ /* 0x000fe8000bf05270 */
[----:B------:R-:W-:Y:S06]  /*4bc0*/  USEL UR7, UR7, URZ, UP0 ;  /* 0x000000ff07077287 */ /* 0x000fec0008000000 */
[----:B------:R-:W-:Y:S01]  /*4bd0*/  IMAD.U32 R23, RZ, RZ, UR7 ;  /* 0x00000007ff177e24 */ /* 0x000fe2000f8e00ff */
[----:B------:R-:W-:Y:S02]  /*4be0*/  @UP0 UIADD3 UR8, UPT, UPT, UR23, URZ, URZ ;  /* 0x000000ff17080290 */ /* 0x000fe4000fffe0ff */
[----:B------:R-:W-:Y:S03]  /*4bf0*/  UISETP.GT.U32.AND UP0, UPT, UR47, 0x1, UPT ;  /* 0x000000012f00788c */ /* 0x000fe6000bf04070 */
[----:B------:R-:W-:Y:S01]  /*4c00*/  UMOV UR47, UR9 ;  /* 0x00000009002f7c82 */ /* 0x000fe20008000000 */
[----:B------:R-:W-:Y:S01]  /*4c10*/  UMOV UR9, UR55 ;  /* 0x0000003700097c82 */ /* 0x000fe20008000000 */
[----:B------:R-:W-:Y:S04]  /*4c20*/  UMOV UR23, UR8 ;  /* 0x0000000800177c82 */ /* 0x000fe80008000000 */
[----:B--2---:R-:W-:Y:S05]  /*4c30*/  BRA.U UP0, `(.L_x_28) ;  /* 0xfffffff100bc7547 */ /* 0x004fea000b83ffff */
.L_x_23:
[----:B--2---:R-:W-:Y:S01]  /*4c40*/  SHF.L.U32 R3, R4, 0x1f, RZ ;  /* 0x0000001f04037819 */ /* 0x004fe200000006ff */
[----:B------:R-:W-:-:S03]  /*4c50*/  NOP ;  /* 0x0000000000007918 */ /* 0x000fc60000000000 */
[----:B---3--:R-:W2:Y:S02]  /*4c60*/  SYNCS.PHASECHK.TRANS64.TRYWAIT P0, [UR63+0xa0], R3 ;  /* 0x0000a003ff0075a7 */ /* 0x008ea4000800113f */
[----:B--2---:R-:W-:Y:S05]  /*4c70*/  @!P0 BRA `(.L_x_29) ;  /* 0x0000005c00448947 */ /* 0x004fea0003800000 */
.L_x_112:
[----:B------:R-:W3:Y:S01]  /*4c80*/  LDS.128 R8, [UR63+0xe0] ;  /* 0x0000e03fff087984 */ /* 0x000ee20008000c00 */
[----:B------:R-:W-:Y:S01]  /*4c90*/  UIADD3 UR4, UPT, UPT, UR63, 0xa8, URZ ;  /* 0x000000a83f047890 */ /* 0x000fe2000fffe0ff */
[----:B------:R-:W-:Y:S01]  /*4ca0*/  R2UR UR8, R22 ;  /* 0x00000000160872ca */ /* 0x000fe200000e0000 */
[----:B-1----:R-:W-:Y:S01]  /*4cb0*/  UISETP.GE.AND UP0, UPT, UR39, 0x1, UPT ;  /* 0x000000012700788c */ /* 0x002fe2000bf06270 */
[----:B------:R-:W-:Y:S01]  /*4cc0*/  @!PT LDS RZ, [RZ] ;  /* 0x00000000fffff984 */ /* 0x000fe20000000800 */
[----:B------:R-:W-:Y:S01]  /*4cd0*/  @!PT LDS RZ, [RZ] ;  /* 0x00000000fffff984 */ /* 0x000fe20000000800 */
[----:B------:R-:W-:Y:S01]  /*4ce0*/  @!PT LDS RZ, [RZ] ;  /* 0x00000000fffff984 */ /* 0x000fe20000000800 */
[----:B------:R-:W-:Y:S01]  /*4cf0*/  @!PT LDS RZ, [RZ] ;  /* 0x00000000fffff984 */ /* 0x000fe20000000800 */
[----:B------:R1:W-:Y:S06]  /*4d00*/  MEMBAR.ALL.CTA ;  /* 0x0000000000007992 */ /* 0x0003ec0000008000 */
[----:B-1----:R-:W1:Y:S01]  /*4d10*/  FENCE.VIEW.ASYNC.S ;  /* 0x00000000000073c6 */ /* 0x002e620000000000 */
[----:B------:R-:W-:Y:S01]  /*4d20*/  UPRMT UR4, URZ, 0x654, UR4 ;  /* 0x00000654ff047896 */ /* 0x000fe20008000004 */
[----:B------:R-:W-:-:S08]  /*4d30*/  R2UR UR7, R21 ;  /* 0x00000000150772ca */ /* 0x000fd000000e0000 */
[----:B-1----:R-:W-:Y:S01]  /*4d40*/  SYNCS.ARRIVE.TRANS64.RED.A1T0 RZ, [UR4], RZ ;  /* 0x000000ffffff79a7 */ /* 0x002fe20008100404 */
[----:B---3--:R-:W-:-:S13]  /*4d50*/  LOP3.LUT P0, RZ, R10, 0x1, RZ, 0xc0, !PT ;  /* 0x000000010aff7812 */ /* 0x008fda000780c0ff */
[----:B------:R-:W-:Y:S01]  /*4d60*/  VOTEU.ANY UP1, P0 ;  /* 0x0000000000ff7886 */ /* 0x000fe20000020100 */
[----:B------:R-:W-:-:S13]  /*4d70*/  PLOP3.LUT P0, PT, PT, PT, UP1, 0x80, 0x8 ;  /* 0x000000000008781c */ /* 0x000fda0003f0f018 */
[----:B--2---:R-:W-:Y:S02]  /*4d80*/  @P0 MOV R0, R8 ;  /* 0x0000000800000202 */ /* 0x004fe40000000f00 */
[----:B------:R-:W-:Y:S02]  /*4d90*/  @P0 LOP3.LUT R8, R9, 0xffff, RZ, 0xc0, !PT ;  /* 0x0000ffff09080812 */ /* 0x000fe400078ec0ff */
[----:B------:R-:W-:Y:S02]  /*4da0*/  @P0 R2UR UR6, R0 ;  /* 0x00000000000602ca */ /* 0x000fe400000e0000 */
[----:B------:R-:W-:-:S11]  /*4db0*/  @P0 R2UR UR5, R8 ;  /* 0x00000000080502ca */ /* 0x000fd600000e0000 */
[----:B------:R-:W-:Y:S02]  /*4dc0*/  @UP1 UMOV UR8, UR6 ;  /* 0x0000000600081c82 */ /* 0x000fe40008000000 */
[----:B------:R-:W-:Y:S01]  /*4dd0*/  @UP1 UMOV UR7, UR5 ;  /* 0x0000000500071c82 */ /* 0x000fe20008000000 */
[----:B------:R-:W-:Y:S02]  /*4de0*/  IMAD.U32 R22, RZ, RZ, UR8 ;  /* 0x00000008ff167e24 */ /* 0x000fe4000f8e00ff */
[----:B------:R-:W-:Y:S01]  /*4df0*/  IMAD.U32 R21, RZ, RZ, UR7 ;  /* 0x00000007ff157e24 */ /* 0x000fe2000f8e00ff */
[----:B------:R-:W-:Y:S06]  /*4e00*/  BRA.U !UP0, `(.L_x_30) ;  /* 0x0000000108ec7547 */ /* 0x000fec000b800000 */
[----:B------:R-:W1:Y:S01]  /*4e10*/  LDCU.128 UR16, c[0x0][0xc10] ;  /* 0x00018200ff1077ac */ /* 0x000e620008000c00 */
[----:B------:R-:W-:Y:S02]  /*4e20*/  R2UR UR8, R19 ;  /* 0x00000000130872ca */ /* 0x000fe400000e0000 */
[----:B------:R-:W-:Y:S01]  /*4e30*/  R2UR UR9, R20 ;  /* 0x00000000140972ca */ /* 0x000fe200000e0000 */
[----:B------:R-:W2:Y:S01]  /*4e40*/  LDCU UR20, c[0x0][0xc20] ;  /* 0x00018400ff1477ac */ /* 0x000ea20008000800 */
[----:B------:R-:W-:Y:S02]  /*4e50*/  R2UR UR22, R21 ;  /* 0x00000000151672ca */ /* 0x000fe400000e0000 */
[----:B------:R-:W-:Y:S01]  /*4e60*/  R2UR UR21, R22 ;  /* 0x00000000161572ca */ /* 0x000fe200000e0000 */
[----:B------:R-:W3:Y:S01]  /*4e70*/  LDCU UR13, c[0x0][0xc0c] ;  /* 0x00018180ff0d77ac */ /* 0x000ee20008000800 */
[----:B------:R-:W4:Y:S01]  /*4e80*/  LDCU.64 UR14, c[0x0][0xc28] ;  /* 0x00018500ff0e77ac */ /* 0x000f220008000a00 */
[----:B------:R-:W-:-:S04]  /*4e90*/  UISETP.NE.AND UP3, UPT, UR39, 0x1, UPT ;  /* 0x000000012700788c */ /* 0x000fc8000bf65270 */
[----:B-1----:R-:W-:Y:S02]  /*4ea0*/  UIMAD.WIDE.U32 UR4, UR8, UR19, URZ ;  /* 0x00000013080472a5 */ /* 0x002fe4000f8e00ff */
[----:B------:R-:W-:Y:S02]  /*4eb0*/  UIMAD.WIDE.U32 UR6, UR9, UR16, URZ ;  /* 0x00000010090672a5 */ /* 0x000fe4000f8e00ff */
[----:B------:R-:W-:Y:S02]  /*4ec0*/  UISETP.NE.AND UP0, UPT, UR18, 0x1, UPT ;  /* 0x000000011200788c */ /* 0x000fe4000bf05270 */
[----:B------:R-:W-:Y:S01]  /*4ed0*/  UIMAD.WIDE.U32 UR10, UR22, UR19, URZ ;  /* 0x00000013160a72a5 */ /* 0x000fe2000f8e00ff */
[----:B------:R-:W-:Y:S01]  /*4ee0*/  UMOV UR4, UR5 ;  /* 0x0000000500047c82 */ /* 0x000fe20008000000 */
[----:B---3--:R-:W-:Y:S02]  /*4ef0*/  UISETP.NE.AND UP2, UPT, UR13, 0x1, UPT ;  /* 0x000000010d00788c */ /* 0x008fe4000bf45270 */
[----:B--2---:R-:W-:-:S03]  /*4f00*/  USHF.R.U32.HI UR5, URZ, UR20, UR4 ;  /* 0x00000014ff057299 */ /* 0x004fc60008011604 */
[----:B------:R-:W-:Y:S01]  /*4f10*/  UMOV UR4, UR7 ;  /* 0x0000000700047c82 */ /* 0x000fe20008000000 */
[----:B------:R-:W-:Y:S02]  /*4f20*/  USEL UR8, UR8, UR5, !UP0 ;  /* 0x0000000508087287 */ /* 0x000fe4000c000000 */
[----:B------:R-:W-:Y:S02]  /*4f30*/  USHF.R.U32.HI UR4, URZ, UR17, UR4 ;  /* 0x00000011ff047299 */ /* 0x000fe40008011604 */
[----:B------:R-:W-:Y:S02]  /*4f40*/  UIMAD.WIDE.U32 UR6, UR21, UR16, URZ ;  /* 0x00000010150672a5 */ /* 0x000fe4000f8e00ff */
[----:B------:R-:W-:Y:S02]  /*4f50*/  USEL UR12, UR9, UR4, !UP2 ;  /* 0x00000004090c7287 */ /* 0x000fe4000d000000 */
[----:B----4-:R-:W-:Y:S01]  /*4f60*/  UIMAD.WIDE.U32 UR4, UR8, UR14, URZ ;  /* 0x0000000e080472a5 */ /* 0x010fe2000f8e00ff */
[----:B------:R-:W-:Y:S01]  /*4f70*/  UMOV UR9, UR11 ;  /* 0x0000000b00097c82 */ /* 0x000fe20008000000 */
[----:B------:R-:W-:-:S02]  /*4f80*/  UIMAD.WIDE.U32 UR10, UR12, UR14, URZ ;  /* 0x0000000e0c0a72a5 */ /* 0x000fc4000f8e00ff */
[----:B------:R-:W-:-:S03]  /*4f90*/  USHF.R.U32.HI UR9, URZ, UR20, UR9 ;  /* 0x00000014ff097299 */ /* 0x000fc60008011609 */
[----:B------:R-:W-:Y:S01]  /*4fa0*/  UMOV UR4, UR5 ;  /* 0x0000000500047c82 */ /* 0x000fe20008000000 */
[----:B------:R-:W-:Y:S01]  /*4fb0*/  UMOV UR6, UR7 ;  /* 0x0000000700067c82 */ /* 0x000fe20008000000 */
[----:B------:R-:W-:Y:S01]  /*4fc0*/  @UP3 USHF.R.U32.HI UR8, URZ, UR15, UR4 ;  /* 0x0000000fff083299 */ /* 0x000fe20008011604 */
[----:B------:R-:W-:Y:S01]  /*4fd0*/  UMOV UR5, UR11 ;  /* 0x0000000b00057c82 */ /* 0x000fe20008000000 */
[----:B------:R-:W-:Y:S02]  /*4fe0*/  USHF.R.U32.HI UR17, URZ, UR17, UR6 ;  /* 0x00000011ff117299 */ /* 0x000fe40008011606 */
[----:B------:R-:W-:Y:S02]  /*4ff0*/  USEL UR4, UR22, UR9, !UP0 ;  /* 0x0000000916047287 */ /* 0x000fe4000c000000 */
[----:B------:R-:W-:Y:S02]  /*5000*/  @UP3 USHF.R.U32.HI UR12, URZ, UR15, UR5 ;  /* 0x0000000fff0c3299 */ /* 0x000fe40008011605 */
[----:B------:R-:W-:-:S02]  /*5010*/  UIMAD UR6, UR39, UR8, URZ ;  /* 0x00000008270672a4 */ /* 0x000fc4000f8e02ff */
[----:B------:R-:W-:Y:S02]  /*5020*/  USEL UR5, UR21, UR17, !UP2 ;  /* 0x0000001115057287 */ /* 0x000fe4000d000000 */
[----:B------:R-:W-:Y:S02]  /*5030*/  UIMAD UR8, UR39, UR12, URZ ;  /* 0x0000000c270872a4 */ /* 0x000fe4000f8e02ff */
[----:B------:R-:W-:Y:S02]  /*5040*/  UISETP.GE.AND UP0, UPT, UR4, UR6, UPT ;  /* 0x000000060400728c */ /* 0x000fe4000bf06270 */
        /* <DEDUP_REMOVED lines=20> */
[----:B------:R-:W-:-:S03]  /*5190*/  UIMAD UR4, UR5, UR13, UR6 ;  /* 0x0000000d050472a4 */ /* 0x000fc6000f8e0206 */
[----:B------:R-:W-:-:S03]  /*51a0*/  IMAD.U32 R21, RZ, RZ, UR8 ;  /* 0x00000008ff157e24 */ /* 0x000fc6000f8e00ff */
[----:B------:R-:W-:-:S07]  /*51b0*/  IMAD.U32 R22, RZ, RZ, UR4 ;  /* 0x00000004ff167e24 */ /* 0x000fce000f8e00ff */
.L_x_30:
[----:B------:R-:W1:Y:S02]  /*51c0*/  LDCU UR4, c[0x0][0xc30] ;  /* 0x00018600ff0477ac */ /* 0x000e640008000800 */
[----:B-1----:R-:W-:-:S09]  /*51d0*/  UISETP.NE.AND UP0, UPT, UR4, 0x1, UPT ;  /* 0x000000010400788c */ /* 0x002fd2000bf05270 */
[----:B------:R-:W-:Y:S05]  /*51e0*/  BRA.U UP0, `(.L_x_31) ;  /* 0x0000000100547547 */ /* 0x000fea000b800000 */
[----:B------:R-:W1:Y:S01]  /*51f0*/  LDCU.128 UR8, c[0x0][0xc10] ;  /* 0x00018200ff0877ac */ /* 0x000e620008000c00 */
[----:B------:R-:W-:Y:S02]  /*5200*/  R2UR UR15, R21 ;  /* 0x00000000150f72ca */ /* 0x000fe400000e0000 */
[----:B------:R-:W-:Y:S01]  /*5210*/  R2UR UR14, R22 ;  /* 0x00000000160e72ca */ /* 0x000fe200000e0000 */
[----:B------:R-:W2:Y:S01]  /*5220*/  LDCU UR12, c[0x0][0xc0c] ;  /* 0x00018180ff0c77ac */ /* 0x000ea20008000800 */
[----:B------:R-:W3:Y:S11]  /*5230*/  LDCU UR13, c[0x0][0xc20] ;  /* 0x00018400ff0d77ac */ /* 0x000ef60008000800 */
[----:B-1----:R-:W-:-:S02]  /*5240*/  UIMAD.WIDE.U32 UR6, UR14, UR8, URZ ;  /* 0x000000080e0672a5 */ /* 0x002fc4000f8e00ff */
[----:B------:R-:W-:Y:S02]  /*5250*/  UIMAD.WIDE.U32 UR4, UR15, UR11, URZ ;  /* 0x0000000b0f0472a5 */ /* 0x000fe4000f8e00ff */
[----:B--2---:R-:W-:Y:S02]  /*5260*/  UISETP.NE.AND UP2, UPT, UR12, 0x1, UPT ;  /* 0x000000010c00788c */ /* 0x004fe4000bf45270 */
[----:B------:R-:W-:Y:S01]  /*5270*/  UISETP.NE.AND UP0, UPT, UR10, 0x1, UPT ;  /* 0x000000010a00788c */ /* 0x000fe2000bf05270 */
[----:B------:R-:W-:Y:S02]  /*5280*/  UMOV UR6, UR7 ;  /* 0x0000000700067c82 */ /* 0x000fe40008000000 */
[----:B------:R-:W-:Y:S01]  /*5290*/  UMOV UR4, UR5 ;  /* 0x0000000500047c82 */ /* 0x000fe20008000000 */
[----:B------:R-:W-:Y:S02]  /*52a0*/  USHF.R.U32.HI UR6, URZ, UR9, UR6 ;  /* 0x00000009ff067299 */ /* 0x000fe40008011606 */
[----:B---3--:R-:W-:-:S02]  /*52b0*/  USHF.R.U32.HI UR4, URZ, UR13, UR4 ;  /* 0x0000000dff047299 */ /* 0x008fc40008011604 */
[----:B------:R-:W-:Y:S02]  /*52c0*/  USEL UR5, UR14, UR6, !UP2 ;  /* 0x000000060e057287 */ /* 0x000fe4000d000000 */
[----:B------:R-:W-:-:S04]  /*52d0*/  USEL UR4, UR15, UR4, !UP0 ;  /* 0x000000040f047287 */ /* 0x000fc8000c000000 */
[----:B------:R-:W-:Y:S02]  /*52e0*/  UIADD3 UR6, UPT, UPT, UR5, -UR4, URZ ;  /* 0x8000000405067290 */ /* 0x000fe4000fffe0ff */
[----:B------:R-:W-:Y:S02]  /*52f0*/  UIADD3 UR4, UPT, UPT, -UR5, UR4, URZ ;  /* 0x0000000405047290 */ /* 0x000fe4000fffe1ff */
[----:B------:R-:W-:Y:S02]  /*5300*/  UIMAD UR15, UR6, UR10, UR15 ;  /* 0x0000000a060f72a4 */ /* 0x000fe4000f8e020f */
[----:B------:R-:W-:-:S04]  /*5310*/  UIMAD UR14, UR4, UR12, UR14 ;  /* 0x0000000c040e72a4 */ /* 0x000fc8000f8e020e */
[----:B------:R-:W-:Y:S02]  /*5320*/  IMAD.U32 R21, RZ, RZ, UR15 ;  /* 0x0000000fff157e24 */ /* 0x000fe4000f8e00ff */
[----:B------:R-:W-:-:S07]  /*5330*/  IMAD.U32 R22, RZ, RZ, UR14 ;  /* 0x0000000eff167e24 */ /* 0x000fce000f8e00ff */
.L_x_31:
[----:B------:R-:W-:Y:S01]  /*5340*/  R2UR UR7, R22 ;  /* 0x00000000160772ca */ /* 0x000fe200000e0000 */
[----:B------:R-:W-:Y:S01]  /*5350*/  UMOV UR47, UR76 ;  /* 0x0000004c002f7c82 */ /* 0x000fe20008000000 */
[----:B------:R-:W-:Y:S02]  /*5360*/  R2UR UR6, R21 ;  /* 0x00000000150672ca */ /* 0x000fe400000e0000 */
[----:B------:R-:W-:Y:S02]  /*5370*/  R2UR UR5, R57 ;  /* 0x00000000390572ca */ /* 0x000fe400000e0000 */
[----:B------:R-:W-:Y:S02]  /*5380*/  R2UR UR4, R56 ;  /* 0x00000000380472ca */ /* 0x000fe400000e0000 */
[----:B------:R-:W-:Y:S02]  /*5390*/  PLOP3.LUT P1, PT, PT, PT, PT, 0x80, 0x8 ;  /* 0x000000000008781c */ /* 0x000fe40003f2f070 */
[----:B------:R-:W-:-:S07]  /*53a0*/  LOP3.LUT R4, R4, 0x1, RZ, 0x3c, !PT ;  /* 0x0000000104047812 */ /* 0x000fce00078e3cff */
[----:B------:R-:W-:Y:S02]  /*53b0*/  UIADD3 UR51, UPT, UPT, UR7, UR5, URZ ;  /* 0x0000000507337290 */ /* 0x000fe4000fffe0ff */
[----:B------:R-:W-:Y:S01]  /*53c0*/  UIADD3 UR22, UPT, UPT, UR6, UR4, URZ ;  /* 0x0000000406167290 */ /* 0x000fe2000fffe0ff */
[----:B------:R-:W-:Y:S11]  /*53d0*/  BRA.U UP1, `(.L_x_32) ;  /* 0xffffffc101447547 */ /* 0x000ff6000b83ffff */
[----:B------:R-:W-:Y:S01]  /*53e0*/  UIADD3 UR63, UPT, UPT, UR63, 0x30, URZ ;  /* 0x000000303f3f7890 */ /* 0x000fe2000fffe0ff */
[----:B------:R-:W-:-:S03]  /*53f0*/  MOV R3, UR31 ;  /* 0x0000001f00037c02 */ /* 0x000fc60008000f00 */
[----:B------:R-:W-:Y:S01]  /*5400*/  ULEA UR4, UR55, UR63, 0x3 ;  /* 0x0000003f37047291 */ /* 0x000fe2000f8e18ff */
[----:B------:R-:W-:-:S08]  /*5410*/  SHF.L.U32 R3, R3, 0x1f, RZ ;  /* 0x0000001f03037819 */ /* 0x000fd000000006ff */
[----:B------:R-:W1:Y:S02]  /*5420*/  SYNCS.PHASECHK.TRANS64.TRYWAIT P0, [UR4], R3 ;  /* 0x00000003ff0075a7 */ /* 0x000e640008001104 */
[----:B-1----:R-:W-:Y:S05]  /*5430*/  @!P0 BRA `(.L_x_33) ;  /* 0x00000054006c8947 */ /* 0x002fea0003800000 */
.L_x_114:
[----:B------:R-:W-:-:S04]  /*5440*/  UIADD3 UR4, UPT, UPT, UR55, 0x1, URZ ;  /* 0x0000000137047890 */ /* 0x000fc8000fffe0ff */
[----:B------:R-:W-:-:S04]  /*5450*/  UISETP.NE.AND UP0, UPT, UR4, 0x6, UPT ;  /* 0x000000060400788c */ /* 0x000fc8000bf05270 */
[----:B------:R-:W-:Y:S02]  /*5460*/  USEL UR5, URZ, 0x1, UP0 ;  /* 0x00000001ff057887 */ /* 0x000fe40008000000 */
[----:B------:R-:W-:Y:S02]  /*5470*/  USEL UR4, UR4, URZ, UP0 ;  /* 0x000000ff04047287 */ /* 0x000fe40008000000 */
[----:B------:R-:W-:Y:S02]  /*5480*/  ULOP3.LUT UR6, UR31, UR5, URZ, 0x3c, !UPT ;  /* 0x000000051f067292 */ /* 0x000fe4000f8e3cff */
[----:B------:R-:W-:-:S04]  /*5490*/  ULEA UR5, UR4, UR63, 0x3 ;  /* 0x0000003f04057291 */ /* 0x000fc8000f8e18ff */
[----:B-1----:R-:W-:-:S04]  /*54a0*/  MOV R3, UR6 ;  /* 0x0000000600037c02 */ /* 0x002fc80008000f00 */
[----:B------:R-:W-:-:S04]  /*54b0*/  SHF.L.U32 R3, R3, 0x1f, RZ ;  /* 0x0000001f03037819 */ /* 0x000fc800000006ff */
[----:B------:R-:W1:Y:S02]  /*54c0*/  SYNCS.PHASECHK.TRANS64.TRYWAIT P0, [UR5], R3 ;  /* 0x00000003ff0075a7 */ /* 0x000e640008001105 */
[----:B-1----:R-:W-:Y:S05]  /*54d0*/  @!P0 BRA `(.L_x_34) ;  /* 0x00000054005c8947 */ /* 0x002fea0003800000 */
.L_x_116:
        /* <DEDUP_REMOVED lines=10> */
.L_x_118:
        /* <DEDUP_REMOVED lines=10> */
.L_x_120:
        /* <DEDUP_REMOVED lines=10> */
.L_x_122:
[----:B------:R-:W-:-:S04]  /*56c0*/  UIADD3 UR4, UPT, UPT, UR4, 0x1, URZ ;  /* 0x0000000104047890 */ /* 0x000fc8000fffe0ff */
[----:B------:R-:W-:-:S04]  /*56d0*/  UISETP.NE.AND UP0, UPT, UR4, 0x6, UPT ;  /* 0x000000060400788c */ /* 0x000fc8000bf05270 */
[----:B------:R-:W-:Y:S02]  /*56e0*/  USEL UR5, URZ, 0x1, UP0 ;  /* 0x00000001ff057887 */ /* 0x000fe40008000000 */
[----:B------:R-:W-:Y:S02]  /*56f0*/  USEL UR4, UR4, URZ, UP0 ;  /* 0x000000ff04047287 */ /* 0x000fe40008000000 */
[----:B------:R-:W-:Y:S02]  /*5700*/  ULOP3.LUT UR5, UR6, UR5, URZ, 0x3c, !UPT ;  /* 0x0000000506057292 */ /* 0x000fe4000f8e3cff */
[----:B------:R-:W-:-:S04]  /*5710*/  ULEA UR4, UR4, UR63, 0x3 ;  /* 0x0000003f04047291 */ /* 0x000fc8000f8e18ff */
[----:B------:R-:W-:Y:S02]  /*5720*/  IMAD.U32 R2, RZ, RZ, UR5 ;  /* 0x00000005ff027e24 */ /* 0x000fe4000f8e00ff */
[----:B-1----:R-:W-:-:S03]  /*5730*/  MOV R0, UR4 ;  /* 0x0000000400007c02 */ /* 0x002fc60008000f00 */
[----:B------:R-:W-:-:S07]  /*5740*/  SHF.L.U32 R3, R2, 0x1f, RZ ;  /* 0x0000001f02037819 */ /* 0x000fce00000006ff */
.L_x_38:
[----:B-1----:R1:W2:Y:S02]  /*5750*/  SYNCS.PHASECHK.TRANS64.TRYWAIT P0, [R0+URZ], R3 ;  /* 0x00000003000075a7 */ /* 0x0022a400080011ff */
[----:B--2---:R-:W-:Y:S05]  /*5760*/  @!P0 NANOSLEEP.SYNCS 0x989680 ;  /* 0x009896800000895d */ /* 0x004fea0003900000 */
[----:B------:R-:W2:Y:S02]  /*5770*/  @!P0 SYNCS.PHASECHK.TRANS64 P0, [R0+URZ], R3 ;  /* 0x00000003000085a7 */ /* 0x000ea400080010ff */
[----:B--2---:R-:W-:Y:S05]  /*5780*/  @P0 EXIT ;  /* 0x000000000000094d */ /* 0x004fea0003800000 */
[----:B------:R-:W-:Y:S05]  /*5790*/  BRA `(.L_x_38) ;  /* 0xfffffffc00ec7947 */ /* 0x000fea000383ffff */
.L_x_16:
[----:B------:R-:W2:Y:S02]  /*57a0*/  S2UR UR4, SR_CgaCtaId ;  /* 0x00000000000479c3 */ /* 0x000ea40000008800 */
[----:B--2---:R-:W-:-:S04]  /*57b0*/  UISETP.NE.AND UP0, UPT, UR4, URZ, UPT ;  /* 0x000000ff0400728c */ /* 0x004fc8000bf05270 */
[----:B------:R-:W-:-:S09]  /*57c0*/  UISETP.NE.OR UP0, UPT, UR15, 0x1, UP0 ;  /* 0x000000010f00788c */ /* 0x000fd20008705670 */
[----:B------:R-:W-:Y:S05]  /*57d0*/  BRA.U UP0, `(.L_x_39) ;  /* 0x0000000100b47547 */ /* 0x000fea000b800000 */
[----:B------:R-:W2:Y:S01]  /*57e0*/  S2UR UR5, SR_CgaCtaId ;  /* 0x00000000000579c3 */ /* 0x000ea20000008800 */
[----:B------:R-:W-:Y:S01]  /*57f0*/  UMOV UR4, 0x400 ;  /* 0x0000040000047882 */ /* 0x000fe20000000000 */
[----:B------:R-:W-:Y:S01]  /*5800*/  HFMA2 R3, -RZ, RZ, 0, 5.9604644775390625e-08 ;  /* 0x00000001ff037431 */ /* 0x000fe200000001ff */
[----:B------:R-:W-:Y:S01]  /*5810*/  ISETP.NE.AND P0, PT, R0, RZ, PT ;  /* 0x000000ff0000720c */ /* 0x000fe20003f05270 */
[----:B------:R-:W-:Y:S01]  /*5820*/  IMAD.MOV.U32 R8, RZ, RZ, RZ ;  /* 0x000000ffff087224 */ /* 0x000fe200078e00ff */
[----:B--2---:R-:W-:-:S04]  /*5830*/  ULEA UR4, UR5, UR4, 0x18 ;  /* 0x0000000405047291 */ /* 0x004fc8000f8ec0ff */
[----:B------:R-:W-:Y:S02]  /*5840*/  UIADD3 UR5, UPT, UPT, UR4, 0xa8, URZ ;  /* 0x000000a804057890 */ /* 0x000fe4000fffe0ff */
[----:B------:R-:W-:Y:S02]  /*5850*/  UIADD3 UR8, UPT, UPT, UR4, 0xa0, URZ ;  /* 0x000000a004087890 */ /* 0x000fe4000fffe0ff */
[----:B------:R-:W-:-:S12]  /*5860*/  UPRMT UR5, URZ, 0x654, UR5 ;  /* 0x00000654ff057896 */ /* 0x000fd80008000005 */
.L_x_42:
[----:B------:R-:W-:Y:S01]  /*5870*/  SHF.L.U32 R7, R3, 0x1f, RZ ;  /* 0x0000001f03077819 */ /* 0x000fe200000006ff */
[----:B------:R-:W-:Y:S02]  /*5880*/  IMAD.U32 R9, RZ, RZ, UR8 ;  /* 0x00000008ff097e24 */ /* 0x000fe4000f8e00ff */
[----:B------:R-:W-:Y:S01]  /*5890*/  @!P0 IMAD.MOV.U32 R5, RZ, RZ, 0x10 ;  /* 0x00000010ff058424 */ /* 0x000fe200078e00ff */
[----:B------:R-:W2:Y:S02]  /*58a0*/  SYNCS.PHASECHK.TRANS64.TRYWAIT P1, [UR4+0xa8], R7 ;  /* 0x0000a807ff0075a7 */ /* 0x000ea40008021104 */
[----:B------:R-:W-:-:S04]  /*58b0*/  PRMT R9, R0, 0x654, R9 ;  /* 0x0000065400097816 */ /* 0x000fc80000000009 */
[----:B------:R-:W-:Y:S01]  /*58c0*/  SEL R2, R9, R2, !P0 ;  /* 0x0000000209027207 */ /* 0x000fe20004000000 */
[----:B--2---:R-:W-:Y:S06]  /*58d0*/  @!P1 BRA `(.L_x_40) ;  /* 0x0000005000bc9947 */ /* 0x004fec0003800000 */
.L_x_124:
[----:B------:R-:W-:Y:S01]  /*58e0*/  UIADD3 UR6, UPT, UPT, UR4, 0xe0, URZ ;  /* 0x000000e004067890 */ /* 0x000fe2000fffe0ff */
[----:B------:R3:W-:Y:S01]  /*58f0*/  @!P0 SYNCS.ARRIVE.TRANS64.RED RZ, [R2+URZ], R5 ;  /* 0x0000000502ff89a7 */ /* 0x0007e200080004ff */
[----:B------:R-:W-:Y:S01]  /*5900*/  UIADD3 UR7, UPT, UPT, UR4, 0xa0, URZ ;  /* 0x000000a004077890 */ /* 0x000fe2000fffe0ff */
[----:B------:R-:W-:-:S08]  /*5910*/  LOP3.LUT R3, R3, 0x1, RZ, 0x3c, !PT ;  /* 0x0000000103037812 */ /* 0x000fd000078e3cff */
[----:B------:R-:W-:Y:S06]  /*5920*/  UGETNEXTWORKID.BROADCAST [UR6], [UR7] ;  /* 0x00000000060073ca */ /* 0x000fec0008000100 */
[----:B---3--:R-:W-:-:S04]  /*5930*/  SHF.L.U32 R5, R8, 0x1f, RZ ;  /* 0x0000001f08057819 */ /* 0x008fc800000006ff */
[----:B------:R-:W3:Y:S02]  /*5940*/  SYNCS.PHASECHK.TRANS64.TRYWAIT P1, [UR4+0xa0], R5 ;  /* 0x0000a005ff0075a7 */ /* 0x000ee40008021104 */
[----:B---3--:R-:W-:Y:S05]  /*5950*/  @!P1 BRA `(.L_x_41) ;  /* 0x0000005000b49947 */ /* 0x008fea0003800000 */
.L_x_126:
[----:B--2---:R-:W2:Y:S01]  /*5960*/  LDS.128 R4, [UR4+0xe0] ;  /* 0x0000e004ff047984 */ /* 0x004ea20008000c00 */
[----:B------:R-:W-:Y:S01]  /*5970*/  LOP3.LUT R8, R8, 0x1, RZ, 0x3c, !PT ;  /* 0x0000000108087812 */ /* 0x000fe200078e3cff */
[----:B------:R-:W-:Y:S01]  /*5980*/  @!PT LDS RZ, [RZ] ;  /* 0x00000000fffff984 */ /* 0x000fe20000000800 */
[----:B------:R-:W-:Y:S01]  /*5990*/  @!PT LDS RZ, [RZ] ;  /* 0x00000000fffff984 */ /* 0x000fe20000000800 */
[----:B------:R-:W-:Y:S01]  /*59a0*/  @!PT LDS RZ, [RZ] ;  /* 0x00000000fffff984 */ /* 0x000fe20000000800 */
[----:B------:R-:W-:Y:S01]  /*59b0*/  @!PT LDS RZ, [RZ] ;  /* 0x00000000fffff984 */ /* 0x000fe20000000800 */
[----:B------:R3:W-:Y:S06]  /*59c0*/  MEMBAR.ALL.CTA ;  /* 0x0000000000007992 */ /* 0x0007ec0000008000 */
[----:B---3--:R-:W3:Y:S02]  /*59d0*/  FENCE.VIEW.ASYNC.S ;  /* 0x00000000000073c6 */ /* 0x008ee40000000000 */
[----:B---3--:R-:W-:Y:S01]  /*59e0*/  SYNCS.ARRIVE.TRANS64.RED.A1T0 RZ, [UR5], RZ ;  /* 0x000000ffffff79a7 */ /* 0x008fe20008100405 */
[----:B--2---:R-:W-:-:S13]  /*59f0*/  LOP3.LUT P1, RZ, R6, 0x1, RZ, 0xc0, !PT ;  /* 0x0000000106ff7812 */ /* 0x004fda000782c0ff */
[----:B------:R-:W-:Y:S05]  /*5a00*/  @P1 BRA `(.L_x_42) ;  /* 0xfffffffc00981947 */ /* 0x000fea000383ffff */
[----:B------:R-:W-:-:S04]  /*5a10*/  SHF.L.U32 R0, R3, 0x1f, RZ ;  /* 0x0000001f03007819 */ /* 0x000fc800000006ff */
[----:B------:R-:W2:Y:S02]  /*5a20*/  SYNCS.PHASECHK.TRANS64 P0, [UR4+0xa8], R0 ;  /* 0x0000a800ff0075a7 */ /* 0x000ea40008001004 */
[----:B-12---:R-:W-:Y:S05]  /*5a30*/  @P0 EXIT ;  /* 0x000000000000094d */ /* 0x006fea0003800000 */
[----:B------:R-:W-:-:S07]  /*5a40*/  MOV R0, UR4 ;  /* 0x0000000400007c02 */ /* 0x000fce0008000f00 */
.L_x_43:
[----:B-1----:R-:W-:-:S04]  /*5a50*/  SHF.L.U32 R5, R3, 0x1f, RZ ;  /* 0x0000001f03057819 */ /* 0x002fc800000006ff */
[----:B------:R1:W2:Y:S03]  /*5a60*/  SYNCS.PHASECHK.TRANS64.TRYWAIT P0, [R0+URZ+0xa8], R5 ;  /* 0x0000a805000075a7 */ /* 0x0002a600080011ff */
[----:B--2---:R-:W-:Y:S05]  /*5a70*/  @!P0 NANOSLEEP.SYNCS 0x989680 ;  /* 0x009896800000895d */ /* 0x004fea0003900000 */
[----:B------:R-:W2:Y:S02]  /*5a80*/  @!P0 SYNCS.PHASECHK.TRANS64 P0, [R0+URZ+0xa8], R5 ;  /* 0x0000a805000085a7 */ /* 0x000ea400080010ff */
[----:B--2---:R-:W-:Y:S05]  /*5a90*/  @P0 EXIT ;  /* 0x000000000000094d */ /* 0x004fea0003800000 */
[----:B------:R-:W-:Y:S05]  /*5aa0*/  BRA `(.L_x_43) ;  /* 0xfffffffc00e87947 */ /* 0x000fea000383ffff */
.L_x_39:
[----:B------:R-:W-:-:S09]  /*5ab0*/  UISETP.NE.AND UP0, UPT, UR15, URZ, UPT ;  /* 0x000000ff0f00728c */ /* 0x000fd2000bf05270 */
[----:B------:R-:W-:Y:S05]  /*5ac0*/  BRA.U UP0, `(.L_x_44) ;  /* 0x0000001100087547 */ /* 0x000fea000b800000 */
[----:B------:R-:W2:Y:S01]  /*5ad0*/  S2UR UR7, SR_CgaCtaId ;  /* 0x00000000000779c3 */ /* 0x000ea20000008800 */
[----:B------:R-:W-:Y:S01]  /*5ae0*/  UMOV UR4, 0x40 ;  /* 0x0000004000047882 */ /* 0x000fe20000000000 */
[----:B------:R-:W-:Y:S01]  /*5af0*/  NOP ;  /* 0x0000000000007918 */ /* 0x000fe20000000000 */
[----:B------:R-:W-:Y:S01]  /*5b00*/  UMOV UR6, 0x400 ;  /* 0x0000040000067882 */ /* 0x000fe20000000000 */
[----:B--2---:R-:W-:Y:S02]  /*5b10*/  ULEA UR5, UR7, UR4, 0x18 ;  /* 0x0000000407057291 */ /* 0x004fe4000f8ec0ff */
[----:B------:R-:W-:-:S07]  /*5b20*/  ULEA UR6, UR7, UR6, 0x18 ;  /* 0x0000000607067291 */ /* 0x000fce000f8ec0ff */
[----:B------:R-:W2:Y:S02]  /*5b30*/  LDS.U8 R0, [UR5+0x1c] ;  /* 0x00001c05ff007984 */ /* 0x000ea40008000000 */
[----:B--2---:R-:W-:-:S13]  /*5b40*/  ISETP.NE.AND P0, PT, R0, RZ, PT ;  /* 0x000000ff0000720c */ /* 0x004fda0003f05270 */
[----:B------:R-:W-:Y:S05]  /*5b50*/  @P0 BRA `(.L_x_45) ;  /* 0x0000000000580947 */ /* 0x000fea0003800000 */
[----:B------:R-:W-:-:S13]  /*5b60*/  ELECT P0, URZ, PT ;  /* 0x0000000000ff782f */ /* 0x000fda0003800000 */
[----:B------:R-:W-:Y:S05]  /*5b70*/  @!P0 BRA `(.L_x_46) ;  /* 0x0000000000608947 */ /* 0x000fea0003800000 */
[----:B------:R-:W-:Y:S01]  /*5b80*/  UMOV UR4, 0x10 ;  /* 0x0000001000047882 */ /* 0x000fe20000000000 */
[----:B------:R-:W-:Y:S01]  /*5b90*/  HFMA2 R0, -RZ, RZ, 0, 5.9604644775390625e-08 ;  /* 0x00000001ff007431 */ /* 0x000fe200000001ff */
[----:B------:R-:W-:-:S03]  /*5ba0*/  MOV R2, 0xffff ;  /* 0x0000ffff00027802 */ /* 0x000fc60000000f00 */
[----:B------:R-:W-:Y:S04]  /*5bb0*/  DEPBAR.LE SB2, 0x36 ;  /* 0x0000ad800000791a */ /* 0x000fe80000000000 */
[----:B------:R-:W2:Y:S02]  /*5bc0*/  UTCATOMSWS.FIND_AND_SET.ALIGN UP0, UR4, UR4 ;  /* 0x00000004000475e3 */ /* 0x000ea40008000800 */
[----:B--2---:R-:W-:Y:S01]  /*5bd0*/  MOV R3, UR4 ;  /* 0x0000000400037c02 */ /* 0x004fe20008000f00 */
[----:B------:R-:W-:Y:S06]  /*5be0*/  BRA.U UP0, `(.L_x_47) ;  /* 0x0000000100187547 */ /* 0x000fec000b800000 */
.L_x_48:
[----:B------:R-:W-:Y:S05]  /*5bf0*/  NANOSLEEP 0x64 ;  /* 0x000000640000795d */ /* 0x000fea0003800000 */
[----:B------:R-:W-:-:S05]  /*5c00*/  UMOV UR4, 0x10 ;  /* 0x0000001000047882 */ /* 0x000fca0000000000 */
[----:B------:R-:W-:Y:S04]  /*5c10*/  DEPBAR.LE SB2, 0x36 ;  /* 0x0000ad800000791a */ /* 0x000fe80000000000 */
[----:B------:R-:W2:Y:S02]  /*5c20*/  UTCATOMSWS.FIND_AND_SET.ALIGN UP0, UR4, UR4 ;  /* 0x00000004000475e3 */ /* 0x000ea40008000800 */
[----:B--2---:R-:W-:Y:S01]  /*5c30*/  MOV R3, UR4 ;  /* 0x0000000400037c02 */ /* 0x004fe20008000f00 */
[----:B------:R-:W-:Y:S05]  /*5c40*/  BRA.U !UP0, `(.L_x_48) ;  /* 0xfffffffd08e87547 */ /* 0x000fea000b83ffff */
.L_x_47:
[-C--:B------:R-:W-:Y:S02]  /*5c50*/  SHF.L.U32 R2, R2, R3.reuse, RZ ;  /* 0x0000000302027219 */ /* 0x080fe400000006ff */
[----:B------:R-:W-:Y:S01]  /*5c60*/  SHF.L.U32 R0, R0, R3, RZ ;  /* 0x0000000300007219 */ /* 0x000fe200000006ff */
[----:B------:R-:W-:Y:S02]  /*5c70*/  IMAD.SHL.U32 R3, R3, 0x20, RZ ;  /* 0x0000002003037824 */ /* 0x000fe400078e00ff */
[----:B------:R2:W-:Y:S04]  /*5c80*/  ATOMS.OR RZ, [UR5+0x14], R2 ;  /* 0x00001402ffff798c */ /* 0x0005e8000b000005 */
[----:B------:R2:W-:Y:S04]  /*5c90*/  ATOMS.OR RZ, [UR5+0x18], R0 ;  /* 0x00001800ffff798c */ /* 0x0005e8000b000005 */
[----:B------:R2:W-:Y:S01]  /*5ca0*/  STS [UR6+0xf0], R3 ;  /* 0x0000f003ff007988 */ /* 0x0005e20008000806 */
[----:B------:R-:W-:Y:S05]  /*5cb0*/  BRA `(.L_x_46) ;  /* 0x0000000000107947 */ /* 0x000fea0003800000 */
.L_x_45:
[----:B------:R-:W-:Y:S02]  /*5cc0*/  MOV R0, 0xffffffff ;  /* 0xffffffff00007802 */ /* 0x000fe40000000f00 */
[----:B------:R-:W-:-:S03]  /*5cd0*/  MOV R2, 0x5d00 ;  /* 0x00005d0000027802 */ /* 0x000fc60000000f00 */
[----:B------:R2:W-:Y:S04]  /*5ce0*/  STS [UR6+0xf0], R0 ;  /* 0x0000f000ff007988 */ /* 0x0005e80008000806 */
[----:B-12--5:R-:W-:Y:S05]  /*5cf0*/  CALL.REL.NOINC `($__internal_1_$__cuda_sm10x_tcgen05_guardrail_trap_phase_invalid_during_alloc) ;  /* 0x0000005400487944 */ /* 0x026fea0003c00000 */
.L_x_46:
[----:B------:R-:W-:Y:S05]  /*5d00*/  WARPSYNC.ALL ;  /* 0x0000000000007948 */ /* 0x000fea0003800000 */
[----:B------:R-:W3:Y:S01]  /*5d10*/  S2UR UR4, SR_CgaCtaId ;  /* 0x00000000000479c3 */ /* 0x000ee20000008800 */
[----:B------:R-:W-:Y:S01]  /*5d20*/  UMOV UR23, 0x400 ;  /* 0x0000040000177882 */ /* 0x000fe20000000000 */
[----:B------:R-:W-:-:S06]  /*5d30*/  NOP ;  /* 0x0000000000007918 */ /* 0x000fcc0000000000 */
[----:B------:R-:W-:Y:S06]  /*5d40*/  BAR.ARV 0x6, 0xa0 ;  /* 0x0182800000007b1d */ /* 0x000fec0000002000 */
[----:B------:R-:W4:Y:S01]  /*5d50*/  LDCU.64 UR6, c[0x0][0x388] ;  /* 0x00007100ff0677ac */ /* 0x000f220008000a00 */
[----:B------:R-:W-:Y:S01]  /*5d60*/  IMAD.MOV.U32 R8, RZ, RZ, 0x1 ;  /* 0x00000001ff087424 */ /* 0x000fe200078e00ff */
[----:B------:R-:W1:Y:S01]  /*5d70*/  LDCU.64 UR8, c[0x0][0x390] ;  /* 0x00007200ff0877ac */ /* 0x000e620008000a00 */
[----:B------:R-:W-:Y:S01]  /*5d80*/  UMOV UR26, URZ ;  /* 0x000000ff001a7c82 */ /* 0x000fe20008000000 */
[----:B------:R-:W-:Y:S01]  /*5d90*/  UMOV UR22, URZ ;  /* 0x000000ff00167c82 */ /* 0x000fe20008000000 */
[----:B---3--:R-:W-:Y:S01]  /*5da0*/  ULEA UR23, UR4, UR23, 0x18 ;  /* 0x0000001704177291 */ /* 0x008fe2000f8ec0ff */
[----:B------:R-:W-:Y:S01]  /*5db0*/  UMOV UR42, 0x0 ;  /* 0x00000000002a7882 */ /* 0x000fe20000000000 */
[----:B------:R-:W-:-:S02]  /*5dc0*/  UMOV UR43, 0x4110910 ;  /* 0x04110910002b7882 */ /* 0x000fc40000000000 */
[----:B------:R-:W-:Y:S01]  /*5dd0*/  UIADD3 UR44, UPT, UPT, UR23, 0xa8, URZ ;  /* 0x000000a8172c7890 */ /* 0x000fe2000fffe0ff */
[----:B------:R-:W-:Y:S01]  /*5de0*/  UMOV UR40, 0x0 ;  /* 0x0000000000287882 */ /* 0x000fe20000000000 */
[----:B------:R-:W-:Y:S01]  /*5df0*/  UMOV UR41, 0x4110910 ;  /* 0x0411091000297882 */ /* 0x000fe20000000000 */
[----:B----4-:R-:W-:Y:S02]  /*5e00*/  UIADD3 UR4, UPT, UPT, UR6, 0x3f, URZ ;  /* 0x0000003f06047890 */ /* 0x010fe4000fffe0ff */
[----:B------:R-:W2:Y:S01]  /*5e10*/  LDS R9, [UR23+0xf0] ;  /* 0x0000f017ff097984 */ /* 0x000ea20008000800 */
[----:B------:R-:W-:Y:S02]  /*5e20*/  UIADD3 UR6, UPT, UPT, UR23, 0x6800, URZ ;  /* 0x0000680017067890 */ /* 0x000fe4000fffe0ff */
[----:B------:R-:W-:Y:S02]  /*5e30*/  USHF.R.S32.HI UR5, URZ, 0x1f, UR4 ;  /* 0x0000001fff057899 */ /* 0x000fe40008011404 */
[----:B------:R-:W-:-:S02]  /*5e40*/  USHF.R.U32.HI UR6, URZ, 0x4, UR6 ;  /* 0x00000004ff067899 */ /* 0x000fc40008011606 */
[----:B------:R-:W-:Y:S02]  /*5e50*/  ULEA.HI UR4, UR5, UR4, URZ, 0x6 ;  /* 0x0000000405047291 */ /* 0x000fe4000f8f30ff */
[----:B------:R-:W-:Y:S02]  /*5e60*/  UIADD3 UR5, UPT, UPT, UR23, 0x1e800, URZ ;  /* 0x0001e80017057890 */ /* 0x000fe4000fffe0ff */
[----:B------:R-:W-:Y:S02]  /*5e70*/  USHF.R.S32.HI UR4, URZ, 0x6, UR4 ;  /* 0x00000006ff047899 */ /* 0x000fe40008011404 */
[----:B------:R-:W-:Y:S02]  /*5e80*/  USHF.R.U32.HI UR5, URZ, 0x4, UR5 ;  /* 0x00000004ff057899 */ /* 0x000fe40008011605 */
[----:B------:R-:W-:Y:S02]  /*5e90*/  UIMAD UR4, UR4, UR7, URZ ;  /* 0x00000007040472a4 */ /* 0x000fe4000f8e02ff */
[----:B------:R-:W-:-:S02]  /*5ea0*/  ULOP3.LUT UR6, UR6, 0x3fff, URZ, 0xc0, !UPT ;  /* 0x00003fff06067892 */ /* 0x000fc4000f8ec0ff */
[----:B-1----:R-:W-:Y:S02]  /*5eb0*/  UIMAD UR4, UR4, UR8, URZ ;  /* 0x00000008040472a4 */ /* 0x002fe4000f8e02ff */
[----:B------:R-:W-:Y:S02]  /*5ec0*/  ULOP3.LUT UR5, UR5, 0x3fff, URZ, 0xc0, !UPT ;  /* 0x00003fff05057892 */ /* 0x000fe4000f8ec0ff */
[----:B------:R-:W-:Y:S01]  /*5ed0*/  UIMAD UR4, UR4, UR9, URZ ;  /* 0x00000009040472a4 */ /* 0x000fe2000f8e02ff */
[----:B------:R-:W-:Y:S01]  /*5ee0*/  UMOV UR38, 0x0 ;  /* 0x0000000000267882 */ /* 0x000fe20000000000 */
[----:B------:R-:W-:Y:S01]  /*5ef0*/  UMOV UR39, 0x4110910 ;  /* 0x0411091000277882 */ /* 0x000fe20000000000 */
[----:B------:R-:W-:Y:S01]  /*5f00*/  UMOV UR36, 0x0 ;  /* 0x0000000000247882 */ /* 0x000fe20000000000 */
[----:B------:R-:W-:Y:S01]  /*5f10*/  UMOV UR37, 0x4110910 ;  /* 0x0411091000257882 */ /* 0x000fe20000000000 */
[----:B------:R-:W-:Y:S01]  /*5f20*/  UMOV UR34, 0x0 ;  /* 0x0000000000227882 */ /* 0x000fe20000000000 */
[----:B------:R-:W-:Y:S01]  /*5f30*/  UMOV UR35, 0x4110910 ;  /* 0x0411091000237882 */ /* 0x000fe20000000000 */
[----:B------:R-:W-:-:S02]  /*5f40*/  UPRMT UR44, URZ, 0x654, UR44 ;  /* 0x00000654ff2c7896 */ /* 0x000fc4000800002c */
[----:B------:R-:W-:Y:S02]  /*5f50*/  ULOP3.LUT UR24, UR6, 0x10000, URZ, 0xfc, !UPT ;  /* 0x0001000006187892 */ /* 0x000fe4000f8efcff */
[----:B------:R-:W-:Y:S02]  /*5f60*/  ULOP3.LUT UR25, UR5, 0x2000000, URZ, 0xfc, !UPT ;  /* 0x0200000005197892 */ /* 0x000fe4000f8efcff */
[----:B------:R-:W-:Y:S02]  /*5f70*/  UIADD3 UR45, UPT, UPT, UR4, -0x1, URZ ;  /* 0xffffffff042d7890 */ /* 0x000fe4000fffe0ff */
[----:B------:R-:W-:Y:S01]  /*5f80*/  UISETP.GE.AND UP3, UPT, UR4, 0x1, UPT ;  /* 0x000000010400788c */ /* 0x000fe2000bf66270 */
[C---:B--2---:R-:W-:Y:S01]  /*5f90*/  VIADD R3, R9.reuse, 0x40 ;  /* 0x0000004009037836 */ /* 0x044fe20000000000 */
[----:B------:R-:W-:Y:S01]  /*5fa0*/  LOP3.LUT R2, R9, 0xffff, RZ, 0xc0, !PT ;  /* 0x0000ffff09027812 */ /* 0x000fe200078ec0ff */
[----:B------:R-:W-:Y:S01]  /*5fb0*/  UMOV UR32, 0x0 ;  /* 0x0000000000207882 */ /* 0x000fe20000000000 */
[----:B------:R-:W-:Y:S01]  /*5fc0*/  UMOV UR33, 0x4110910 ;  /* 0x0411091000217882 */ /* 0x000fe20000000000 */
[----:B------:R-:W-:Y:S01]  /*5fd0*/  UMOV UR30, 0x0 ;  /* 0x00000000001e7882 */ /* 0x000fe20000000000 */
[----:B------:R-:W-:Y:S01]  /*5fe0*/  LOP3.LUT R3, R3, 0xffff, RZ, 0xc0, !PT ;  /* 0x0000ffff03037812 */ /* 0x000fe200078ec0ff */
[----:B------:R-:W-:Y:S01]  /*5ff0*/  UMOV UR31, 0x4110910 ;  /* 0x04110910001f7882 */ /* 0x000fe20000000000 */
[----:B------:R-:W-:Y:S01]  /*6000*/  UMOV UR28, 0x0 ;  /* 0x00000000001c7882 */ /* 0x000fe20000000000 */
[----:B------:R-:W-:-:S02]  /*6010*/  UMOV UR29, 0x4110910 ;  /* 0x04110910001d7882 */ /* 0x000fc40000000000 */
[----:B------:R1:W-:Y:S02]  /*6020*/  STL.64 [R1], R2 ;  /* 0x0000000201007387 */ /* 0x0003e40000100a00 */
[----:B-1----:R-:W-:-:S07]  /*6030*/  CS2R R2, SRZ ;  /* 0x0000000000027805 */ /* 0x002fce000001ff00 */
.L_x_55:
[----:B-1----:R-:W-:-:S04]  /*6040*/  SHF.L.U32 R5, R3, 0x1f, RZ ;  /* 0x0000001f03057819 */ /* 0x002fc800000006ff */
[----:B------:R-:W1:Y:S02]  /*6050*/  SYNCS.PHASECHK.TRANS64.TRYWAIT P0, [UR23+0xa0], R5 ;  /* 0x0000a005ff0075a7 */ /* 0x000e640008001117 */
[----:B-12---:R-:W-:Y:S05]  /*6060*/  @!P0 BRA `(.L_x_49) ;  /* 0x0000004c00088947 */ /* 0x006fea0003800000 */
.L_x_128:
[----:B-1----:R-:W1:Y:S01]  /*6070*/  LDS.128 R4, [UR23+0xe0] ;  /* 0x0000e017ff047984 */ /* 0x002e620008000c00 */
[----:B------:R-:W-:Y:S01]  /*6080*/  ULEA UR27, UR26, UR23, 0x3 ;  /* 0x000000171a1b7291 */ /* 0x000fe2000f8e18ff */
[----:B------:R-:W-:Y:S01]  /*6090*/  SHF.L.U32 R0, R8, 0x1f, RZ ;  /* 0x0000001f08007819 */ /* 0x000fe200000006ff */
[----:B------:R-:W-:Y:S01]  /*60a0*/  @!PT LDS RZ, [RZ] ;  /* 0x00000000fffff984 */ /* 0x000fe20000000800 */
[----:B------:R-:W-:Y:S01]  /*60b0*/  @!PT LDS RZ, [RZ] ;  /* 0x00000000fffff984 */ /* 0x000fe20000000800 */
[----:B------:R-:W-:Y:S01]  /*60c0*/  @!PT LDS RZ, [RZ] ;  /* 0x00000000fffff984 */ /* 0x000fe20000000800 */
[----:B------:R-:W-:Y:S01]  /*60d0*/  @!PT LDS RZ, [RZ] ;  /* 0x00000000fffff984 */ /* 0x000fe20000000800 */
[----:B------:R2:W-:Y:S06]  /*60e0*/  MEMBAR.ALL.CTA ;  /* 0x0000000000007992 */ /* 0x0005ec0000008000 */
[----:B--2---:R-:W2:Y:S02]  /*60f0*/  FENCE.VIEW.ASYNC.S ;  /* 0x00000000000073c6 */ /* 0x004ea40000000000 */
[----:B--2---:R-:W-:Y:S01]  /*6100*/  SYNCS.ARRIVE.TRANS64.RED.A1T0 RZ, [UR44], RZ ;  /* 0x000000ffffff79a7 */ /* 0x004fe2000810042c */
[----:B------:R-:W2:Y:S01]  /*6110*/  SYNCS.PHASECHK.TRANS64.TRYWAIT P0, [UR27+0xc0], R0 ;  /* 0x0000c000ff0075a7 */ /* 0x000ea2000800111b */
[----:B-1----:R-:W-:Y:S01]  /*6120*/  LOP3.LUT P3, RZ, R6, 0x1, RZ, 0xc0, !PT ;  /* 0x0000000106ff7812 */ /* 0x002fe2000786c0ff */
[----:B--2---:R-:W-:-:S12]  /*6130*/  @!P0 BRA `(.L_x_50) ;  /* 0x0000004800ec8947 */ /* 0x004fd80003800000 */
.L_x_130:
[----:B------:R-:W-:Y:S05]  /*6140*/  BRA.U !UP3, `(.L_x_51) ;  /* 0x000000050b587547 */ /* 0x000fea000b800000 */
[----:B-1----:R-:W-:Y:S01]  /*6150*/  IMAD.U32 R0, RZ, RZ, UR26 ;  /* 0x0000001aff007e24 */ /* 0x002fe2000f8e00ff */
[----:B------:R-:W-:-:S04]  /*6160*/  ULEA UR4, UR22, UR23, 0x3 ;  /* 0x0000001716047291 */ /* 0x000fc8000f8e18ff */
[----:B------:R-:W-:Y:S02]  /*6170*/  LEA R4, R0, R1, 0x2 ;  /* 0x0000000100047211 */ /* 0x000fe400078e10ff */
[----:B------:R-:W-:Y:S01]  /*6180*/  SHF.L.U32 R0, R2, 0x1f, RZ ;  /* 0x0000001f02007819 */ /* 0x000fe200000006ff */
[----:B------:R-:W-:-:S03]  /*6190*/  UPLOP3.LUT UP2, UPT, UPT, UPT, UPT, 0x40, 0x4 ;  /* 0x000000000004789c */ /* 0x000fc60003f4e870 */
[----:B------:R-:W5:Y:S01]  /*61a0*/  LDL R4, [R4] ;  /* 0x0000000004047983 */ /* 0x000f620000100800 */
[----:B------:R1:W2:Y:S01]  /*61b0*/  SYNCS.PHASECHK.TRANS64.TRYWAIT P2, [UR4], R0 ;  /* 0x00000000ff0075a7 */ /* 0x0002a20008041104 */
[----:B------:R-:W-:Y:S01]  /*61c0*/  UMOV UR20, UR45 ;  /* 0x0000002d00147c82 */ /* 0x000fe20008000000 */
[----:B------:R-:W-:-:S05]  /*61d0*/  UMOV UR4, UR22 ;  /* 0x0000001600047c82 */ /* 0x000fca0008000000 */
.L_x_54:
[----:B------:R-:W-:Y:S01]  /*61e0*/  ULEA UR21, UR4, UR23, 0x3 ;  /* 0x0000001704157291 */ /* 0x000fe2000f8e18ff */
[----:B--23--:R-:W-:Y:S11]  /*61f0*/  @P2 BRA `(.L_x_52) ;  /* 0x00000000000c2947 */ /* 0x00cff60003800000 */
[----:B------:R-:W-:Y:S04]  /*6200*/  SHF.L.U32 R5, R2, 0x1f, RZ ;  /* 0x0000001f02057819 */ /* 0x000fe800000006ff */
[----:B------:R-:W2:Y:S02]  /*6210*/  SYNCS.PHASECHK.TRANS64.TRYWAIT P0, [UR21], R5 ;  /* 0x00000005ff0075a7 */ /* 0x000ea40008001115 */
[----:B--2---:R-:W-:Y:S05]  /*6220*/  @!P0 BRA `(.L_x_53) ;  /* 0x0000004800c88947 */ /* 0x004fea0003800000 */
.L_x_52:
[----:B------:R-:W-:Y:S01]  /*6230*/  UISETP.NE.AND UP0, UPT, UR20, URZ, UPT ;  /* 0x000000ff1400728c */ /* 0x000fe2000bf05270 */
[----:B------:R-:W-:Y:S01]  /*6240*/  PLOP3.LUT P2, PT, PT, PT, PT, 0x80, 0x8 ;  /* 0x000000000008781c */ /* 0x000fe20003f4f070 */
[----:B------:R-:W-:Y:S01]  /*6250*/  UIADD3 UR5, UPT, UPT, UR4, 0x1, URZ ;  /* 0x0000000104057890 */ /* 0x000fe2000fffe0ff */
[----:B------:R-:W-:Y:S03]  /*6260*/  ELECT P1, URZ, PT ;  /* 0x0000000000ff782f */ /* 0x000fe60003820000 */
[----:B------:R-:W-:Y:S01]  /*6270*/  UISETP.NE.AND UP1, UPT, UR5, 0x6, UPT ;  /* 0x000000060500788c */ /* 0x000fe2000bf25270 */
[----:B------:R-:W-:Y:S01]  /*6280*/  PLOP3.LUT P0, PT, PT, PT, UP0, 0x80, 0x8 ;  /* 0x000000000008781c */ /* 0x000fe20003f0f008 */
[----:B------:R-:W-:Y:S02]  /*6290*/  ULEA UR18, UR4, UR25, 0xa ;  /* 0x0000001904127291 */ /* 0x000fe4000f8e50ff */
[----:B------:R-:W-:Y:S02]  /*62a0*/  USEL UR6, URZ, 0x1, UP1 ;  /* 0x00000001ff067887 */ /* 0x000fe40008800000 */
[----:B------:R-:W-:Y:S02]  /*62b0*/  USEL UR22, UR5, URZ, UP1 ;  /* 0x000000ff05167287 */ /* 0x000fe40008800000 */
[----:B------:R-:W-:Y:S02]  /*62c0*/  ULEA UR16, UR4, UR24, 0xa ;  /* 0x0000001804107291 */ /* 0x000fe4000f8e50ff */
[----:B------:R-:W-:Y:S01]  /*62d0*/  @UP0 ULEA UR5, UR22, UR23, 0x3 ;  /* 0x0000001716050291 */ /* 0x000fe2000f8e18ff */
[----:B------:R-:W-:Y:S01]  /*62e0*/  LOP3.LUT R2, R2, UR6, RZ, 0x3c, !PT ;  /* 0x0000000602027c12 */ /* 0x000fe2000f8e3cff */
[----:B------:R-:W-:Y:S01]  /*62f0*/  UIADD3 UR8, UPT, UPT, UR18, 0x40, URZ ;  /* 0x0000004012087890 */ /* 0x000fe2000fffe0ff */
[----:B-----5:R-:W-:Y:S01]  /*6300*/  @P1 R2UR.BROADCAST UR6, R4 ;  /* 0x00000000040612ca */ /* 0x020fe200008e0000 */
[----:B------:R-:W-:Y:S01]  /*6310*/  UIADD3 UR4, UPT, UPT, UR16, 0x2, URZ ;  /* 0x0000000210047890 */ /* 0x000fe2000fffe0ff */
[----:B-1----:R-:W-:Y:S01]  /*6320*/  @P0 SHF.L.U32 R0, R2, 0x1f, RZ ;  /* 0x0000001f02000819 */ /* 0x002fe200000006ff */
[----:B------:R-:W-:Y:S02]  /*6330*/  UIADD3 UR12, UPT, UPT, UR18, 0x80, URZ ;  /* 0x00000080120c7890 */ /* 0x000fe4000fffe0ff */
[----:B------:R-:W-:Y:S01]  /*6340*/  UIADD3 UR10, UPT, UPT, UR18, 0xc0, URZ ;  /* 0x000000c0120a7890 */ /* 0x000fe2000fffe0ff */
[----:B------:R3:W4:Y:S01]  /*6350*/  @P0 SYNCS.PHASECHK.TRANS64.TRYWAIT P2, [UR5], R0 ;  /* 0x00000000ff0005a7 */ /* 0x0007220008041105 */
[----:B------:R-:W-:Y:S11]  /*6360*/  ELECT P0, URZ, PT ;  /* 0x0000000000ff782f */ /* 0x000ff60003800000 */
[----:B------:R-:W-:Y:S02]  /*6370*/  @!UPT UIADD3 URZ, UPT, UPT, URZ, URZ, URZ ;  /* 0x000000fffffff290 */ /* 0x000fe4000fffe0ff */
[C---:B------:R-:W-:Y:S02]  /*6380*/  @P0 R2UR.BROADCAST UR15, R4.reuse ;  /* 0x00000000040f02ca */ /* 0x040fe400008e0000 */
[----:B------:R-:W-:Y:S11]  /*6390*/  ELECT P0, URZ, PT ;  /* 0x0000000000ff782f */ /* 0x000ff60003800000 */
[----:B------:R-:W-:Y:S02]  /*63a0*/  @!UPT UIADD3 URZ, UPT, UPT, URZ, URZ, URZ ;  /* 0x000000fffffff290 */ /* 0x000fe4000fffe0ff */
[C---:B------:R-:W-:Y:S02]  /*63b0*/  @P0 R2UR.BROADCAST UR14, R4.reuse ;  /* 0x00000000040e02ca */ /* 0x040fe400008e0000 */
[----:B------:R-:W-:Y:S01]  /*63c0*/  ELECT P0, URZ, PT ;  /* 0x0000000000ff782f */ /* 0x000fe20003800000 */
[----:B------:R-:W-:Y:S01]  /*63d0*/  UMOV UR19, 0x20004020 ;  /* 0x2000402000137882 */ /* 0x000fe20000000000 */
[----:B------:R-:W-:Y:S01]  /*63e0*/  UMOV UR17, 0x40004080 ;  /* 0x4000408000117882 */ /* 0x000fe20000000000 */
[----:B------:R-:W-:Y:S01]  /*63f0*/  UMOV UR9, 0x20004020 ;  /* 0x2000402000097882 */ /* 0x000fe20000000000 */
[----:B------:R1:W-:Y:S01]  /*6400*/  UTCHMMA gdesc[UR16], gdesc[UR18], tmem[UR6], tmem[UR42], idesc[UR43], UP2 ;  /* 0x00ff2a12100075ea */ /* 0x0003e20009000006 */
[----:B------:R-:W-:Y:S01]  /*6410*/  UPLOP3.LUT UP2, UPT, UPT, UPT, UPT, 0x80, 0x8 ;  /* 0x000000000008789c */ /* 0x000fe20003f4f070 */
[----:B------:R-:W-:Y:S01]  /*6420*/  UMOV UR5, 0x40004080 ;  /* 0x4000408000057882 */ /* 0x000fe20000000000 */
[----:B------:R-:W-:Y:S01]  /*6430*/  UMOV UR13, 0x20004020 ;  /* 0x20004020000d7882 */ /* 0x000fe20000000000 */
[----:B------:R2:W-:Y:S01]  /*6440*/  UTCHMMA gdesc[UR4], gdesc[UR8], tmem[UR15], tmem[UR40], idesc[UR41], UPT ;  /* 0x00ff2808040075ea */ /* 0x0005e2000b80000f */
[----:B------:R-:W-:Y:S01]  /*6450*/  UMOV UR7, 0x40004080 ;  /* 0x4000408000077882 */ /* 0x000fe20000000000 */
[----:B------:R-:W-:Y:S01]  /*6460*/  UMOV UR11, 0x20004020 ;  /* 0x20004020000b7882 */ /* 0x000fe20000000000 */
[----:B-1----:R-:W-:Y:S02]  /*6470*/  UIADD3 UR6, UPT, UPT, UR16, 0x4, URZ ;  /* 0x0000000410067890 */ /* 0x002fe4000fffe0ff */
[C---:B------:R-:W-:Y:S02]  /*6480*/  @P0 R2UR.BROADCAST UR19, R4.reuse ;  /* 0x00000000041302ca */ /* 0x040fe400008e0000 */
[----:B------:R-:W-:Y:S11]  /*6490*/  ELECT P0, URZ, PT ;  /* 0x0000000000ff782f */ /* 0x000ff60003800000 */
[----:B------:R-:W-:Y:S02]  /*64a0*/  @!UPT UIADD3 URZ, UPT, UPT, URZ, URZ, URZ ;  /* 0x000000fffffff290 */ /* 0x000fe4000fffe0ff */
[C---:B------:R-:W-:Y:S02]  /*64b0*/  @P0 R2UR.BROADCAST UR17, R4.reuse ;  /* 0x00000000041102ca */ /* 0x040fe400008e0000 */
[----:B------:R-:W-:Y:S01]  /*64c0*/  ELECT P0, URZ, PT ;  /* 0x0000000000ff782f */ /* 0x000fe20003800000 */
[----:B--2---:R-:W-:Y:S02]  /*64d0*/  UIADD3 UR4, UPT, UPT, UR16, 0x6, URZ ;  /* 0x0000000610047890 */ /* 0x004fe4000fffe0ff */
[----:B------:R-:W-:Y:S01]  /*64e0*/  UIADD3 UR8, UPT, UPT, UR18, 0x100, URZ ;  /* 0x0000010012087890 */ /* 0x000fe2000fffe0ff */
[----:B------:R1:W-:Y:S01]  /*64f0*/  UTCHMMA gdesc[UR6], gdesc[UR12], tmem[UR14], tmem[UR38], idesc[UR39], UPT ;  /* 0x00ff260c060075ea */ /* 0x0003e2000b80000e */
[----:B------:R-:W-:Y:S05]  /*6500*/  UMOV UR15, 0x20004020 ;  /* 0x20004020000f7882 */ /* 0x000fea0000000000 */
[----:B------:R2:W-:Y:S01]  /*6510*/  UTCHMMA gdesc[UR4], gdesc[UR10], tmem[UR19], tmem[UR36], idesc[UR37], UPT ;  /* 0x00ff240a040075ea */ /* 0x0005e2000b800013 */
[----:B-1----:R-:W-:Y:S02]  /*6520*/  UIADD3 UR6, UPT, UPT, UR16, 0x40, URZ ;  /* 0x0000004010067890 */ /* 0x002fe4000fffe0ff */
[----:B------:R-:W-:Y:S02]  /*6530*/  UIADD3 UR14, UPT, UPT, UR18, 0x140, URZ ;  /* 0x00000140120e7890 */ /* 0x000fe4000fffe0ff */
[----:B------:R-:W-:Y:S02]  /*6540*/  UIADD3 UR12, UPT, UPT, UR18, 0x180, URZ ;  /* 0x00000180120c7890 */ /* 0x000fe4000fffe0ff */
[----:B--2---:R-:W-:Y:S01]  /*6550*/  UIADD3 UR4, UPT, UPT, UR16, 0x42, URZ ;  /* 0x0000004210047890 */ /* 0x004fe2000fffe0ff */
[C---:B------:R-:W-:Y:S02]  /*6560*/  @P0 R2UR.BROADCAST UR19, R4.reuse ;  /* 0x00000000041302ca */ /* 0x040fe400008e0000 */
[----:B------:R-:W-:Y:S01]  /*6570*/  ELECT P0, URZ, PT ;  /* 0x0000000000ff782f */ /* 0x000fe20003800000 */
[----:B------:R1:W-:Y:S01]  /*6580*/  UTCHMMA gdesc[UR6], gdesc[UR8], tmem[UR17], tmem[UR34], idesc[UR35], UPT ;  /* 0x00ff2208060075ea */ /* 0x0003e2000b800011 */
[----:B------:R-:W-:Y:S09]  /*6590*/  UIADD3 UR10, UPT, UPT, UR18, 0x1c0, URZ ;  /* 0x000001c0120a7890 */ /* 0x000ff2000fffe0ff */
[----:B------:R2:W-:Y:S01]  /*65a0*/  UTCHMMA gdesc[UR4], gdesc[UR14], tmem[UR19], tmem[UR32], idesc[UR33], UPT ;  /* 0x00ff200e040075ea */ /* 0x0005e2000b800013 */
[----:B-1----:R-:W-:Y:S01]  /*65b0*/  UIADD3 UR8, UPT, UPT, UR16, 0x44, URZ ;  /* 0x0000004410087890 */ /* 0x002fe2000fffe0ff */
[C---:B------:R-:W-:Y:S02]  /*65c0*/  @P0 R2UR.BROADCAST UR17, R4.reuse ;  /* 0x00000000041102ca */ /* 0x040fe400008e0000 */
[----:B------:R-:W-:Y:S01]  /*65d0*/  ELECT P0, URZ, PT ;  /* 0x0000000000ff782f */ /* 0x000fe20003800000 */
[----:B------:R-:W-:Y:S01]  /*65e0*/  UIADD3 UR6, UPT, UPT, UR16, 0x46, URZ ;  /* 0x0000004610067890 */ /* 0x000fe2000fffe0ff */
[----:B------:R-:W-:Y:S01]  /*65f0*/  UMOV UR9, 0x40004080 ;  /* 0x4000408000097882 */ /* 0x000fe20000000000 */
[----:B--2---:R-:W-:Y:S10]  /*6600*/  UIADD3 UR5, UPT, UPT, UR21, 0x30, URZ ;  /* 0x0000003015057890 */ /* 0x004ff4000fffe0ff */
[----:B------:R-:W-:Y:S01]  /*6610*/  @P0 R2UR.BROADCAST UR14, R4 ;  /* 0x00000000040e02ca */ /* 0x000fe200008e0000 */
[----:B------:R-:W-:Y:S01]  /*6620*/  UIADD3 UR4, UPT, UPT, UR20, 0x1, URZ ;  /* 0x0000000114047890 */ /* 0x000fe2000fffe0ff */
[----:B------:R1:W-:Y:S03]  /*6630*/  UTCHMMA gdesc[UR8], gdesc[UR12], tmem[UR17], tmem[UR30], idesc[UR31], UPT ;  /* 0x00ff1e0c080075ea */ /* 0x0003e6000b800011 */
[----:B------:R-:W-:Y:S03]  /*6640*/  UISETP.GT.U32.AND UP0, UPT, UR4, 0x1, UPT ;  /* 0x000000010400788c */ /* 0x000fe6000bf04070 */
[----:B------:R-:W-:Y:S05]  /*6650*/  UMOV UR4, UR22 ;  /* 0x0000001600047c82 */ /* 0x000fea0008000000 */
[----:B------:R3:W-:Y:S01]  /*6660*/  UTCHMMA gdesc[UR6], gdesc[UR10], tmem[UR14], tmem[UR28], idesc[UR29], UPT ;  /* 0x00ff1c0a060075ea */ /* 0x0007e2000b80000e */
[----:B------:R3:W-:Y:S01]  /*6670*/  UTCBAR [UR5], URZ ;  /* 0x000000ff050073e9 */ /* 0x0007e200080000ff */
[----:B-1----:R-:W-:Y:S07]  /*6680*/  UIADD3 UR8, UPT, UPT, UR20, -0x1, URZ ;  /* 0xffffffff14087890 */ /* 0x002fee000fffe0ff */
[----:B------:R-:W-:Y:S01]  /*6690*/  UMOV UR20, UR8 ;  /* 0x0000000800147c82 */ /* 0x000fe20008000000 */
[----:B----4-:R-:W-:Y:S05]  /*66a0*/  BRA.U UP0, `(.L_x_54) ;  /* 0xfffffff900cc7547 */ /* 0x010fea000b83ffff */
.L_x_51:
[----:B------:R-:W-:Y:S01]  /*66b0*/  UIADD3 UR4, UPT, UPT, UR26, 0x1, URZ ;  /* 0x000000011a047890 */ /* 0x000fe2000fffe0ff */
[----:B------:R-:W-:Y:S01]  /*66c0*/  LOP3.LUT R3, R3, 0x1, RZ, 0x3c, !PT ;  /* 0x0000000103037812 */ /* 0x000fe200078e3cff */
[----:B---3--:R-:W-:Y:S02]  /*66d0*/  UIADD3 UR5, UPT, UPT, UR27, 0xb0, URZ ;  /* 0x000000b01b057890 */ /* 0x008fe4000fffe0ff */
[----:B------:R-:W-:-:S04]  /*66e0*/  UISETP.NE.AND UP0, UPT, UR4, 0x2, UPT ;  /* 0x000000020400788c */ /* 0x000fc8000bf05270 */
[----:B------:R-:W-:Y:S02]  /*66f0*/  USEL UR6, URZ, 0x1, UP0 ;  /* 0x00000001ff067887 */ /* 0x000fe40008000000 */
[----:B------:R-:W-:Y:S01]  /*6700*/  USEL UR26, UR4, URZ, UP0 ;  /* 0x000000ff041a7287 */ /* 0x000fe20008000000 */
[----:B------:R2:W-:Y:S03]  /*6710*/  UTCBAR [UR5], URZ ;  /* 0x000000ff050073e9 */ /* 0x0005e600080000ff */
[----:B------:R-:W-:Y:S01]  /*6720*/  LOP3.LUT R8, R8, UR6, RZ, 0x3c, !PT ;  /* 0x0000000608087c12 */ /* 0x000fe2000f8e3cff */
[----:B------:R-:W-:Y:S07]  /*6730*/  @P3 BRA `(.L_x_55) ;  /* 0xfffffff800403947 */ /* 0x000fee000383ffff */
[----:B------:R-:W3:Y:S01]  /*6740*/  S2UR UR6, SR_CgaCtaId ;  /* 0x00000000000679c3 */ /* 0x000ee20000008800 */
[----:B------:R-:W-:Y:S01]  /*6750*/  ELECT P0, URZ, PT ;  /* 0x0000000000ff782f */ /* 0x000fe20003800000 */
[----:B-1----:R-:W-:Y:S01]  /*6760*/  IMAD.MOV.U32 R0, RZ, RZ, 0x1 ;  /* 0x00000001ff007424 */ /* 0x002fe200078e00ff */
[----:B------:R-:W-:Y:S01]  /*6770*/  UIADD3 UR23, UPT, UPT, UR23, 0xc0, URZ ;  /* 0x000000c017177890 */ /* 0x000fe2000fffe0ff */
[----:B------:R-:W-:Y:S01]  /*6780*/  SHF.L.U32 R3, R8, 0x1f, RZ ;  /* 0x0000001f08037819 */ /* 0x000fe200000006ff */
[----:B------:R-:W-:-:S03]  /*6790*/  UMOV UR4, 0x40 ;  /* 0x0000004000047882 */ /* 0x000fc60000000000 */
[----:B------:R-:W-:Y:S01]  /*67a0*/  UVIRTCOUNT.DEALLOC.SMPOOL 0x80 ;  /* 0x000000800000784c */ /* 0x000fe20000000000 */
[----:B---3--:R-:W-:Y:S02]  /*67b0*/  ULEA UR6, UR6, UR4, 0x18 ;  /* 0x0000000406067291 */ /* 0x008fe4000f8ec0ff */
[----:B------:R-:W-:-:S07]  /*67c0*/  ULEA UR4, UR26, UR23, 0x3 ;  /* 0x000000171a047291 */ /* 0x000fce000f8e18ff */
[----:B------:R1:W-:Y:S02]  /*67d0*/  @P0 STS.U8 [UR6+0x1c], R0 ;  /* 0x00001c00ff000988 */ /* 0x0003e40008000006 */
[----:B------:R-:W3:Y:S02]  /*67e0*/  SYNCS.PHASECHK.TRANS64.TRYWAIT P0, [UR4], R3 ;  /* 0x00000003ff0075a7 */ /* 0x000ee40008001104 */
[----:B-1-3--:R-:W-:Y:S05]  /*67f0*/  @!P0 BRA `(.L_x_56) ;  /* 0x00000044006c8947 */ /* 0x00afea0003800000 */
.L_x_133:
[----:B------:R-:W-:-:S04]  /*6800*/  UIADD3 UR4, UPT, UPT, UR26, 0x1, URZ ;  /* 0x000000011a047890 */ /* 0x000fc8000fffe0ff */
[----:B------:R-:W-:-:S04]  /*6810*/  UISETP.NE.AND UP0, UPT, UR4, 0x2, UPT ;  /* 0x000000020400788c */ /* 0x000fc8000bf05270 */
[----:B--2---:R-:W-:Y:S02]  /*6820*/  USEL UR5, URZ, 0x1, UP0 ;  /* 0x00000001ff057887 */ /* 0x004fe40008000000 */
[----:B------:R-:W-:-:S04]  /*6830*/  USEL UR4, UR4, URZ, UP0 ;  /* 0x000000ff04047287 */ /* 0x000fc80008000000 */
[----:B------:R-:W-:Y:S01]  /*6840*/  ULEA UR4, UR4, UR23, 0x3 ;  /* 0x0000001704047291 */ /* 0x000fe2000f8e18ff */
[----:B-1----:R-:W-:-:S04]  /*6850*/  LOP3.LUT R3, R8, UR5, RZ, 0x3c, !PT ;  /* 0x0000000508037c12 */ /* 0x002fc8000f8e3cff */
[----:B------:R-:W-:-:S04]  /*6860*/  SHF.L.U32 R3, R3, 0x1f, RZ ;  /* 0x0000001f03037819 */ /* 0x000fc800000006ff */
[----:B------:R-:W1:Y:S02]  /*6870*/  SYNCS.PHASECHK.TRANS64.TRYWAIT P0, [UR4], R3 ;  /* 0x00000003ff0075a7 */ /* 0x000e640008001104 */
[----:B-1----:R-:W-:Y:S05]  /*6880*/  @!P0 BRA `(.L_x_57) ;  /* 0x0000004400608947 */ /* 0x002fea0003800000 */
.L_x_135:
[----:B------:R-:W-:Y:S01]  /*6890*/  NOP ;  /* 0x0000000000007918 */ /* 0x000fe20000000000 */
[----:B-1----:R-:W1:Y:S01]  /*68a0*/  LDS R0, [UR6+0x14] ;  /* 0x00001406ff007984 */ /* 0x002e620008000800 */
[----:B------:R-:W-:Y:S01]  /*68b0*/  LOP3.LUT R2, R9, 0xffff, RZ, 0xc0, !PT ;  /* 0x0000ffff09027812 */ /* 0x000fe200078ec0ff */
[----:B------:R-:W-:Y:S02]  /*68c0*/  IMAD.MOV.U32 R3, RZ, RZ, 0xffff ;  /* 0x0000ffffff037424 */ /* 0x000fe400078e00ff */
[----:B------:R-:W-:Y:S01]  /*68d0*/  IMAD.MOV.U32 R5, RZ, RZ, 0x1 ;  /* 0x00000001ff057424 */ /* 0x000fe200078e00ff */
[----:B------:R-:W-:-:S04]  /*68e0*/  SHF.R.U32.HI R2, RZ, 0x5, R2 ;  /* 0x00000005ff027819 */ /* 0x000fc80000011602 */
[-C--:B------:R-:W-:Y:S02]  /*68f0*/  SHF.L.U32 R3, R3, R2.reuse, RZ ;  /* 0x0000000203037219 */ /* 0x080fe400000006ff */
[----:B------:R-:W-:Y:S02]  /*6900*/  SHF.L.U32 R5, R5, R2, RZ ;  /* 0x0000000205057219 */ /* 0x000fe400000006ff */
[----:B-1----:R-:W-:-:S04]  /*6910*/  LOP3.LUT R0, R0, R3, RZ, 0xc0, !PT ;  /* 0x0000000300007212 */ /* 0x002fc800078ec0ff */
[----:B------:R-:W-:-:S13]  /*6920*/  ISETP.NE.AND P0, PT, R0, R3, PT ;  /* 0x000000030000720c */ /* 0x000fda0003f05270 */
[----:B------:R-:W-:Y:S05]  /*6930*/  @P0 BRA `(.L_x_58) ;  /* 0x00000000005c0947 */ /* 0x000fea0003800000 */
[----:B------:R-:W1:Y:S02]  /*6940*/  LDS R0, [UR6+0x18] ;  /* 0x00001806ff007984 */ /* 0x000e640008000800 */
[----:B-1----:R-:W-:-:S04]  /*6950*/  LOP3.LUT R0, R0, R5, RZ, 0xc0, !PT ;  /* 0x0000000500007212 */ /* 0x002fc800078ec0ff */
[----:B------:R-:W-:-:S13]  /*6960*/  ISETP.NE.AND P0, PT, R0, R5, PT ;  /* 0x000000050000720c */ /* 0x000fda0003f05270 */
[----:B------:R-:W-:Y:S05]  /*6970*/  @P0 BRA `(.L_x_59) ;  /* 0x0000000000400947 */ /* 0x000fea0003800000 */
[----:B------:R-:W-:Y:S01]  /*6980*/  R2UR UR4, R3 ;  /* 0x00000000030472ca */ /* 0x000fe200000e0000 */
[----:B------:R-:W1:Y:S01]  /*6990*/  S2R R2, SR_LANEID ;  /* 0x0000000000027919 */ /* 0x000e620000000000 */
[----:B------:R-:W-:-:S04]  /*69a0*/  LOP3.LUT R5, RZ, R5, RZ, 0x33, !PT ;  /* 0x00000005ff057212 */ /* 0x000fc800078e33ff */
[----:B------:R-:W2:Y:S07]  /*69b0*/  REDUX UR7, R5 ;  /* 0x00000000050773c4 */ /* 0x000eae0000000000 */
[----:B------:R-:W-:-:S03]  /*69c0*/  ULOP3.LUT UR5, URZ, UR4, URZ, 0x33, !UPT ;  /* 0x00000004ff057292 */ /* 0x000fc6000f8e33ff */
[----:B------:R-:W-:Y:S02]  /*69d0*/  VOTEU.ANY UR4, UPT, PT ;  /* 0x0000000000047886 */ /* 0x000fe400038e0100 */
[----:B------:R-:W-:Y:S01]  /*69e0*/  UFLO.U32 UR4, UR4 ;  /* 0x00000004000472bd */ /* 0x000fe200080e0000 */
[----:B------:R-:W-:-:S04]  /*69f0*/  IMAD.U32 R0, RZ, RZ, UR5 ;  /* 0x00000005ff007e24 */ /* 0x000fc8000f8e00ff */
[----:B------:R-:W3:Y:S02]  /*6a00*/  REDUX UR8, R0 ;  /* 0x00000000000873c4 */ /* 0x000ee40000000000 */
[----:B------:R4:W-:Y:S01]  /*6a10*/  UTCATOMSWS.AND URZ, UR5 ;  /* 0x0000000500ff79e3 */ /* 0x0009e20008000000 */
[----:B-1----:R-:W-:Y:S01]  /*6a20*/  ISETP.EQ.U32.AND P0, PT, R2, UR4, PT ;  /* 0x0000000402007c0c */ /* 0x002fe2000bf02070 */
[----:B--2---:R-:W-:Y:S02]  /*6a30*/  IMAD.U32 R2, RZ, RZ, UR7 ;  /* 0x00000007ff027e24 */ /* 0x004fe4000f8e00ff */
[----:B---3--:R-:W-:-:S10]  /*6a40*/  IMAD.U32 R3, RZ, RZ, UR8 ;  /* 0x00000008ff037e24 */ /* 0x008fd4000f8e00ff */
[----:B------:R4:W-:Y:S04]  /*6a50*/  @P0 ATOMS.AND RZ, [UR6+0x14], R3 ;  /* 0x00001403ffff098c */ /* 0x0009e8000a800006 */
[----:B------:R4:W-:Y:S01]  /*6a60*/  @P0 ATOMS.AND RZ, [UR6+0x18], R2 ;  /* 0x00001802ffff098c */ /* 0x0009e2000a800006 */
[----:B------:R-:W-:Y:S05]  /*6a70*/  BRA `(.L_x_60) ;  /* 0x0000000000147947 */ /* 0x000fea0003800000 */
.L_x_59:
[----:B------:R-:W-:Y:S02]  /*6a80*/  MOV R2, 0x6aa0 ;  /* 0x00006aa000027802 */ /* 0x000fe40000000f00 */
[----:B-----5:R-:W-:Y:S05]  /*6a90*/  CALL.REL.NOINC `($__internal_0_$__cuda_sm10x_tcgen05_guardrail_trap_col_being_dealloced_not_returned_by_alloc) ;  /* 0x0000004400d47944 */ /* 0x020fea0003c00000 */
[----:B------:R-:W-:Y:S05]  /*6aa0*/  BRA `(.L_x_60) ;  /* 0x0000000000087947 */ /* 0x000fea0003800000 */
.L_x_58:
[----:B------:R-:W-:Y:S02]  /*6ab0*/  MOV R2, 0x6ad0 ;  /* 0x00006ad000027802 */ /* 0x000fe40000000f00 */
[----:B-----5:R-:W-:Y:S05]  /*6ac0*/  CALL.REL.NOINC `($__internal_2_$__cuda_sm10x_tcgen05_guardrail_trap_unallocated_columns_being_dealloced) ;  /* 0x0000004400e07944 */ /* 0x020fea0003c00000 */
.L_x_60:
[----:B------:R-:W-:Y:S01]  /*6ad0*/  NOP ;  /* 0x0000000000007918 */ /* 0x000fe20000000000 */
[----:B----4-:R-:W-:Y:S05]  /*6ae0*/  EXIT ;  /* 0x000000000000794d */ /* 0x010fea0003800000 */
.L_x_44:
[----:B------:R-:W-:-:S09]  /*6af0*/  UISETP.NE.OR UP0, UPT, UR15, 0x3, !UP2 ;  /* 0x000000030f00788c */ /* 0x000fd2000d705670 */
[----:B------:R-:W-:Y:S05]  /*6b00*/  BRA.U UP0, `(.L_x_61) ;  /* 0x0000001100747547 */ /* 0x000fea000b800000 */
[----:B------:R-:W2:Y:S01]  /*6b10*/  LDC.64 R2, c[0x0][0x988] ;  /* 0x00026200ff027b82 */ /* 0x000ea20000000a00 */
[----:B------:R-:W3:Y:S01]  /*6b20*/  LDCU UR27, c[0x0][0x370] ;  /* 0x00006e00ff1b77ac */ /* 0x000ee20008000800 */
[----:B------:R-:W-:Y:S01]  /*6b30*/  R2UR UR45, R56 ;  /* 0x00000000382d72ca */ /* 0x000fe200000e0000 */
[----:B------:R-:W-:Y:S01]  /*6b40*/  IMAD.MOV.U32 R11, RZ, RZ, 0x1 ;  /* 0x00000001ff0b7424 */ /* 0x000fe200078e00ff */
[----:B------:R-:W-:Y:S01]  /*6b50*/  R2UR UR44, R57 ;  /* 0x00000000392c72ca */ /* 0x000fe200000e0000 */
[----:B------:R-:W4:Y:S01]  /*6b60*/  LDCU.128 UR28, c[0x0][0xc10] ;  /* 0x00018200ff1c77ac */ /* 0x000f220008000c00 */
[----:B------:R-:W-:Y:S02]  /*6b70*/  IMAD.MOV.U32 R10, RZ, RZ, RZ ;  /* 0x000000ffff0a7224 */ /* 0x000fe400078e00ff */
[----:B------:R-:W1:Y:S01]  /*6b80*/  S2UR UR6, SR_CgaCtaId ;  /* 0x00000000000679c3 */ /* 0x000e620000008800 */
[----:B------:R-:W4:Y:S01]  /*6b90*/  LDCU UR26, c[0x0][0x374] ;  /* 0x00006e80ff1a77ac */ /* 0x000f220008000800 */
[----:B------:R-:W-:Y:S01]  /*6ba0*/  IMAD.MOV.U32 R9, RZ, RZ, 0x2000 ;  /* 0x00002000ff097424 */ /* 0x000fe200078e00ff */
[----:B------:R-:W3:Y:S05]  /*6bb0*/  LDCU.128 UR32, c[0x0][0xa80] ;  /* 0x00015000ff2077ac */ /* 0x000eea0008000c00 */
[----:B------:R-:W3:Y:S01]  /*6bc0*/  LDC.64 R12, c[0x0][0x348] ;  /* 0x0000d200ff0c7b82 */ /* 0x000ee20000000a00 */
[----:B------:R-:W3:Y:S01]  /*6bd0*/  LDCU UR17, c[0x0][0xc0c] ;  /* 0x00018180ff1177ac */ /* 0x000ee20008000800 */
[----:B------:R-:W3:Y:S01]  /*6be0*/  LDCU UR47, c[0x0][0xc20] ;  /* 0x00018400ff2f77ac */ /* 0x000ee20008000800 */
[----:B--2---:R-:W-:Y:S01]  /*6bf0*/  ISETP.NE.U32.AND P0, PT, R2, RZ, PT ;  /* 0x000000ff0200720c */ /* 0x004fe20003f05070 */
[----:B------:R-:W2:Y:S03]  /*6c00*/  LDCU UR4, c[0x0][0xc30] ;  /* 0x00018600ff0477ac */ /* 0x000ea60008000800 */
[----:B------:R-:W-:Y:S01]  /*6c10*/  ISETP.NE.AND.EX P0, PT, R3, RZ, PT, P0 ;  /* 0x000000ff0300720c */ /* 0x000fe20003f05300 */
[----:B------:R-:W2:Y:S01]  /*6c20*/  LDCU.128 UR40, c[0x0][0xa90] ;  /* 0x00015200ff2877ac */ /* 0x000ea20008000c00 */
[----:B------:R-:W2:Y:S01]  /*6c30*/  LDC.64 R2, c[0x0][0x990] ;  /* 0x00026400ff027b82 */ /* 0x000ea20000000a00 */
[----:B------:R-:W-:Y:S01]  /*6c40*/  UMOV UR24, 0x400 ;  /* 0x0000040000187882 */ /* 0x000fe20000000000 */
[----:B----4-:R-:W-:-:S02]  /*6c50*/  UIMAD.WIDE.U32 UR8, UR26, UR31, URZ ;  /* 0x0000001f1a0872a5 */ /* 0x010fc4000f8e00ff */
[----:B-1----:R-:W-:Y:S02]  /*6c60*/  ULEA UR24, UR6, UR24, 0x18 ;  /* 0x0000001806187291 */ /* 0x002fe4000f8ec0ff */
[----:B---3--:R-:W-:Y:S02]  /*6c70*/  UIMAD.WIDE.U32 UR6, UR27, UR28, URZ ;  /* 0x0000001c1b0672a5 */ /* 0x008fe4000f8e00ff */
[----:B------:R-:W-:Y:S02]  /*6c80*/  UISETP.NE.AND UP5, UPT, UR32, 0x1, UPT ;  /* 0x000000012000788c */ /* 0x000fe4000bfa5270 */
[----:B------:R-:W-:Y:S02]  /*6c90*/  UIADD3 UR36, UPT, UPT, UR24, 0xa8, URZ ;  /* 0x000000a818247890 */ /* 0x000fe4000fffe0ff */
[----:B------:R-:W-:Y:S01]  /*6ca0*/  UISETP.GE.AND UP0, UPT, UR39, 0x1, UPT ;  /* 0x000000012700788c */ /* 0x000fe2000bf06270 */
[----:B------:R-:W-:Y:S01]  /*6cb0*/  UMOV UR38, UR7 ;  /* 0x0000000700267c82 */ /* 0x000fe20008000000 */
[----:B------:R-:W-:Y:S01]  /*6cc0*/  UMOV UR37, UR9 ;  /* 0x0000000900257c82 */ /* 0x000fe20008000000 */
[----:B------:R-:W-:-:S02]  /*6cd0*/  UISETP.NE.AND UP1, UPT, UR17, 0x1, UPT ;  /* 0x000000011100788c */ /* 0x000fc4000bf25270 */
[----:B------:R-:W-:Y:S01]  /*6ce0*/  UISETP.NE.AND UP0, UPT, UR30, 0x1, UPT ;  /* 0x000000011e00788c */ /* 0x000fe2000bf05270 */
[----:B------:R-:W-:Y:S01]  /*6cf0*/  UMOV UR23, URZ ;  /* 0x000000ff00177c82 */ /* 0x000fe20008000000 */
[----:B------:R-:W1:Y:S01]  /*6d00*/  LDCU UR48, c[0x0][0xaa0] ;  /* 0x00015400ff3077ac */ /* 0x000e620008000800 */
[----:B------:R-:W-:Y:S02]  /*6d10*/  UPLOP3.LUT UP4, UPT, UPT, UPT, UPT, 0x40, 0x4 ;  /* 0x000000000004789c */ /* 0x000fe40003f8e870 */
[----:B------:R-:W-:Y:S01]  /*6d20*/  UISETP.NE.AND UP6, UPT, UR39, 0x1, UPT ;  /* 0x000000012700788c */ /* 0x000fe2000bfc5270 */
[----:B------:R-:W3:Y:S01]  /*6d30*/  LDCU.64 UR18, c[0x0][0xc28] ;  /* 0x00018500ff1277ac */ /* 0x000ee20008000a00 */
[----:B--2---:R-:W-:Y:S02]  /*6d40*/  UISETP.NE.AND UP2, UPT, UR4, 0x1, UPT ;  /* 0x000000010400788c */ /* 0x004fe4000bf45270 */
[----:B------:R-:W-:Y:S02]  /*6d50*/  UPRMT UR36, URZ, 0x654, UR36 ;  /* 0x00000654ff247896 */ /* 0x000fe40008000024 */
[----:B------:R-:W-:-:S02]  /*6d60*/  USHF.R.U32.HI UR38, URZ, UR29, UR38 ;  /* 0x0000001dff267299 */ /* 0x000fc40008011626 */
[----:B------:R-:W-:Y:S02]  /*6d70*/  USHF.R.U32.HI UR37, URZ, UR47, UR37 ;  /* 0x0000002fff257299 */ /* 0x000fe40008011625 */
[----:B------:R-:W-:Y:S02]  /*6d80*/  UISETP.NE.AND UP1, UPT, UR35, 0x1, UPT ;  /* 0x000000012300788c */ /* 0x000fe4000bf25270 */
[----:B------:R-:W-:Y:S01]  /*6d90*/  UISETP.NE.AND UP0, UPT, UR42, 0x1, UPT ;  /* 0x000000012a00788c */ /* 0x000fe2000bf05270 */
[----:B------:R-:W-:-:S10]  /*6da0*/  VOTEU.ANY UP5, P0 ;  /* 0x0000000000ff7886 */ /* 0x000fd400000a0100 */
.L_x_70:
[----:B------:R-:W-:Y:S04]  /*6db0*/  SHF.L.U32 R5, R10, 0x1f, RZ ;  /* 0x0000001f0a057819 */ /* 0x000fe800000006ff */
[----:B--2---:R-:W2:Y:S02]  /*6dc0*/  SYNCS.PHASECHK.TRANS64.TRYWAIT P0, [UR24+0xa0], R5 ;  /* 0x0000a005ff0075a7 */ /* 0x004ea40008001118 */
[----:B--2---:R-:W-:Y:S05]  /*6dd0*/  @!P0 BRA `(.L_x_62) ;  /* 0x0000004000248947 */ /* 0x004fea0003800000 */
.L_x_137:
[----:B--2---:R-:W2:Y:S01]  /*6de0*/  LDS.128 R4, [UR24+0xe0] ;  /* 0x0000e018ff047984 */ /* 0x004ea20008000c00 */
[----:B------:R-:W-:Y:S01]  /*6df0*/  UISETP.GE.AND UP0, UPT, UR39, 0x1, UPT ;  /* 0x000000012700788c */ /* 0x000fe2000bf06270 */
[----:B------:R-:W-:Y:S01]  /*6e00*/  @!PT LDS RZ, [RZ] ;  /* 0x00000000fffff984 */ /* 0x000fe20000000800 */
[----:B------:R-:W-:Y:S01]  /*6e10*/  @!PT LDS RZ, [RZ] ;  /* 0x00000000fffff984 */ /* 0x000fe20000000800 */
[----:B------:R-:W-:Y:S01]  /*6e20*/  @!PT LDS RZ, [RZ] ;  /* 0x00000000fffff984 */ /* 0x000fe20000000800 */
[----:B------:R-:W-:Y:S01]  /*6e30*/  @!PT LDS RZ, [RZ] ;  /* 0x00000000fffff984 */ /* 0x000fe20000000800 */
[----:B------:R4:W-:Y:S06]  /*6e40*/  MEMBAR.ALL.CTA ;  /* 0x0000000000007992 */ /* 0x0009ec0000008000 */
[----:B----4-:R-:W4:Y:S02]  /*6e50*/  FENCE.VIEW.ASYNC.S ;  /* 0x00000000000073c6 */ /* 0x010f240000000000 */
[----:B----4-:R-:W-:Y:S01]  /*6e60*/  SYNCS.ARRIVE.TRANS64.RED.A1T0 RZ, [UR36], RZ ;  /* 0x000000ffffff79a7 */ /* 0x010fe20008100424 */
[----:B--2---:R-:W-:Y:S11]  /*6e70*/  LOP3.LUT P0, RZ, R6, 0x1, RZ, 0xc0, !PT ;  /* 0x0000000106ff7812 */ /* 0x004ff6000780c0ff */
[----:B------:R-:W-:Y:S02]  /*6e80*/  @!UPT UIADD3 URZ, UPT, UPT, URZ, URZ, URZ ;  /* 0x000000fffffff290 */ /* 0x000fe4000fffe0ff */
[----:B------:R-:W-:Y:S01]  /*6e90*/  VOTEU.ANY UP1, P0 ;  /* 0x0000000000ff7886 */ /* 0x000fe20000020100 */
[----:B------:R-:W-:Y:S11]  /*6ea0*/  PLOP3.LUT P0, PT, PT, PT, UP1, 0x80, 0x8 ;  /* 0x000000000008781c */ /* 0x000ff60003f0f018 */
[----:B------:R-:W-:Y:S02]  /*6eb0*/  @!UPT UIADD3 URZ, UPT, UPT, URZ, URZ, URZ ;  /* 0x000000fffffff290 */ /* 0x000fe4000fffe0ff */
[----:B------:R-:W-:Y:S02]  /*6ec0*/  @P0 MOV R8, R4 ;  /* 0x0000000400080202 */ /* 0x000fe40000000f00 */
[----:B------:R-:W-:Y:S02]  /*6ed0*/  @P0 LOP3.LUT R0, R5, 0xffff, RZ, 0xc0, !PT ;  /* 0x0000ffff05000812 */ /* 0x000fe400078ec0ff */
[----:B------:R-:W-:Y:S02]  /*6ee0*/  @P0 R2UR UR5, R8 ;  /* 0x00000000080502ca */ /* 0x000fe400000e0000 */
[----:B------:R-:W-:Y:S11]  /*6ef0*/  @P0 R2UR UR4, R0 ;  /* 0x00000000000402ca */ /* 0x000ff600000e0000 */
[----:B------:R-:W-:Y:S02]  /*6f00*/  @UP1 UMOV UR16, UR5 ;  /* 0x0000000500101c82 */ /* 0x000fe40008000000 */
[----:B------:R-:W-:Y:S01]  /*6f10*/  @UP1 UMOV UR15, UR4 ;  /* 0x00000004000f1c82 */ /* 0x000fe20008000000 */
[----:B------:R-:W-:Y:S05]  /*6f20*/  BRA.U !UP0, `(.L_x_63) ;  /* 0x0000000108b47547 */ /* 0x000fea000b800000 */
[----:B------:R-:W-:Y:S02]  /*6f30*/  UIMAD.WIDE.U32 UR8, UR15, UR31, URZ ;  /* 0x0000001f0f0872a5 */ /* 0x000fe4000f8e00ff */
[----:B------:R-:W-:Y:S02]  /*6f40*/  UP2UR UR14, UPR, URZ, 0x2 ;  /* 0x00000002ff0e7883 */ /* 0x000fe40008000000 */
[----:B------:R-:W-:Y:S02]  /*6f50*/  UISETP.NE.AND UP1, UPT, UR30, 0x1, UPT ;  /* 0x000000011e00788c */ /* 0x000fe4000bf25270 */
[----:B------:R-:W-:Y:S02]  /*6f60*/  UIMAD.WIDE.U32 UR10, UR16, UR28, URZ ;  /* 0x0000001c100a72a5 */ /* 0x000fe4000f8e00ff */
[----:B------:R-:W-:Y:S02]  /*6f70*/  USEL UR4, UR26, UR37, !UP1 ;  /* 0x000000251a047287 */ /* 0x000fe4000c800000 */
[----:B------:R-:W-:Y:S02]  /*6f80*/  UISETP.NE.AND UP0, UPT, UR17, 0x1, UPT ;  /* 0x000000011100788c */ /* 0x000fe4000bf05270 */
[----:B---3--:R-:W-:Y:S02]  /*6f90*/  UIMAD.WIDE.U32 UR12, UR4, UR18, URZ ;  /* 0x00000012040c72a5 */ /* 0x008fe4000f8e00ff */
[----:B------:R-:W-:Y:S01]  /*6fa0*/  USEL UR7, UR27, UR38, !UP0 ;  /* 0x000000261b077287 */ /* 0x000fe2000c000000 */
[----:B------:R-:W-:Y:S02]  /*6fb0*/  UMOV UR5, UR9 ;  /* 0x0000000900057c82 */ /* 0x000fe40008000000 */
[----:B------:R-:W-:Y:S02]  /*6fc0*/  USHF.R.U32.HI UR6, URZ, UR47, UR5 ;  /* 0x0000002fff067299 */ /* 0x000fe40008011605 */
[----:B------:R-:W-:Y:S02]  /*6fd0*/  UIMAD.WIDE.U32 UR20, UR7, UR18, URZ ;  /* 0x00000012071472a5 */ /* 0x000fe4000f8e00ff */
[----:B------:R-:W-:Y:S02]  /*6fe0*/  USEL UR6, UR15, UR6, !UP1 ;  /* 0x000000060f067287 */ /* 0x000fe4000c800000 */
[----:B------:R-:W-:Y:S01]  /*6ff0*/  UISETP.NE.AND UP1, UPT, UR14, URZ, UPT ;  /* 0x000000ff0e00728c */ /* 0x000fe2000bf25270 */
[----:B------:R-:W-:Y:S01]  /*7000*/  UMOV UR5, UR11 ;  /* 0x0000000b00057c82 */ /* 0x000fe20008000000 */
[----:B------:R-:W-:Y:S02]  /*7010*/  UIMAD.WIDE.U32 UR10, UR6, UR18, URZ ;  /* 0x00000012060a72a5 */ /* 0x000fe4000f8e00ff */
[----:B------:R-:W-:Y:S03]  /*7020*/  USHF.R.U32.HI UR8, URZ, UR29, UR5 ;  /* 0x0000001dff087299 */ /* 0x000fe60008011605 */
[----:B------:R-:W-:Y:S02]  /*7030*/  UMOV UR5, UR13 ;  /* 0x0000000d00057c82 */ /* 0x000fe40008000000 */
[----:B------:R-:W-:Y:S03]  /*7040*/  @UP6 USHF.R.U32.HI UR4, URZ, UR19, UR5 ;  /* 0x00000013ff046299 */ /* 0x000fe60008011605 */
[----:B------:R-:W-:Y:S01]  /*7050*/  UMOV UR5, UR21 ;  /* 0x0000001500057c82 */ /* 0x000fe20008000000 */
[----:B------:R-:W-:Y:S02]  /*7060*/  UIMAD UR4, UR39, UR4, URZ ;  /* 0x00000004270472a4 */ /* 0x000fe4000f8e02ff */
[----:B------:R-:W-:Y:S02]  /*7070*/  @UP6 USHF.R.U32.HI UR7, URZ, UR19, UR5 ;  /* 0x00000013ff076299 */ /* 0x000fe40008011605 */
[----:B------:R-:W-:Y:S02]  /*7080*/  USEL UR5, UR16, UR8, !UP0 ;  /* 0x0000000810057287 */ /* 0x000fe4000c000000 */
[----:B------:R-:W-:Y:S02]  /*7090*/  UIMAD UR8, UR39, UR7, URZ ;  /* 0x00000007270872a4 */ /* 0x000fe4000f8e02ff */
[----:B------:R-:W-:Y:S03]  /*70a0*/  UISETP.GE.AND UP0, UPT, UR6, UR4, UPT ;  /* 0x000000040600728c */ /* 0x000fe6000bf06270 */
[----:B------:R-:W-:Y:S01]  /*70b0*/  UMOV UR4, UR11 ;  /* 0x0000000b00047c82 */ /* 0x000fe20008000000 */
[----:B------:R-:W-:Y:S02]  /*70c0*/  UISETP.GE.OR UP0, UPT, UR5, UR8, UP0 ;  /* 0x000000080500728c */ /* 0x000fe40008706670 */
[----:B------:R-:W-:Y:S02]  /*70d0*/  USHF.R.U32.HI UR4, URZ, UR19, UR4 ;  /* 0x00000013ff047299 */ /* 0x000fe40008011604 */
[----:B------:R-:W-:Y:S02]  /*70e0*/  UIMAD.WIDE.U32 UR8, UR5, UR18, URZ ;  /* 0x00000012050872a5 */ /* 0x000fe4000f8e00ff */
[----:B------:R-:W-:Y:S04]  /*70f0*/  USEL UR10, UR6, UR4, !UP6 ;  /* 0x00000004060a7287 */ /* 0x000fe8000f000000 */
[----:B------:R-:W-:Y:S01]  /*7100*/  UIADD3 UR11, UPT, UPT, -UR10, URZ, URZ ;  /* 0x000000ff0a0b7290 */ /* 0x000fe2000fffe1ff */
[----:B------:R-:W-:Y:S02]  /*7110*/  @!UP0 UMOV UR4, UR9 ;  /* 0x0000000900048c82 */ /* 0x000fe40008000000 */
[----:B------:R-:W-:Y:S02]  /*7120*/  @!UP0 USHF.R.U32.HI UR4, URZ, UR19, UR4 ;  /* 0x00000013ff048299 */ /* 0x000fe40008011604 */
[----:B------:R-:W-:Y:S02]  /*7130*/  UIMAD UR8, UR39, UR11, UR6 ;  /* 0x0000000b270872a4 */ /* 0x000fe4000f8e0206 */
[----:B------:R-:W-:Y:S04]  /*7140*/  @!UP0 USEL UR4, UR5, UR4, !UP6 ;  /* 0x0000000405048287 */ /* 0x000fe8000f000000 */
[----:B------:R-:W-:Y:S02]  /*7150*/  @!UP0 UIMAD UR8, UR7, UR8, UR4 ;  /* 0x00000008070882a4 */ /* 0x000fe4000f8e0204 */
[----:B------:R-:W-:Y:S02]  /*7160*/  @!UP0 UIADD3 UR9, UPT, UPT, UR10, -UR4, URZ ;  /* 0x800000040a098290 */ /* 0x000fe4000fffe0ff */
[----:B------:R-:W-:Y:S02]  /*7170*/  UIADD3 UR4, UPT, UPT, -UR5, URZ, URZ ;  /* 0x000000ff05047290 */ /* 0x000fe4000fffe1ff */
[----:B------:R-:W-:Y:S02]  /*7180*/  UIADD3 UR7, UPT, UPT, -UR6, URZ, URZ ;  /* 0x000000ff06077290 */ /* 0x000fe4000fffe1ff */
[----:B------:R-:W-:Y:S02]  /*7190*/  @!UP0 UIMAD UR6, UR9, UR39, UR5 ;  /* 0x00000027090682a4 */ /* 0x000fe4000f8e0205 */
[----:B------:R-:W-:Y:S02]  /*71a0*/  UIMAD UR16, UR17, UR4, UR16 ;  /* 0x00000004111072a4 */ /* 0x000fe4000f8e0210 */
[----:B------:R-:W-:Y:S01]  /*71b0*/  UIMAD UR15, UR30, UR7, UR15 ;  /* 0x000000071e0f72a4 */ /* 0x000fe2000f8e020f */
[----:B------:R-:W-:Y:S02]  /*71c0*/  @!UP0 UMOV UR5, UR8 ;  /* 0x0000000800058c82 */ /* 0x000fe40008000000 */
[----:B------:R-:W-:Y:S02]  /*71d0*/  UIMAD UR16, UR5, UR17, UR16 ;  /* 0x00000011051072a4 */ /* 0x000fe4000f8e0210 */
[----:B------:R-:W-:Y:S11]  /*71e0*/  UIMAD UR15, UR6, UR30, UR15 ;  /* 0x0000001e060f72a4 */ /* 0x000ff6000f8e020f */
[----:B------:R-:W-:Y:S01]  /*71f0*/  @!UPT UIADD3 URZ, UPT, UPT, URZ, URZ, URZ ;  /* 0x000000fffffff290 */ /* 0x000fe2000fffe0ff */
.L_x_63:
[----:B------:R-:W2:Y:S01]  /*7200*/  @!UP2 LDCU.128 UR8, c[0x0][0xc10] ;  /* 0x00018200ff08a7ac */ /* 0x000ea20008000c00 */
[C---:B------:R-:W-:Y:S02]  /*7210*/  ISETP.NE.U32.AND P2, PT, R2.reuse, RZ, PT ;  /* 0x000000ff0200720c */ /* 0x040fe40003f45070 */
[----:B------:R-:W-:Y:S02]  /*7220*/  ISETP.NE.U32.AND P1, PT, R2, RZ, PT ;  /* 0x000000ff0200720c */ /* 0x000fe40003f25070 */
[C---:B------:R-:W-:Y:S02]  /*7230*/  ISETP.NE.AND.EX P2, PT, R3.reuse, RZ, PT, P2 ;  /* 0x000000ff0300720c */ /* 0x040fe40003f45320 */
[----:B------:R-:W-:Y:S01]  /*7240*/  ISETP.NE.AND.EX P1, PT, R3, RZ, PT, P1 ;  /* 0x000000ff0300720c */ /* 0x000fe20003f25310 */
[----:B------:R-:W4:Y:S01]  /*7250*/  @!UP2 LDCU UR5, c[0x0][0xc0c] ;  /* 0x00018180ff05a7ac */ /* 0x000f220008000800 */
[----:B------:R-:W-:Y:S02]  /*7260*/  USHF.L.U32 UR25, UR22, 0x6, URZ ;  /* 0x0000000616197899 */ /* 0x000fe400080006ff */
[----:B--2---:R-:W-:Y:S07]  /*7270*/  UIMAD.WIDE.U32 UR6, UR16, UR8, URZ ;  /* 0x00000008100672a5 */ /* 0x004fee000f8e00ff */
[----:B------:R-:W-:Y:S01]  /*7280*/  @!UP2 UMOV UR4, UR7 ;  /* 0x000000070004ac82 */ /* 0x000fe20008000000 */
[----:B----4-:R-:W-:Y:S02]  /*7290*/  @!UP2 UISETP.NE.AND UP0, UPT, UR5, 0x1, UPT ;  /* 0x000000010500a88c */ /* 0x010fe4000bf05270 */
[----:B------:R-:W-:Y:S02]  /*72a0*/  @!UP2 USHF.R.U32.HI UR4, URZ, UR9, UR4 ;  /* 0x00000009ff04a299 */ /* 0x000fe40008011604 */
[----:B------:R-:W-:Y:S02]  /*72b0*/  UIMAD.WIDE.U32 UR6, UR15, UR11, URZ ;  /* 0x0000000b0f0672a5 */ /* 0x000fe4000f8e00ff */
[----:B------:R-:W-:Y:S02]  /*72c0*/  @!UP2 USEL UR8, UR16, UR4, !UP0 ;  /* 0x000000041008a287 */ /* 0x000fe4000c000000 */
[----:B------:R-:W-:Y:S03]  /*72d0*/  @!UP2 UISETP.NE.AND UP0, UPT, UR10, 0x1, UPT ;  /* 0x000000010a00a88c */ /* 0x000fe6000bf05270 */
[----:B------:R-:W-:Y:S02]  /*72e0*/  @!UP2 UMOV UR6, UR7 ;  /* 0x000000070006ac82 */ /* 0x000fe40008000000 */
[----:B------:R-:W2:Y:S02]  /*72f0*/  @!UP2 LDCU UR4, c[0x0][0xc20] ;  /* 0x00018400ff04a7ac */ /* 0x000ea40008000800 */
[----:B--2---:R-:W-:Y:S04]  /*7300*/  @!UP2 USHF.R.U32.HI UR6, URZ, UR4, UR6 ;  /* 0x00000004ff06a299 */ /* 0x004fe80008011606 */
[----:B------:R-:W-:Y:S04]  /*7310*/  @!UP2 USEL UR6, UR15, UR6, !UP0 ;  /* 0x000000060f06a287 */ /* 0x000fe8000c000000 */
[----:B------:R-:W-:Y:S02]  /*7320*/  @!UP2 UIADD3 UR4, UPT, UPT, -UR8, UR6, URZ ;  /* 0x000000060804a290 */ /* 0x000fe4000fffe1ff */
[----:B------:R-:W-:Y:S02]  /*7330*/  @!UP2 UIADD3 UR6, UPT, UPT, UR8, -UR6, URZ ;  /* 0x800000060806a290 */ /* 0x000fe4000fffe0ff */
[----:B------:R-:W-:Y:S02]  /*7340*/  @!UP2 UIMAD UR16, UR4, UR5, UR16 ;  /* 0x000000050410a2a4 */ /* 0x000fe4000f8e0210 */
[----:B------:R-:W-:Y:S01]  /*7350*/  @!UP2 UIMAD UR15, UR6, UR10, UR15 ;  /* 0x0000000a060fa2a4 */ /* 0x000fe2000f8e020f */
[----:B------:R-:W-:Y:S11]  /*7360*/  BRA.U UP4, `(.L_x_64) ;  /* 0x0000000104107547 */ /* 0x000ff6000b800000 */
[----:B------:R-:W-:Y:S04]  /*7370*/  MOV R0, UR46 ;  /* 0x0000002e00007c02 */ /* 0x000fe80008000f00 */
[----:B------:R-:W-:Y:S04]  /*7380*/  SHF.L.U32 R15, R0, 0x1f, RZ ;  /* 0x0000001f000f7819 */ /* 0x000fe800000006ff */
[----:B------:R-:W2:Y:S02]  /*7390*/  SYNCS.PHASECHK.TRANS64.TRYWAIT P3, [UR24+0x98], R15 ;  /* 0x0000980fff0075a7 */ /* 0x000ea40008061118 */
[----:B--2---:R-:W-:Y:S05]  /*73a0*/  @!P3 BRA `(.L_x_65) ;  /* 0x0000003800c8b947 */ /* 0x004fea0003800000 */
.L_x_64:
[----:B------:R-:W-:Y:S05]  /*73b0*/  @!P2 BRA `(.L_x_66) ;  /* 0x000000000030a947 */ /* 0x000fea0003800000 */
[----:B------:R-:W-:Y:S01]  /*73c0*/  UPLOP3.LUT UP3, UPT, UPT, UPT, UP5, 0x80, 0x8 ;  /* 0x000000000008789c */ /* 0x000fe20003f6f050 */
[----:B------:R-:W-:Y:S01]  /*73d0*/  HFMA2 R63, -RZ, RZ, 0, 5.9604644775390625e-08 ;  /* 0x00000001ff3f7431 */ /* 0x000fe200000001ff */
[----:B------:R-:W4:Y:S04]  /*73e0*/  LDCU.64 UR4, c[0x0][0x358] ;  /* 0x00006b00ff0477ac */ /* 0x000f280008000a00 */
[----:B------:R-:W-:Y:S11]  /*73f0*/  PLOP3.LUT P2, PT, PT, PT, UP3, 0x80, 0x8 ;  /* 0x000000000008781c */ /* 0x000ff60003f4f038 */
[----:B------:R-:W-:Y:S02]  /*7400*/  @!UPT UIADD3 URZ, UPT, UPT, URZ, URZ, URZ ;  /* 0x000000fffffff290 */ /* 0x000fe4000fffe0ff */
[----:B--2---:R-:W2:Y:S01]  /*7410*/  @P2 LDC.64 R14, c[0x0][0x988] ;  /* 0x00026200ff0e2b82 */ /* 0x004ea20000000a00 */
[----:B------:R-:W-:Y:S04]  /*7420*/  @P2 IMAD R0, R17, R2, RZ ;  /* 0x0000000211002224 */ /* 0x000fe800078e02ff */
[----:B--2---:R-:W-:Y:S01]  /*7430*/  @P2 IMAD.WIDE R14, R0, 0x4, R14 ;  /* 0x00000004000e2825 */ /* 0x004fe200078e020e */
[----:B------:R-:W-:Y:S04]  /*7440*/  MOV R0, 0x1 ;  /* 0x0000000100007802 */ /* 0x000fe80000000f00 */
[----:B----45:R4:W5:Y:S01]  /*7450*/  @P2 LDG.E R27, desc[UR4][R14.64] ;  /* 0x000000040e1b2981 */ /* 0x030962000c1e1900 */
[----:B------:R-:W-:Y:S01]  /*7460*/  @!P2 PRMT R63, R0, 0x7610, R63 ;  /* 0x00007610003fa816 */ /* 0x000fe2000000003f */
[----:B----4-:R-:W2:Y:S06]  /*7470*/  @!P2 LDC R27, c[0x0][0x980] ;  /* 0x00026000ff1bab82 */ /* 0x010eac0000000800 */
.L_x_66:
[----:B--2--5:R-:W-:Y:S01]  /*7480*/  @!P1 FSETP.EQ.AND P2, PT, R27, RZ, PT ;  /* 0x000000ff1b00920b */ /* 0x024fe20003f42000 */
[----:B------:R-:W-:Y:S01]  /*7490*/  @!UPT UIADD3 URZ, UPT, UPT, URZ, URZ, URZ ;  /* 0x000000fffffff290 */ /* 0x000fe2000fffe0ff */
[----:B------:R-:W-:Y:S11]  /*74a0*/  @!P1 BRA `(.L_x_67) ;  /* 0x0000000000149947 */ /* 0x000ff60003800000 */
[----:B------:R-:W-:Y:S02]  /*74b0*/  LOP3.LUT P1, RZ, R63, 0xff, RZ, 0xc0, !PT ;  /* 0x000000ff3fff7812 */ /* 0x000fe4000782c0ff */
[----:B------:R-:W-:Y:S04]  /*74c0*/  PLOP3.LUT P2, PT, PT, PT, UP3, 0x80, 0x8 ;  /* 0x000000000008781c */ /* 0x000fe80003f4f038 */
[----:B------:R-:W-:Y:S07]  /*74d0*/  PLOP3.LUT P2, PT, P2, PT, PT, 0x8, 0x80 ;  /* 0x000000000080781c */ /* 0x000fee000174e170 */
[----:B------:R-:W-:Y:S11]  /*74e0*/  @P1 FSETP.EQ.AND P2, PT, R27, RZ, PT ;  /* 0x000000ff1b00120b */ /* 0x000ff60003f42000 */
[----:B------:R-:W-:Y:S02]  /*74f0*/  @!UPT UIADD3 URZ, UPT, UPT, URZ, URZ, URZ ;  /* 0x000000fffffff290 */ /* 0x000fe4000fffe0ff */
.L_x_67:
[----:B------:R-:W-:Y:S01]  /*7500*/  ULEA UR7, UR23, UR24, 0x3 ;  /* 0x0000001817077291 */ /* 0x000fe2000f8e18ff */
[----:B------:R-:W-:Y:S01]  /*7510*/  SHF.L.U32 R15, R11, 0x1f, RZ ;  /* 0x0000001f0b0f7819 */ /* 0x000fe200000006ff */
[----:B------:R-:W-:Y:S02]  /*7520*/  USHF.L.U32 UR11, UR51, 0x6, URZ ;  /* 0x00000006330b7899 */ /* 0x000fe400080006ff */
[----:B------:R-:W-:Y:S02]  /*7530*/  UISETP.NE.AND UP0, UPT, UR32, 0x1, UPT ;  /* 0x000000012000788c */ /* 0x000fe4000bf05270 */
[----:B------:R-:W-:Y:S01]  /*7540*/  UIMAD.WIDE.U32 UR4, UR11, UR33, URZ ;  /* 0x000000210b0472a5 */ /* 0x000fe2000f8e00ff */
[----:B------:R-:W-:Y:S02]  /*7550*/  ELECT P3, URZ, PT ;  /* 0x0000000000ff782f */ /* 0x000fe40003860000 */
[----:B------:R-:W2:Y:S02]  /*7560*/  SYNCS.PHASECHK.TRANS64.TRYWAIT P1, [UR7+0x78], R15 ;  /* 0x0000780fff0075a7 */ /* 0x000ea40008021107 */
[----:B------:R-:W-:Y:S02]  /*7570*/  PLOP3.LUT P2, PT, P2, P3, PT, 0xf2, 0x2f ;  /* 0x00000000002f781c */ /* 0x000fe40001747e72 */
[----:B------:R-:W-:Y:S02]  /*7580*/  UMOV UR4, UR5 ;  /* 0x0000000500047c82 */ /* 0x000fe40008000000 */
[----:B------:R-:W-:Y:S04]  /*7590*/  USHF.R.U32.HI UR4, URZ, UR34, UR4 ;  /* 0x00000022ff047299 */ /* 0x000fe80008011604 */
[----:B------:R-:W-:Y:S02]  /*75a0*/  USEL UR12, UR11, UR4, !UP0 ;  /* 0x000000040b0c7287 */ /* 0x000fe4000c000000 */
[----:B------:R-:W-:Y:S02]  /*75b0*/  UISETP.NE.AND UP0, UPT, UR35, 0x1, UPT ;  /* 0x000000012300788c */ /* 0x000fe4000bf05270 */
[----:B------:R-:W-:Y:S02]  /*75c0*/  UIMAD.WIDE.U32 UR4, UR12, UR40, URZ ;  /* 0x000000280c0472a5 */ /* 0x000fe4000f8e00ff */
[----:B------:R-:W-:Y:S01]  /*75d0*/  UIADD3 UR6, UPT, UPT, -UR12, URZ, URZ ;  /* 0x000000ff0c067290 */ /* 0x000fe2000fffe1ff */
[----:B------:R-:W-:Y:S03]  /*75e0*/  @!P2 IMAD.MOV.U32 R0, RZ, 0x20, RZ ;  /* 0x00000020ff00a824 */ /* 0x000fe600078e00ff */
[----:B------:R-:W-:Y:S01]  /*75f0*/  UIMAD UR11, UR32, UR6, UR11 ;  /* 0x00000006200b72a4 */ /* 0x000fe2000f8e020b */
[----:B------:R-:W-:Y:S01]  /*7600*/  @!P2 IMAD.MOV.U32 R0, RZ, 0x400, R0 ;  /* 0x00000400ff00a824 */ /* 0x000fe200078e0000 */
[----:B------:R-:W-:Y:S02]  /*7610*/  UMOV UR4, UR5 ;  /* 0x0000000500047c82 */ /* 0x000fe40008000000 */
[----:B------:R-:W-:Y:S04]  /*7620*/  USHF.R.U32.HI UR4, URZ, UR41, UR4 ;  /* 0x00000029ff047299 */ /* 0x000fe80008011604 */
[----:B------:R-:W-:Y:S02]  /*7630*/  USEL UR13, UR12, UR4, !UP0 ;  /* 0x000000040c0d7287 */ /* 0x000fe4000c000000 */
[----:B------:R-:W-:Y:S02]  /*7640*/  UISETP.NE.AND UP0, UPT, UR42, 0x1, UPT ;  /* 0x000000012a00788c */ /* 0x000fe4000bf05270 */
[----:B------:R-:W-:Y:S07]  /*7650*/  UIMAD.WIDE.U32 UR4, UR13, UR43, URZ ;  /* 0x0000002b0d0472a5 */ /* 0x000fee000f8e00ff */
[----:B------:R-:W-:Y:S02]  /*7660*/  UMOV UR4, UR5 ;  /* 0x0000000500047c82 */ /* 0x000fe40008000000 */
[----:B-1----:R-:W-:Y:S04]  /*7670*/  USHF.R.U32.HI UR4, URZ, UR48, UR4 ;  /* 0x00000030ff047299 */ /* 0x002fe80008011604 */
[----:B------:R-:W-:Y:S02]  /*7680*/  USEL UR14, UR13, UR4, !UP0 ;  /* 0x000000040d0e7287 */ /* 0x000fe4000c000000 */
[----:B------:R-:W-:Y:S02]  /*7690*/  UIADD3 UR4, UPT, UPT, -UR13, URZ, URZ ;  /* 0x000000ff0d047290 */ /* 0x000fe4000fffe1ff */
[----:B------:R-:W-:Y:S02]  /*76a0*/  UIADD3 UR5, UPT, UPT, -UR14, URZ, URZ ;  /* 0x000000ff0e057290 */ /* 0x000fe4000fffe1ff */
[----:B------:R-:W-:Y:S02]  /*76b0*/  UIMAD UR12, UR35, UR4, UR12 ;  /* 0x00000004230c72a4 */ /* 0x000fe4000f8e020c */
[----:B------:R-:W-:Y:S01]  /*76c0*/  UIMAD UR13, UR42, UR5, UR13 ;  /* 0x000000052a0d72a4 */ /* 0x000fe2000f8e020d */
[----:B--2---:R-:W-:Y:S11]  /*76d0*/  @!P1 BRA `(.L_x_68) ;  /* 0x0000003800149947 */ /* 0x004ff60003800000 */
.L_x_140:
[----:B------:R-:W2:Y:S01]  /*76e0*/  S2UR UR49, SR_CgaCtaId ;  /* 0x00000000003179c3 */ /* 0x000ea20000008800 */
[----:B------:R-:W-:Y:S01]  /*76f0*/  @!P2 R2UR UR4, R0 ;  /* 0x000000000004a2ca */ /* 0x000fe200000e0000 */
[----:B------:R-:W-:Y:S01]  /*7700*/  VOTEU.ALL UP0, P2 ;  /* 0x0000000000ff7886 */ /* 0x000fe20001000000 */
[----:B-1----:R-:W-:Y:S02]  /*7710*/  @!P2 IADD3 R8, P1, PT, R12, 0x680, RZ ;  /* 0x000006800c08a810 */ /* 0x002fe40007f3e0ff */
[----:B------:R-:W-:Y:S02]  /*7720*/  @P0 SHF.R.U32.HI R17, RZ, 0x10, R5 ;  /* 0x00000010ff110819 */ /* 0x000fe40000011605 */
[----:B------:R-:W-:Y:S01]  /*7730*/  @!P2 R2UR UR6, R8 ;  /* 0x000000000806a2ca */ /* 0x000fe200000e0000 */
[----:B------:R-:W-:Y:S01]  /*7740*/  @!P2 IMAD.X R0, RZ, RZ, R13, P1 ;  /* 0x000000ffff00a224 */ /* 0x000fe200008e060d */
[----:B------:R-:W-:Y:S04]  /*7750*/  @!UP0 ULEA UR5, UR23, UR24, 0xd ;  /* 0x0000001817058291 */ /* 0x000fe8000f8e68ff */
[----:B------:R-:W-:Y:S02]  /*7760*/  @!UP0 UIADD3 UR8, UPT, UPT, UR5, 0x400, URZ ;  /* 0x0000040005088890 */ /* 0x000fe4000fffe0ff */
[----:B------:R-:W-:Y:S01]  /*7770*/  @!UP0 UPRMT UR22, UR4, 0x5410, URZ ;  /* 0x0000541004168896 */ /* 0x000fe200080000ff */
[----:B------:R-:W-:Y:S01]  /*7780*/  @!P2 R2UR UR4, R0 ;  /* 0x000000000004a2ca */ /* 0x000fe200000e0000 */
[----:B------:R-:W-:Y:S01]  /*7790*/  UIADD3 UR5, UPT, UPT, UR23, 0x1, URZ ;  /* 0x0000000117057890 */ /* 0x000fe2000fffe0ff */
[----:B------:R-:W-:Y:S02]  /*77a0*/  @!P2 IMAD.MOV.U32 R0, RZ, RZ, 0x2000 ;  /* 0x00002000ff00a424 */ /* 0x000fe400078e00ff */
[----:B------:R-:W-:Y:S01]  /*77b0*/  IMAD.U32 R18, RZ, RZ, UR6 ;  /* 0x00000006ff127e24 */ /* 0x000fe2000f8e00ff */
[----:B------:R-:W-:Y:S04]  /*77c0*/  UISETP.NE.AND UP0, UPT, UR5, 0x3, UPT ;  /* 0x000000030500788c */ /* 0x000fe8000bf05270 */
[----:B------:R-:W-:Y:S01]  /*77d0*/  @!P2 R2UR UR20, R18 ;  /* 0x000000001214a2ca */ /* 0x000fe200000e0000 */
[----:B------:R-:W-:Y:S02]  /*77e0*/  USEL UR5, UR5, URZ, UP0 ;  /* 0x000000ff05057287 */ /* 0x000fe40008000000 */
[----:B------:R-:W-:Y:S01]  /*77f0*/  USEL UR23, URZ, 0x1, UP0 ;  /* 0x00000001ff177887 */ /* 0x000fe20008000000 */
[----:B------:R-:W-:Y:S01]  /*7800*/  IMAD.U32 R19, RZ, RZ, UR4 ;  /* 0x00000004ff137e24 */ /* 0x000fe2000f8e00ff */
[----:B------:R-:W-:Y:S01]  /*7810*/  UIADD3 UR4, UPT, UPT, UR7, 0x60, URZ ;  /* 0x0000006007047890 */ /* 0x000fe2000fffe0ff */
[----:B------:R-:W-:Y:S03]  /*7820*/  VOTEU.ALL UP0, P2 ;  /* 0x0000000000ff7886 */ /* 0x000fe60001000000 */
[----:B------:R-:W-:Y:S01]  /*7830*/  @!P2 R2UR UR21, R19 ;  /* 0x000000001315a2ca */ /* 0x000fe200000e0000 */
[----:B--2---:R-:W-:Y:S01]  /*7840*/  UPRMT UR6, UR49, 0x654, UR4 ;  /* 0x0000065431067896 */ /* 0x004fe20008000004 */
[----:B------:R-:W-:Y:S01]  /*7850*/  LOP3.LUT R11, R11, UR23, RZ, 0x3c, !PT ;  /* 0x000000170b0b7c12 */ /* 0x000fe2000f8e3cff */
[----:B------:R-:W-:Y:S01]  /*7860*/  @!UP0 UMOV UR9, UR4 ;  /* 0x0000000400098c82 */ /* 0x000fe20008000000 */
[----:B------:R-:W-:Y:S01]  /*7870*/  @!UP0 UMOV UR10, UR25 ;  /* 0x00000019000a8c82 */ /* 0x000fe20008000000 */
[----:B------:R-:W-:Y:S01]  /*7880*/  ULEA UR4, UR5, UR24, 0x3 ;  /* 0x0000001805047291 */ /* 0x000fe2000f8e18ff */
[----:B------:R-:W-:Y:S07]  /*7890*/  SHF.L.U32 R14, R11, 0x1f, RZ ;  /* 0x0000001f0b0e7819 */ /* 0x000fee00000006ff */
[----:B------:R1:W-:Y:S01]  /*78a0*/  @!UP0 UTMALDG.5D.IM2COL [UR8], [UR20], UR22 ;  /* 0x00000008140083b4 */ /* 0x0003e20008060016 */
[----:B------:R1:W-:Y:S01]  /*78b0*/  @!P2 SYNCS.ARRIVE.TRANS64.RED.A0TR RZ, [UR7+0x60], R0 ;  /* 0x00006000ffffa9a7 */ /* 0x0003e20008300407 */
[----:B------:R-:W-:Y:S01]  /*78c0*/  SYNCS.ARRIVE.TRANS64.RED.A1T0 RZ, [UR6], RZ ;  /* 0x000000ffffff79a7 */ /* 0x000fe20008100406 */
[----:B------:R-:W2:Y:S02]  /*78d0*/  SYNCS.PHASECHK.TRANS64.TRYWAIT P1, [UR4+0x78], R14 ;  /* 0x0000780eff0075a7 */ /* 0x000ea40008021104 */
[----:B-12---:R-:W-:Y:S05]  /*78e0*/  @!P1 BRA `(.L_x_69) ;  /* 0x0000003400a89947 */ /* 0x006fea0003800000 */
.L_x_142:
[----:B------:R-:W2:Y:S01]  /*78f0*/  S2UR UR21, SR_CgaCtaId ;  /* 0x00000000001579c3 */ /* 0x000ea20000008800 */
[----:B------:R-:W-:Y:S01]  /*7900*/  UIADD3 UR6, UPT, UPT, UR5, 0x1, URZ ;  /* 0x0000000105067890 */ /* 0x000fe2000fffe0ff */
[----:B------:R-:W-:Y:S01]  /*7910*/  @!P2 IMAD.MOV.U32 R0, RZ, 0x20, RZ ;  /* 0x00000020ff00a824 */ /* 0x000fe200078e00ff */
[----:B------:R-:W-:Y:S01]  /*7920*/  UIADD3 UR22, UPT, UPT, UR15, UR45, URZ ;  /* 0x0000002d0f167290 */ /* 0x000fe2000fffe0ff */
[----:B------:R-:W-:Y:S01]  /*7930*/  @!P2 IADD3 R4, P1, PT, R12, 0x680, RZ ;  /* 0x000006800c04a810 */ /* 0x000fe20007f3e0ff */
[----:B------:R-:W-:Y:S01]  /*7940*/  UISETP.NE.AND UP0, UPT, UR6, 0x3, UPT ;  /* 0x000000030600788c */ /* 0x000fe2000bf05270 */
[----:B------:R-:W-:Y:S01]  /*7950*/  @!P2 IMAD.MOV.U32 R0, RZ, 0x400, R0 ;  /* 0x00000400ff00a824 */ /* 0x000fe200078e0000 */
[----:B------:R-:W-:Y:S01]  /*7960*/  LOP3.LUT R10, R10, 0x1, RZ, 0x3c, !PT ;  /* 0x000000010a0a7812 */ /* 0x000fe200078e3cff */
[----:B------:R-:W-:Y:S02]  /*7970*/  UIADD3 UR51, UPT, UPT, UR16, UR44, URZ ;  /* 0x0000002c10337290 */ /* 0x000fe4000fffe0ff */
[----:B------:R-:W-:Y:S01]  /*7980*/  USEL UR23, UR6, URZ, UP0 ;  /* 0x000000ff06177287 */ /* 0x000fe20008000000 */
[----:B------:R-:W-:Y:S01]  /*7990*/  @!P2 R2UR UR6, R0 ;  /* 0x000000000006a2ca */ /* 0x000fe200000e0000 */
[----:B------:R-:W-:Y:S01]  /*79a0*/  @!P2 IMAD.X R0, RZ, RZ, R13, P1 ;  /* 0x000000ffff00a224 */ /* 0x000fe200008e060d */
[----:B------:R-:W-:Y:S01]  /*79b0*/  PLOP3.LUT P0, PT, PT, PT, UP0, 0x80, 0x8 ;  /* 0x000000000008781c */ /* 0x000fe20003f0f008 */
[----:B------:R-:W-:Y:S01]  /*79c0*/  UPLOP3.LUT UP4, UPT, UPT, UPT, UPT, 0x80, 0x8 ;  /* 0x000000000008789c */ /* 0x000fe20003f8f070 */
[----:B------:R-:W-:Y:S05]  /*79d0*/  VOTEU.ALL UP0, P2 ;  /* 0x0000000000ff7886 */ /* 0x000fea0001000000 */
[----:B------:R-:W-:Y:S02]  /*79e0*/  @!UP0 ULEA UR5, UR5, UR24, 0xd ;  /* 0x0000001805058291 */ /* 0x000fe4000f8e68ff */
[----:B------:R-:W-:Y:S02]  /*79f0*/  @!UP0 UIADD3 UR10, UPT, UPT, UR25, 0x20, URZ ;  /* 0x00000020190a8890 */ /* 0x000fe4000fffe0ff */
[----:B------:R-:W-:Y:S02]  /*7a00*/  @!UP0 UIADD3 UR8, UPT, UPT, UR5, 0x400, URZ ;  /* 0x0000040005088890 */ /* 0x000fe4000fffe0ff */
[----:B------:R-:W-:Y:S01]  /*7a10*/  @!UP0 UPRMT UR20, UR6, 0x5410, URZ ;  /* 0x0000541006148896 */ /* 0x000fe200080000ff */
[----:B------:R-:W-:Y:S01]  /*7a20*/  @!P2 R2UR UR6, R4 ;  /* 0x000000000406a2ca */ /* 0x000fe200000e0000 */
[----:B------:R-:W-:Y:S01]  /*7a30*/  VOTEU.ALL UP0, P2 ;  /* 0x0000000000ff7886 */ /* 0x000fe20001000000 */
[----:B------:R-:W-:Y:S02]  /*7a40*/  @!P2 R2UR UR5, R0 ;  /* 0x000000000005a2ca */ /* 0x000fe400000e0000 */
[----:B------:R-:W-:Y:S04]  /*7a50*/  SEL R0, RZ, 0x1, P0 ;  /* 0x00000001ff007807 */ /* 0x000fe80000000000 */
[----:B------:R-:W-:Y:S05]  /*7a60*/  LOP3.LUT R11, R11, R0, RZ, 0x3c, !PT ;  /* 0x000000000b0b7212 */ /* 0x000fea00078e3cff */
[----:B------:R-:W-:Y:S02]  /*7a70*/  IMAD.U32 R4, RZ, RZ, UR6 ;  /* 0x00000006ff047e24 */ /* 0x000fe4000f8e00ff */
[----:B-1----:R-:W-:Y:S01]  /*7a80*/  IMAD.U32 R5, RZ, RZ, UR5 ;  /* 0x00000005ff057e24 */ /* 0x002fe2000f8e00ff */
[----:B------:R-:W-:Y:S02]  /*7a90*/  UIADD3 UR5, UPT, UPT, UR4, 0x60, URZ ;  /* 0x0000006004057890 */ /* 0x000fe4000fffe0ff */
[----:B------:R-:W-:Y:S02]  /*7aa0*/  @!P2 R2UR UR6, R4 ;  /* 0x000000000406a2ca */ /* 0x000fe400000e0000 */
[----:B------:R-:W-:Y:S03]  /*7ab0*/  @!P2 R2UR UR7, R5 ;  /* 0x000000000507a2ca */ /* 0x000fe600000e0000 */
[----:B------:R-:W-:Y:S01]  /*7ac0*/  @!UP0 UMOV UR9, UR5 ;  /* 0x0000000500098c82 */ /* 0x000fe20008000000 */
[----:B--2---:R-:W-:Y:S09]  /*7ad0*/  UPRMT UR5, UR21, 0x654, UR5 ;  /* 0x0000065415057896 */ /* 0x004ff20008000005 */
[----:B------:R2:W-:Y:S01]  /*7ae0*/  @!UP0 UTMALDG.5D.IM2COL [UR8], [UR6], UR20 ;  /* 0x00000008060083b4 */ /* 0x0005e20008060014 */
[----:B------:R2:W-:Y:S01]  /*7af0*/  @!P2 SYNCS.ARRIVE.TRANS64.RED.A0TR RZ, [UR4+0x60], R9 ;  /* 0x00006009ffffa9a7 */ /* 0x0005e20008300404 */
[----:B------:R-:W-:Y:S01]  /*7b00*/  SYNCS.ARRIVE.TRANS64.RED.A1T0 RZ, [UR5], RZ ;  /* 0x000000ffffff79a7 */ /* 0x000fe20008100405 */
[----:B------:R-:W-:Y:S05]  /*7b10*/  BRA.U UP1, `(.L_x_70) ;  /* 0xfffffff101a47547 */ /* 0x000fea000b83ffff */
[----:B------:R-:W-:Y:S01]  /*7b20*/  UIADD3 UR5, UPT, UPT, UR24, 0x78, URZ ;  /* 0x0000007818057890 */ /* 0x000fe2000fffe0ff */
[----:B------:R-:W-:-:S03]  /*7b30*/  SHF.L.U32 R3, R11, 0x1f, RZ ;  /* 0x0000001f0b037819 */ /* 0x000fc600000006ff */
[----:B------:R-:W-:-:S09]  /*7b40*/  ULEA UR4, UR23, UR5, 0x3 ;  /* 0x0000000517047291 */ /* 0x000fd2000f8e18ff */
[----:B------:R-:W1:Y:S02]  /*7b50*/  SYNCS.PHASECHK.TRANS64.TRYWAIT P0, [UR4], R3 ;  /* 0x00000003ff0075a7 */ /* 0x000e640008001104 */
[----:B-1----:R-:W-:Y:S05]  /*7b60*/  @!P0 BRA `(.L_x_71) ;  /* 0x0000003400208947 */ /* 0x002fea0003800000 */
.L_x_144:
[----:B------:R-:W-:-:S04]  /*7b70*/  UIADD3 UR4, UPT, UPT, UR23, 0x1, URZ ;  /* 0x0000000117047890 */ /* 0x000fc8000fffe0ff */
[----:B------:R-:W-:-:S04]  /*7b80*/  UISETP.NE.AND UP0, UPT, UR4, 0x3, UPT ;  /* 0x000000030400788c */ /* 0x000fc8000bf05270 */
[----:B------:R-:W-:Y:S02]  /*7b90*/  USEL UR4, UR4, URZ, UP0 ;  /* 0x000000ff04047287 */ /* 0x000fe40008000000 */
[----:B------:R-:W-:-:S04]  /*7ba0*/  PLOP3.LUT P0, PT, PT, PT, UP0, 0x80, 0x8 ;  /* 0x000000000008781c */ /* 0x000fc80003f0f008 */
[----:B------:R-:W-:Y:S01]  /*7bb0*/  SEL R2, RZ, 0x1, P0 ;  /* 0x00000001ff027807 */ /* 0x000fe20000000000 */
[----:B-1----:R-:W-:-:S03]  /*7bc0*/  IMAD.U32 R0, RZ, RZ, UR4 ;  /* 0x00000004ff007e24 */ /* 0x002fc6000f8e00ff */
[----:B------:R-:W-:Y:S01]  /*7bd0*/  LOP3.LUT R11, R11, R2, RZ, 0x3c, !PT ;  /* 0x000000020b0b7212 */ /* 0x000fe200078e3cff */
[C---:B------:R-:W-:Y:S01]  /*7be0*/  VIADD R4, R0.reuse, 0x1 ;  /* 0x0000000100047836 */ /* 0x040fe20000000000 */
[----:B------:R-:W-:Y:S02]  /*7bf0*/  LEA R2, R0, UR5, 0x3 ;  /* 0x0000000500027c11 */ /* 0x000fe4000f8e18ff */
[----:B------:R-:W-:Y:S02]  /*7c00*/  SHF.L.U32 R3, R11, 0x1f, RZ ;  /* 0x0000001f0b037819 */ /* 0x000fe400000006ff */
[----:B------:R-:W-:Y:S02]  /*7c10*/  ISETP.NE.AND P0, PT, R4, 0x3, PT ;  /* 0x000000030400780c */ /* 0x000fe40003f05270 */
[----:B------:R-:W1:Y:S02]  /*7c20*/  SYNCS.PHASECHK.TRANS64.TRYWAIT P1, [R2+URZ], R3 ;  /* 0x00000003020075a7 */ /* 0x000e6400080211ff */
[----:B------:R-:W-:-:S02]  /*7c30*/  SEL R0, RZ, 0x1, P0 ;  /* 0x00000001ff007807 */ /* 0x000fc40000000000 */
[----:B------:R-:W-:Y:S02]  /*7c40*/  SEL R4, R4, RZ, P0 ;  /* 0x000000ff04047207 */ /* 0x000fe40000000000 */
[----:B------:R-:W-:Y:S01]  /*7c50*/  LOP3.LUT R0, R11, R0, RZ, 0x3c, !PT ;  /* 0x000000000b007212 */ /* 0x000fe200078e3cff */
[----:B-1----:R-:W-:Y:S06]  /*7c60*/  @!P1 BRA `(.L_x_72) ;  /* 0x0000003000f89947 */ /* 0x002fec0003800000 */
.L_x_145:
[----:B------:R-:W-:Y:S02]  /*7c70*/  LEA R4, R4, UR5, 0x3 ;  /* 0x0000000504047c11 */ /* 0x000fe4000f8e18ff */
[----:B-1----:R-:W-:-:S07]  /*7c80*/  SHF.L.U32 R3, R0, 0x1f, RZ ;  /* 0x0000001f00037819 */ /* 0x002fce00000006ff */
.L_x_73:
[----:B-1----:R1:W4:Y:S02]  /*7c90*/  SYNCS.PHASECHK.TRANS64.TRYWAIT P0, [R4+URZ], R3 ;  /* 0x00000003040075a7 */ /* 0x00232400080011ff */
[----:B----4-:R-:W-:Y:S05]  /*7ca0*/  @!P0 NANOSLEEP.SYNCS 0x989680 ;  /* 0x009896800000895d */ /* 0x010fea0003900000 */
[----:B------:R-:W4:Y:S02]  /*7cb0*/  @!P0 SYNCS.PHASECHK.TRANS64 P0, [R4+URZ], R3 ;  /* 0x00000003040085a7 */ /* 0x000f2400080010ff */
[----:B--234-:R-:W-:Y:S05]  /*7cc0*/  @P0 EXIT ;  /* 0x000000000000094d */ /* 0x01cfea0003800000 */
[----:B------:R-:W-:Y:S05]  /*7cd0*/  BRA `(.L_x_73) ;  /* 0xfffffffc00ec7947 */ /* 0x000fea000383ffff */
.L_x_61:
[----:B------:R-:W-:-:S06]  /*7ce0*/  UISETP.GE.AND UP0, UPT, UR15, 0x4, UPT ;  /* 0x000000040f00788c */ /* 0x000fcc000bf06270 */
[----:B------:R-:W-:-:S13]  /*7cf0*/  PLOP3.LUT P0, PT, PT, PT, UP0, 0x80, 0x8 ;  /* 0x000000000008781c */ /* 0x000fda0003f0f008 */
[----:B-1----:R-:W-:Y:S05]  /*7d00*/  @!P0 EXIT ;  /* 0x000000000000894d */ /* 0x002fea0003800000 */
[----:B------:R-:W1:Y:S08]  /*7d10*/  S2UR UR4, SR_CgaCtaId ;  /* 0x00000000000479c3 */ /* 0x000e700000008800 */
[----:B------:R-:W-:Y:S01]  /*7d20*/  BAR.SYNC.DEFER_BLOCKING 0x6, 0xa0 ;  /* 0x0182800000007b1d */ /* 0x000fe20000010000 */
[----:B------:R-:W-:Y:S02]  /*7d30*/  IMAD.SHL.U32 R5, R62, 0x20, RZ ;  /* 0x000000203e057824 */ /* 0x000fe400078e00ff */
[----:B------:R-:W-:-:S02]  /*7d40*/  HFMA2 R76, -RZ, RZ, 0, 4.76837158203125e-07 ;  /* 0x00000008ff4c7431 */ /* 0x000fc400000001ff */
[----:B------:R-:W-:Y:S01]  /*7d50*/  IMAD.SHL.U32 R61, R62, 0x4, RZ ;  /* 0x000000043e3d7824 */ /* 0x000fe200078e00ff */
[----:B------:R-:W-:Y:S01]  /*7d60*/  SHF.R.U32.HI R6, RZ, 0x2, R62 ;  /* 0x00000002ff067819 */ /* 0x000fe2000001163e */
[----:B------:R-:W-:Y:S01]  /*7d70*/  IMAD.MOV.U32 R75, RZ, RZ, 0x10 ;  /* 0x00000010ff4b7424 */ /* 0x000fe200078e00ff */
[----:B------:R-:W-:Y:S01]  /*7d80*/  UMOV UR49, 0x400 ;  /* 0x0000040000317882 */ /* 0x000fe20000000000 */
[----:B------:R-:W2:Y:S01]  /*7d90*/  LDC.64 R52, c[0x0][0x988] ;  /* 0x00026200ff347b82 */ /* 0x000ea20000000a00 */
[C---:B------:R-:W-:Y:S01]  /*7da0*/  LOP3.LUT R4, R5.reuse, 0xe0, RZ, 0xc0, !PT ;  /* 0x000000e005047812 */ /* 0x040fe200078ec0ff */
[----:B------:R-:W-:Y:S01]  /*7db0*/  IMAD.MOV.U32 R60, RZ, RZ, 0x1 ;  /* 0x00000001ff3c7424 */ /* 0x000fe200078e00ff */
[----:B------:R-:W-:Y:S01]  /*7dc0*/  LOP3.LUT R5, R5, 0x100, RZ, 0xc0, !PT ;  /* 0x0000010005057812 */ /* 0x000fe200078ec0ff */
[----:B------:R-:W-:Y:S01]  /*7dd0*/  IMAD.MOV.U32 R22, RZ, RZ, RZ ;  /* 0x000000ffff167224 */ /* 0x000fe200078e00ff */
[----:B------:R-:W-:Y:S01]  /*7de0*/  LOP3.LUT R61, R4, 0x1c, R61, 0xf8, !PT ;  /* 0x0000001c043d7812 */ /* 0x000fe200078ef83d */
[C---:B------:R-:W-:Y:S01]  /*7df0*/  IMAD.SHL.U32 R4, R62.reuse, 0x10, RZ ;  /* 0x000000103e047824 */ /* 0x040fe200078e00ff */
[----:B------:R-:W-:Y:S01]  /*7e00*/  R2P PR, R62, 0x6 ;  /* 0x000000063e007804 */ /* 0x000fe20000000000 */
[----:B------:R-:W3:Y:S01]  /*7e10*/  LDC.64 R54, c[0x0][0x990] ;  /* 0x00026400ff367b82 */ /* 0x000ee20000000a00 */
[----:B------:R-:W-:-:S02]  /*7e20*/  LOP3.LUT R61, R61, 0x4, R6, 0x78, !PT ;  /* 0x000000043d3d7812 */ /* 0x000fc400078e7806 */
[----:B------:R-:W-:Y:S02]  /*7e30*/  CS2R R58, SRZ ;  /* 0x00000000003a7805 */ /* 0x000fe4000001ff00 */
[----:B------:R-:W-:Y:S01]  /*7e40*/  LOP3.LUT R4, R5, 0x600, R4, 0xf8, !PT ;  /* 0x0000060005047812 */ /* 0x000fe200078ef804 */
[----:B------:R-:W4:Y:S01]  /*7e50*/  LDCU UR55, c[0x0][0x370] ;  /* 0x00006e00ff3777ac */ /* 0x000f220008000800 */
[----:B------:R-:W-:Y:S02]  /*7e60*/  SHF.L.U32 R23, R62, 0x10, RZ ;  /* 0x000000103e177819 */ /* 0x000fe400000006ff */
[----:B------:R-:W-:Y:S01]  /*7e70*/  LOP3.LUT R61, R4, R61, RZ, 0xfc, !PT ;  /* 0x0000003d043d7212 */ /* 0x000fe200078efcff */
[----:B-1----:R-:W-:Y:S01]  /*7e80*/  ULEA UR49, UR4, UR49, 0x18 ;  /* 0x0000003104317291 */ /* 0x002fe2000f8ec0ff */
[----:B------:R-:W-:Y:S01]  /*7e90*/  LOP3.LUT R62, R62, 0x60, RZ, 0xc0, !PT ;  /* 0x000000603e3e7812 */ /* 0x000fe200078ec0ff */
[----:B------:R-:W1:Y:S01]  /*7ea0*/  LDCU.64 UR4, c[0x0][0x988] ;  /* 0x00013100ff0477ac */ /* 0x000e620008000a00 */
[----:B------:R-:W-:-:S02]  /*7eb0*/  LOP3.LUT R23, R23, 0x600000, RZ, 0xc0, !PT ;  /* 0x0060000017177812 */ /* 0x000fc400078ec0ff */
[----:B------:R-:W-:Y:S01]  /*7ec0*/  SEL R76, R76, 0xfffffff8, !P1 ;  /* 0xfffffff84c4c7807 */ /* 0x000fe20004800000 */
[----:B------:R-:W2:Y:S01]  /*7ed0*/  LDCU UR48, c[0x0][0xc0c] ;  /* 0x00018180ff3077ac */ /* 0x000ea20008000800 */
[----:B------:R-:W-:Y:S02]  /*7ee0*/  SEL R75, R75, 0xfffffff0, !P2 ;  /* 0xfffffff04b4b7807 */ /* 0x000fe40005000000 */
[----:B------:R-:W4:Y:S01]  /*7ef0*/  LDS R2, [UR49+0xf0] ;  /* 0x0000f031ff027984 */ /* 0x000f220008000800 */
[----:B------:R-:W2:Y:S01]  /*7f00*/  LDCU UR38, c[0x0][0xc30] ;  /* 0x00018600ff2677ac */ /* 0x000ea20008000800 */
[----:B------:R-:W2:Y:S01]  /*7f10*/  LDCU.64 UR46, c[0x0][0xc28] ;  /* 0x00018500ff2e77ac */ /* 0x000ea20008000a00 */
[----:B------:R-:W2:Y:S01]  /*7f20*/  LDCU.64 UR62, c[0x0][0x9b0] ;  /* 0x00013600ff3e77ac */ /* 0x000ea20008000a00 */
[----:B-1----:R-:W-:Y:S02]  /*7f30*/  IMAD.U32 R66, RZ, RZ, UR4 ;  /* 0x00000004ff427e24 */ /* 0x002fe4000f8e00ff */
[----:B------:R-:W-:Y:S01]  /*7f40*/  IMAD.U32 R65, RZ, RZ, UR5 ;  /* 0x00000005ff417e24 */ /* 0x000fe2000f8e00ff */
[----:B------:R-:W1:Y:S01]  /*7f50*/  LDCU.64 UR4, c[0x0][0x9a8] ;  /* 0x00013500ff0477ac */ /* 0x000e620008000a00 */
[----:B------:R-:W2:Y:S01]  /*7f60*/  LDCU.128 UR56, c[0x0][0xc10] ;  /* 0x00018200ff3877ac */ /* 0x000ea20008000c00 */
[----:B------:R-:W2:Y:S01]  /*7f70*/  LDCU UR54, c[0x0][0x374] ;  /* 0x00006e80ff3677ac */ /* 0x000ea20008000800 */
[----:B------:R-:W-:Y:S01]  /*7f80*/  UMOV UR50, URZ ;  /* 0x000000ff00327c82 */ /* 0x000fe20008000000 */
[----:B------:R-:W-:Y:S01]  /*7f90*/  UIADD3 UR61, UPT, UPT, UR49, 0x400, URZ ;  /* 0x00000400313d7890 */ /* 0x000fe2000fffe0ff */
[----:B------:R-:W-:Y:S01]  /*7fa0*/  UMOV UR52, URZ ;  /* 0x000000ff00347c82 */ /* 0x000fe20008000000 */
[----:B------:R-:W-:Y:S01]  /*7fb0*/  UMOV UR53, URZ ;  /* 0x000000ff00357c82 */ /* 0x000fe20008000000 */
[----:B-1----:R-:W-:-:S02]  /*7fc0*/  IMAD.U32 R68, RZ, RZ, UR4 ;  /* 0x00000004ff447e24 */ /* 0x002fc4000f8e00ff */
[----:B------:R-:W-:Y:S01]  /*7fd0*/  IMAD.U32 R67, RZ, RZ, UR5 ;  /* 0x00000005ff437e24 */ /* 0x000fe2000f8e00ff */
[----:B------:R-:W1:Y:S01]  /*7fe0*/  LDCU.128 UR4, c[0x0][0xb80] ;  /* 0x00017000ff0477ac */ /* 0x000e620008000c00 */
[C---:B----4-:R-:W-:Y:S01]  /*7ff0*/  VIADD R3, R2.reuse, 0x40 ;  /* 0x0000004002037836 */ /* 0x050fe20000000000 */
[----:B------:R-:W-:-:S04]  /*8000*/  LOP3.LUT R2, R2, 0xffff, RZ, 0xc0, !PT ;  /* 0x0000ffff02027812 */ /* 0x000fc800078ec0ff */
[----:B------:R-:W-:-:S05]  /*8010*/  LOP3.LUT R3, R3, 0xffff, RZ, 0xc0, !PT ;  /* 0x0000ffff03037812 */ /* 0x000fca00078ec0ff */
[----:B------:R4:W-:Y:S01]  /*8020*/  STL.64 [R1], R2 ;  /* 0x0000000201007387 */ /* 0x0009e20000100a00 */
[----:B-1----:R-:W-:Y:S02]  /*8030*/  IMAD.U32 R72, RZ, RZ, UR4 ;  /* 0x00000004ff487e24 */ /* 0x002fe4000f8e00ff */
[----:B------:R-:W-:Y:S02]  /*8040*/  IMAD.U32 R71, RZ, RZ, UR5 ;  /* 0x00000005ff477e24 */ /* 0x000fe4000f8e00ff */
[----:B------:R-:W-:Y:S02]  /*8050*/  IMAD.U32 R70, RZ, RZ, UR6 ;  /* 0x00000006ff467e24 */ /* 0x000fe4000f8e00ff */
[----:B--23--:R-:W-:-:S07]  /*8060*/  IMAD.U32 R69, RZ, RZ, UR7 ;  /* 0x00000007ff457e24 */ /* 0x00cfce000f8e00ff */
.L_x_104:
[----:B----4-:R-:W-:Y:S04]  /*8070*/  SHF.L.U32 R3, R58, 0x1f, RZ ;  /* 0x0000001f3a037819 */ /* 0x010fe800000006ff */
[----:B------:R-:W1:Y:S02]  /*8080*/  SYNCS.PHASECHK.TRANS64.TRYWAIT P0, [UR49+0xa0], R3 ;  /* 0x0000a003ff0075a7 */ /* 0x000e640008001131 */
[----:B-1----:R-:W-:Y:S05]  /*8090*/  @!P0 BRA `(.L_x_74) ;  /* 0x0000003000008947 */ /* 0x002fea0003800000 */
.L_x_147:
[----:B------:R-:W2:Y:S01]  /*80a0*/  LDS.128 R4, [UR49+0xe0] ;  /* 0x0000e031ff047984 */ /* 0x000ea20008000c00 */
[----:B------:R-:W-:Y:S01]  /*80b0*/  UIADD3 UR4, UPT, UPT, UR49, 0xa8, URZ ;  /* 0x000000a831047890 */ /* 0x000fe2000fffe0ff */
[----:B------:R-:W-:Y:S01]  /*80c0*/  IMAD R2, R22, 0x4, R1 ;  /* 0x0000000416027824 */ /* 0x000fe200078e0201 */
[----:B------:R-:W-:Y:S01]  /*80d0*/  UISETP.GE.AND UP0, UPT, UR39, 0x1, UPT ;  /* 0x000000012700788c */ /* 0x000fe2000bf06270 */
[----:B------:R-:W-:Y:S01]  /*80e0*/  @!PT LDS RZ, [RZ] ;  /* 0x00000000fffff984 */ /* 0x000fe20000000800 */
[----:B------:R-:W-:Y:S01]  /*80f0*/  @!PT LDS RZ, [RZ] ;  /* 0x00000000fffff984 */ /* 0x000fe20000000800 */
[----:B------:R-:W-:Y:S01]  /*8100*/  @!PT LDS RZ, [RZ] ;  /* 0x00000000fffff984 */ /* 0x000fe20000000800 */
[----:B------:R-:W-:Y:S01]  /*8110*/  @!PT LDS RZ, [RZ] ;  /* 0x00000000fffff984 */ /* 0x000fe20000000800 */
[----:B------:R3:W-:Y:S06]  /*8120*/  MEMBAR.ALL.CTA ;  /* 0x0000000000007992 */ /* 0x0007ec0000008000 */
[----:B---3--:R-:W3:Y:S01]  /*8130*/  FENCE.VIEW.ASYNC.S ;  /* 0x00000000000073c6 */ /* 0x008ee20000000000 */
[----:B------:R-:W-:Y:S09]  /*8140*/  UPRMT UR4, URZ, 0x654, UR4 ;  /* 0x00000654ff047896 */ /* 0x000ff20008000004 */
[----:B---3--:R-:W-:Y:S01]  /*8150*/  SYNCS.ARRIVE.TRANS64.RED.A1T0 RZ, [UR4], RZ ;  /* 0x000000ffffff79a7 */ /* 0x008fe20008100404 */
[----:B------:R-:W5:Y:S01]  /*8160*/  LDL R2, [R2] ;  /* 0x0000000002027983 */ /* 0x000f620000100800 */
[----:B--2---:R-:W-:Y:S11]  /*8170*/  LOP3.LUT P0, RZ, R6, 0x1, RZ, 0xc0, !PT ;  /* 0x0000000106ff7812 */ /* 0x004ff6000780c0ff */
[----:B------:R-:W-:Y:S02]  /*8180*/  @!UPT UIADD3 URZ, UPT, UPT, URZ, URZ, URZ ;  /* 0x000000fffffff290 */ /* 0x000fe4000fffe0ff */
[----:B------:R-:W-:Y:S01]  /*8190*/  VOTEU.ANY UP1, P0 ;  /* 0x0000000000ff7886 */ /* 0x000fe20000020100 */
[----:B------:R-:W-:Y:S01]  /*81a0*/  PLOP3.LUT P0, PT, PT, PT, UP1, 0x80, 0x8 ;  /* 0x000000000008781c */ /* 0x000fe20003f0f018 */
[----:B------:R-:W-:Y:S11]  /*81b0*/  UP2UR UR60, UPR, URZ, 0x2 ;  /* 0x00000002ff3c7883 */ /* 0x000ff60008000000 */
[----:B------:R-:W-:Y:S01]  /*81c0*/  @!UPT UIADD3 URZ, UPT, UPT, URZ, URZ, URZ ;  /* 0x000000fffffff290 */ /* 0x000fe2000fffe0ff */
[----:B-1----:R-:W-:Y:S02]  /*81d0*/  @P0 MOV R3, R4 ;  /* 0x0000000400030202 */ /* 0x002fe40000000f00 */
[----:B------:R-:W-:Y:S02]  /*81e0*/  @P0 LOP3.LUT R0, R5, 0xffff, RZ, 0xc0, !PT ;  /* 0x0000ffff05000812 */ /* 0x000fe400078ec0ff */
[----:B------:R-:W-:Y:S02]  /*81f0*/  @P0 R2UR UR5, R3 ;  /* 0x00000000030502ca */ /* 0x000fe400000e0000 */
[----:B------:R-:W-:Y:S11]  /*8200*/  @P0 R2UR UR4, R0 ;  /* 0x00000000000402ca */ /* 0x000ff600000e0000 */
[----:B------:R-:W-:Y:S02]  /*8210*/  @UP1 UMOV UR37, UR5 ;  /* 0x0000000500251c82 */ /* 0x000fe40008000000 */
[----:B------:R-:W-:Y:S01]  /*8220*/  @UP1 UMOV UR36, UR4 ;  /* 0x0000000400241c82 */ /* 0x000fe20008000000 */
[----:B------:R-:W-:Y:S05]  /*8230*/  BRA.U !UP0, `(.L_x_75) ;  /* 0x0000000108cc7547 */ /* 0x000fea000b800000 */
[----:B------:R-:W1:Y:S01]  /*8240*/  LDCU UR9, c[0x0][0xc20] ;  /* 0x00018400ff0977ac */ /* 0x000e620008000800 */
[----:B------:R-:W-:Y:S02]  /*8250*/  UIMAD.WIDE.U32 UR4, UR54, UR59, URZ ;  /* 0x0000003b360472a5 */ /* 0x000fe4000f8e00ff */
[----:B------:R-:W-:Y:S02]  /*8260*/  UIMAD.WIDE.U32 UR6, UR55, UR56, URZ ;  /* 0x00000038370672a5 */ /* 0x000fe4000f8e00ff */
[----:B------:R-:W-:Y:S02]  /*8270*/  UIMAD.WIDE.U32 UR10, UR36, UR59, URZ ;  /* 0x0000003b240a72a5 */ /* 0x000fe4000f8e00ff */
[----:B------:R-:W-:Y:S02]  /*8280*/  UISETP.NE.AND UP0, UPT, UR58, 0x1, UPT ;  /* 0x000000013a00788c */ /* 0x000fe4000bf05270 */
[----:B------:R-:W-:Y:S02]  /*8290*/  UISETP.NE.AND UP1, UPT, UR48, 0x1, UPT ;  /* 0x000000013000788c */ /* 0x000fe4000bf25270 */
[----:B------:R-:W-:Y:S02]  /*82a0*/  UISETP.NE.AND UP2, UPT, UR39, 0x1, UPT ;  /* 0x000000012700788c */ /* 0x000fe4000bf45270 */
[----:B------:R-:W-:Y:S01]  /*82b0*/  UIMAD.WIDE.U32 UR12, UR37, UR56, URZ ;  /* 0x00000038250c72a5 */ /* 0x000fe2000f8e00ff */
[----:B------:R-:W-:Y:S01]  /*82c0*/  UMOV UR4, UR5 ;  /* 0x0000000500047c82 */ /* 0x000fe20008000000 */
[----:B------:R-:W-:Y:S01]  /*82d0*/  UMOV UR6, UR11 ;  /* 0x0000000b00067c82 */ /* 0x000fe20008000000 */
[----:B-1----:R-:W-:Y:S03]  /*82e0*/  USHF.R.U32.HI UR8, URZ, UR9, UR4 ;  /* 0x00000009ff087299 */ /* 0x002fe60008011604 */
[----:B------:R-:W-:Y:S02]  /*82f0*/  UMOV UR4, UR7 ;  /* 0x0000000700047c82 */ /* 0x000fe40008000000 */
[----:B------:R-:W-:Y:S02]  /*8300*/  USHF.R.U32.HI UR5, URZ, UR57, UR4 ;  /* 0x00000039ff057299 */ /* 0x000fe40008011604 */
[----:B------:R-:W-:Y:S02]  /*8310*/  USEL UR4, UR54, UR8, !UP0 ;  /* 0x0000000836047287 */ /* 0x000fe4000c000000 */
[----:B------:R-:W-:Y:S02]  /*8320*/  USHF.R.U32.HI UR8, URZ, UR9, UR6 ;  /* 0x00000009ff087299 */ /* 0x000fe40008011606 */
[----:B------:R-:W-:Y:S02]  /*8330*/  UIMAD.WIDE.U32 UR6, UR4, UR46, URZ ;  /* 0x0000002e040672a5 */ /* 0x000fe4000f8e00ff */
[----:B------:R-:W-:Y:S02]  /*8340*/  USEL UR9, UR55, UR5, !UP1 ;  /* 0x0000000537097287 */ /* 0x000fe4000c800000 */
[----:B------:R-:W-:Y:S02]  /*8350*/  USEL UR8, UR36, UR8, !UP0 ;  /* 0x0000000824087287 */ /* 0x000fe4000c000000 */
[----:B------:R-:W-:Y:S01]  /*8360*/  UIMAD.WIDE.U32 UR10, UR9, UR46, URZ ;  /* 0x0000002e090a72a5 */ /* 0x000fe2000f8e00ff */
[----:B------:R-:W-:Y:S01]  /*8370*/  UMOV UR6, UR7 ;  /* 0x0000000700067c82 */ /* 0x000fe20008000000 */
[----:B------:R-:W-:Y:S01]  /*8380*/  UMOV UR5, UR13 ;  /* 0x0000000d00057c82 */ /* 0x000fe20008000000 */
[----:B------:R-:W-:Y:S02]  /*8390*/  @UP2 USHF.R.U32.HI UR4, URZ, UR47, UR6 ;  /* 0x0000002fff042299 */ /* 0x000fe40008011606 */
[----:B------:R-:W-:Y:S02]  /*83a0*/  USHF.R.U32.HI UR5, URZ, UR57, UR5 ;  /* 0x00000039ff057299 */ /* 0x000fe40008011605 */
[----:B------:R-:W-:Y:S02]  /*83b0*/  UIMAD UR4, UR39, UR4, URZ ;  /* 0x00000004270472a4 */ /* 0x000fe4000f8e02ff */
[----:B------:R-:W-:Y:S02]  /*83c0*/  USEL UR5, UR37, UR5, !UP1 ;  /* 0x0000000525057287 */ /* 0x000fe4000c800000 */
[----:B------:R-:W-:Y:S01]  /*83d0*/  UISETP.GE.AND UP0, UPT, UR8, UR4, UPT ;  /* 0x000000040800728c */ /* 0x000fe2000bf06270 */
[----:B------:R-:W-:Y:S01]  /*83e0*/  UMOV UR6, UR11 ;  /* 0x0000000b00067c82 */ /* 0x000fe20008000000 */
[----:B------:R-:W-:Y:S02]  /*83f0*/  UIMAD.WIDE.U32 UR10, UR8, UR46, URZ ;  /* 0x0000002e080a72a5 */ /* 0x000fe4000f8e00ff */
[----:B------:R-:W-:Y:S04]  /*8400*/  @UP2 USHF.R.U32.HI UR9, URZ, UR47, UR6 ;  /* 0x0000002fff092299 */ /* 0x000fe80008011606 */
[----:B------:R-:W-:Y:S01]  /*8410*/  UIMAD UR6, UR39, UR9, URZ ;  /* 0x00000009270672a4 */ /* 0x000fe2000f8e02ff */
[----:B------:R-:W-:Y:S03]  /*8420*/  UMOV UR4, UR11 ;  /* 0x0000000b00047c82 */ /* 0x000fe60008000000 */
[----:B------:R-:W-:Y:S02]  /*8430*/  UISETP.GE.OR UP0, UPT, UR5, UR6, UP0 ;  /* 0x000000060500728c */ /* 0x000fe40008706670 */
[----:B------:R-:W-:Y:S02]  /*8440*/  USHF.R.U32.HI UR4, URZ, UR47, UR4 ;  /* 0x0000002fff047299 */ /* 0x000fe40008011604 */
[----:B------:R-:W-:Y:S02]  /*8450*/  UIMAD.WIDE.U32 UR6, UR5, UR46, URZ ;  /* 0x0000002e050672a5 */ /* 0x000fe4000f8e00ff */
[----:B------:R-:W-:Y:S02]  /*8460*/  USEL UR11, UR8, UR4, !UP2 ;  /* 0x00000004080b7287 */ /* 0x000fe4000d000000 */
[----:B------:R-:W-:Y:S02]  /*8470*/  UIADD3 UR6, UPT, UPT, -UR5, URZ, URZ ;  /* 0x000000ff05067290 */ /* 0x000fe4000fffe1ff */
[----:B------:R-:W-:Y:S02]  /*8480*/  UIADD3 UR10, UPT, UPT, -UR11, URZ, URZ ;  /* 0x000000ff0b0a7290 */ /* 0x000fe4000fffe1ff */
[----:B------:R-:W-:Y:S02]  /*8490*/  UIMAD UR6, UR48, UR6, UR37 ;  /* 0x00000006300672a4 */ /* 0x000fe4000f8e0225 */
[----:B------:R-:W-:Y:S01]  /*84a0*/  UIMAD UR10, UR39, UR10, UR8 ;  /* 0x0000000a270a72a4 */ /* 0x000fe2000f8e0208 */
[----:B------:R-:W-:Y:S01]  /*84b0*/  @!UP0 UMOV UR4, UR7 ;  /* 0x0000000700048c82 */ /* 0x000fe20008000000 */
[----:B------:R-:W-:Y:S02]  /*84c0*/  UIADD3 UR7, UPT, UPT, -UR8, URZ, URZ ;  /* 0x000000ff08077290 */ /* 0x000fe4000fffe1ff */
[----:B------:R-:W-:Y:S04]  /*84d0*/  @!UP0 USHF.R.U32.HI UR4, URZ, UR47, UR4 ;  /* 0x0000002fff048299 */ /* 0x000fe80008011604 */
[----:B------:R-:W-:Y:S04]  /*84e0*/  @!UP0 USEL UR4, UR5, UR4, !UP2 ;  /* 0x0000000405048287 */ /* 0x000fe8000d000000 */
[----:B------:R-:W-:Y:S02]  /*84f0*/  @!UP0 UIMAD UR9, UR9, UR10, UR4 ;  /* 0x0000000a090982a4 */ /* 0x000fe4000f8e0204 */
[----:B------:R-:W-:Y:S02]  /*8500*/  @!UP0 UIADD3 UR10, UPT, UPT, UR11, -UR4, URZ ;  /* 0x800000040b0a8290 */ /* 0x000fe4000fffe0ff */
[----:B------:R-:W-:Y:S02]  /*8510*/  UIMAD UR4, UR58, UR7, UR36 ;  /* 0x000000073a0472a4 */ /* 0x000fe4000f8e0224 */
[----:B------:R-:W-:Y:S03]  /*8520*/  @!UP0 UIMAD UR8, UR10, UR39, UR5 ;  /* 0x000000270a0882a4 */ /* 0x000fe6000f8e0205 */
[----:B------:R-:W-:Y:S02]  /*8530*/  @!UP0 UMOV UR5, UR9 ;  /* 0x0000000900058c82 */ /* 0x000fe40008000000 */
[----:B------:R-:W-:Y:S02]  /*8540*/  UIMAD UR37, UR5, UR48, UR6 ;  /* 0x00000030052572a4 */ /* 0x000fe4000f8e0206 */
[----:B------:R-:W-:Y:S11]  /*8550*/  UIMAD UR36, UR8, UR58, UR4 ;  /* 0x0000003a082472a4 */ /* 0x000ff6000f8e0204 */
[----:B------:R-:W-:Y:S01]  /*8560*/  @!UPT UIADD3 URZ, UPT, UPT, URZ, URZ, URZ ;  /* 0x000000fffffff290 */ /* 0x000fe2000fffe0ff */
.L_x_75:
[----:B------:R-:W-:Y:S01]  /*8570*/  UISETP.NE.AND UP0, UPT, UR38, 0x1, UPT ;  /* 0x000000012600788c */ /* 0x000fe2000bf05270 */
[----:B------:R-:W-:Y:S01]  /*8580*/  @P0 SHF.R.U32.HI R74, RZ, 0x10, R5 ;  /* 0x00000010ff4a0819 */ /* 0x000fe20000011605 */
[----:B------:R-:W-:Y:S09]  /*8590*/  USHF.L.U32 UR41, UR22, 0x6, URZ ;  /* 0x0000000616297899 */ /* 0x000ff200080006ff */
[----:B------:R-:W1:Y:S01]  /*85a0*/  @!UP0 LDCU.128 UR12, c[0x0][0xc10] ;  /* 0x00018200ff0c87ac */ /* 0x000e620008000c00 */
[----:B------:R-:W2:Y:S01]  /*85b0*/  @!UP0 LDCU UR5, c[0x0][0xc0c] ;  /* 0x00018180ff0587ac */ /* 0x000ea20008000800 */
[----:B------:R-:W3:Y:S01]  /*85c0*/  @!UP0 LDCU UR10, c[0x0][0xc20] ;  /* 0x00018400ff0a87ac */ /* 0x000ee20008000800 */
[----:B-1----:R-:W-:Y:S02]  /*85d0*/  UIMAD.WIDE.U32 UR8, UR37, UR12, URZ ;  /* 0x0000000c250872a5 */ /* 0x002fe4000f8e00ff */
[----:B------:R-:W-:Y:S02]  /*85e0*/  UIMAD.WIDE.U32 UR6, UR36, UR15, URZ ;  /* 0x0000000f240672a5 */ /* 0x000fe4000f8e00ff */
[----:B------:R-:W-:Y:S03]  /*85f0*/  @!UP0 UISETP.NE.AND UP1, UPT, UR14, 0x1, UPT ;  /* 0x000000010e00888c */ /* 0x000fe6000bf25270 */
[----:B------:R-:W-:Y:S01]  /*8600*/  @!UP0 UMOV UR4, UR9 ;  /* 0x0000000900048c82 */ /* 0x000fe20008000000 */
[----:B--2---:R-:W-:Y:S02]  /*8610*/  @!UP0 UISETP.NE.AND UP2, UPT, UR5, 0x1, UPT ;  /* 0x000000010500888c */ /* 0x004fe4000bf45270 */
[----:B------:R-:W-:Y:S01]  /*8620*/  @!UP0 USHF.R.U32.HI UR4, URZ, UR13, UR4 ;  /* 0x0000000dff048299 */ /* 0x000fe20008011604 */
[----:B------:R-:W-:Y:S02]  /*8630*/  @!UP0 UMOV UR6, UR7 ;  /* 0x0000000700068c82 */ /* 0x000fe40008000000 */
[----:B---3--:R-:W-:Y:S02]  /*8640*/  @!UP0 USHF.R.U32.HI UR6, URZ, UR10, UR6 ;  /* 0x0000000aff068299 */ /* 0x008fe40008011606 */
[----:B------:R-:W-:Y:S02]  /*8650*/  @!UP0 USEL UR7, UR37, UR4, !UP2 ;  /* 0x0000000425078287 */ /* 0x000fe4000d000000 */
[----:B------:R-:W-:Y:S04]  /*8660*/  @!UP0 USEL UR6, UR36, UR6, !UP1 ;  /* 0x0000000624068287 */ /* 0x000fe8000c800000 */
[----:B------:R-:W-:Y:S02]  /*8670*/  @!UP0 UIADD3 UR4, UPT, UPT, -UR7, UR6, URZ ;  /* 0x0000000607048290 */ /* 0x000fe4000fffe1ff */
[----:B------:R-:W-:Y:S02]  /*8680*/  @!UP0 UIADD3 UR6, UPT, UPT, UR7, -UR6, URZ ;  /* 0x8000000607068290 */ /* 0x000fe4000fffe0ff */
[----:B------:R-:W-:Y:S02]  /*8690*/  @!UP0 UIMAD UR37, UR4, UR5, UR37 ;  /* 0x00000005042582a4 */ /* 0x000fe4000f8e0225 */
[----:B------:R-:W-:Y:S02]  /*86a0*/  @!UP0 UIMAD UR36, UR6, UR14, UR36 ;  /* 0x0000000e062482a4 */ /* 0x000fe4000f8e0224 */
[----:B------:R-:W-:Y:S09]  /*86b0*/  ULOP3.LUT UP0, URZ, UR61, 0x3f0, URZ, 0xc0, !UPT ;  /* 0x000003f03dff7892 */ /* 0x000ff2000f80c0ff */
[----:B------:R-:W-:Y:S05]  /*86c0*/  BRA.U !UP0, `(.L_x_76) ;  /* 0x00000001087c7547 */ /* 0x000fea000b800000 */
[----:B------:R-:W1:Y:S01]  /*86d0*/  LDCU.64 UR8, c[0x4][0x80] ;  /* 0x01001000ff0877ac */ /* 0x000e620008000a00 */
[----:B------:R-:W-:Y:S01]  /*86e0*/  MOV R16, 0x0 ;  /* 0x0000000000107802 */ /* 0x000fe20000000f00 */
[----:B------:R-:W-:Y:S02]  /*86f0*/  HFMA2 R12, -RZ, RZ, 0, 5.9604644775390625e-08 ;  /* 0x00000001ff0c7431 */ /* 0x000fe400000001ff */
[----:B------:R-:W-:Y:S01]  /*8700*/  IMAD.MOV.U32 R8, RZ, RZ, 0x70 ;  /* 0x00000070ff087424 */ /* 0x000fe200078e00ff */
[----:B------:R2:W3:Y:S01]  /*8710*/  LDC.64 R14, c[0x4][R16] ;  /* 0x01000000100e7b82 */ /* 0x0004e20000000a00 */
[----:B------:R-:W4:Y:S01]  /*8720*/  LDCU.64 UR6, c[0x4][0x88] ;  /* 0x01001100ff0677ac */ /* 0x000f220008000a00 */
[----:B------:R-:W-:Y:S01]  /*8730*/  IMAD.MOV.U32 R13, RZ, RZ, RZ ;  /* 0x000000ffff0d7224 */ /* 0x000fe200078e00ff */
[----:B------:R-:W2:Y:S01]  /*8740*/  LDCU.64 UR4, c[0x4][0x8] ;  /* 0x01000100ff0477ac */ /* 0x000ea20008000a00 */
[----:B-1----:R-:W-:Y:S01]  /*8750*/  MOV R5, UR9 ;  /* 0x0000000900057c02 */ /* 0x002fe20008000f00 */
[----:B------:R-:W-:Y:S01]  /*8760*/  IMAD.U32 R4, RZ, RZ, UR8 ;  /* 0x00000008ff047e24 */ /* 0x000fe2000f8e00ff */
[----:B----4-:R-:W-:Y:S01]  /*8770*/  MOV R7, UR7 ;  /* 0x0000000700077c02 */ /* 0x010fe20008000f00 */
[----:B------:R-:W-:Y:S01]  /*8780*/  IMAD.U32 R6, RZ, RZ, UR6 ;  /* 0x00000006ff067e24 */ /* 0x000fe2000f8e00ff */
[----:B--2---:R-:W-:Y:S01]  /*8790*/  MOV R11, UR5 ;  /* 0x00000005000b7c02 */ /* 0x004fe20008000f00 */
[----:B------:R-:W-:Y:S02]  /*87a0*/  IMAD.U32 R10, RZ, RZ, UR4 ;  /* 0x00000004ff0a7e24 */ /* 0x000fe4000f8e00ff */
[----:B------:R-:W-:Y:S07]  /*87b0*/  LEPC R20, `(.L_x_77) ;  /* 0x000000001014794e */ /* 0x000fee0000000000 */
[----:B---3-5:R-:W-:Y:S05]  /*87c0*/  CALL.ABS.NOINC R14 ;  /* 0x000000000e007343 */ /* 0x028fea0003c00000 */
.L_x_77:
[----:B------:R-:W1:Y:S01]  /*87d0*/  LDCU.64 UR8, c[0x4][0x80] ;  /* 0x01001000ff0877ac */ /* 0x000e620008000a00 */
[----:B------:R2:W3:Y:S01]  /*87e0*/  LDC.64 R14, c[0x4][R16] ;  /* 0x01000000100e7b82 */ /* 0x0004e20000000a00 */
[----:B------:R-:W-:Y:S02]  /*87f0*/  HFMA2 R12, -RZ, RZ, 0, 5.9604644775390625e-08 ;  /* 0x00000001ff0c7431 */ /* 0x000fe400000001ff */
[----:B------:R-:W-:Y:S02]  /*8800*/  IMAD.MOV.U32 R8, RZ, RZ, 0x70 ;  /* 0x00000070ff087424 */ /* 0x000fe400078e00ff */
[----:B------:R-:W-:Y:S01]  /*8810*/  IMAD.MOV.U32 R13, RZ, RZ, RZ ;  /* 0x000000ffff0d7224 */ /* 0x000fe200078e00ff */
[----:B------:R-:W4:Y:S01]  /*8820*/  LDCU.64 UR6, c[0x4][0x88] ;  /* 0x01001100ff0677ac */ /* 0x000f220008000a00 */
[----:B------:R-:W5:Y:S01]  /*8830*/  LDCU.64 UR4, c[0x4][0x8] ;  /* 0x01000100ff0477ac */ /* 0x000f620008000a00 */
[----:B-1----:R-:W-:Y:S02]  /*8840*/  MOV R4, UR8 ;  /* 0x0000000800047c02 */ /* 0x002fe40008000f00 */
[----:B------:R-:W-:Y:S02]  /*8850*/  MOV R5, UR9 ;  /* 0x0000000900057c02 */ /* 0x000fe40008000f00 */
[----:B----4-:R-:W-:Y:S01]  /*8860*/  MOV R7, UR7 ;  /* 0x0000000700077c02 */ /* 0x010fe20008000f00 */
[----:B------:R-:W-:Y:S01]  /*8870*/  IMAD.U32 R6, RZ, RZ, UR6 ;  /* 0x00000006ff067e24 */ /* 0x000fe2000f8e00ff */
[----:B-----5:R-:W-:Y:S01]  /*8880*/  MOV R11, UR5 ;  /* 0x00000005000b7c02 */ /* 0x020fe20008000f00 */
[----:B--2---:R-:W-:Y:S02]  /*8890*/  IMAD.U32 R10, RZ, RZ, UR4 ;  /* 0x00000004ff0a7e24 */ /* 0x004fe4000f8e00ff */
[----:B------:R-:W-:Y:S07]  /*88a0*/  LEPC R20, `(.L_x_76) ;  /* 0x000000001014794e */ /* 0x000fee0000000000 */
[----:B---3--:R-:W-:Y:S05]  /*88b0*/  CALL.ABS.NOINC R14 ;  /* 0x000000000e007343 */ /* 0x008fea0003c00000 */
.L_x_76:
[----:B------:R-:W-:Y:S01]  /*88c0*/  R2UR UR5, R66 ;  /* 0x00000000420572ca */ /* 0x000fe200000e0000 */
[----:B------:R-:W-:Y:S01]  /*88d0*/  UISETP.NE.U32.AND UP0, UPT, UR62, URZ, UPT ;  /* 0x000000ff3e00728c */ /* 0x000fe2000bf05070 */
[----:B------:R-:W-:Y:S02]  /*88e0*/  ISETP.NE.U32.AND P3, PT, R54, RZ, PT ;  /* 0x000000ff3600720c */ /* 0x000fe40003f65070 */
[----:B------:R-:W-:Y:S01]  /*88f0*/  R2UR UR4, R65 ;  /* 0x00000000410472ca */ /* 0x000fe200000e0000 */
[----:B------:R-:W-:Y:S01]  /*8900*/  UISETP.NE.AND.EX UP0, UPT, UR63, URZ, UPT, UP0 ;  /* 0x000000ff3f00728c */ /* 0x000fe2000bf05300 */
[----:B------:R-:W-:Y:S02]  /*8910*/  ISETP.NE.AND.EX P3, PT, R55, RZ, PT, P3 ;  /* 0x000000ff3700720c */ /* 0x000fe40003f65330 */
[----:B------:R-:W-:Y:S02]  /*8920*/  ISETP.NE.AND P6, PT, R73, RZ, PT ;  /* 0x000000ff4900720c */ /* 0x000fe40003fc5270 */
[----:B------:R-:W-:Y:S03]  /*8930*/  PLOP3.LUT P0, PT, PT, PT, PT, 0x8, 0x80 ;  /* 0x000000000080781c */ /* 0x000fe60003f0e170 */
[----:B------:R-:W-:Y:S04]  /*8940*/  ISETP.NE.U32.AND P1, PT, RZ, UR5, PT ;  /* 0x00000005ff007c0c */ /* 0x000fe8000bf25070 */
[----:B------:R-:W-:Y:S04]  /*8950*/  ISETP.NE.AND.EX P1, PT, RZ, UR4, PT, P1 ;  /* 0x00000004ff007c0c */ /* 0x000fe8000bf25310 */
[----:B------:R-:W-:Y:S01]  /*8960*/  @P6 PLOP3.LUT P0, PT, P3, PT, PT, 0x80, 0x8 ;  /* 0x000000000008681c */ /* 0x000fe20001f0f070 */
[----:B------:R-:W-:Y:S01]  /*8970*/  @!UPT UIADD3 URZ, UPT, UPT, URZ, URZ, URZ ;  /* 0x000000fffffff290 */ /* 0x000fe2000fffe0ff */
[----:B------:R-:W-:Y:S11]  /*8980*/  @!P3 BRA `(.L_x_78) ;  /* 0x000000000030b947 */ /* 0x000ff60003800000 */
[----:B------:R-:W-:Y:S01]  /*8990*/  ISETP.NE.U32.AND P2, PT, R52, RZ, PT ;  /* 0x000000ff3400720c */ /* 0x000fe20003f45070 */
[----:B------:R-:W1:Y:S01]  /*89a0*/  LDCU.64 UR4, c[0x0][0x358] ;  /* 0x00006b00ff0477ac */ /* 0x000e620008000a00 */
[----:B------:R-:W-:Y:S02]  /*89b0*/  IMAD.MOV.U32 R63, RZ, RZ, 0x1 ;  /* 0x00000001ff3f7424 */ /* 0x000fe400078e00ff */
[----:B------:R-:W-:Y:S11]  /*89c0*/  ISETP.NE.AND.EX P2, PT, R53, RZ, PT, P2 ;  /* 0x000000ff3500720c */ /* 0x000ff60003f45320 */
[----:B------:R-:W-:Y:S02]  /*89d0*/  @!UPT UIADD3 URZ, UPT, UPT, URZ, URZ, URZ ;  /* 0x000000fffffff290 */ /* 0x000fe4000fffe0ff */
[----:B------:R-:W2:Y:S01]  /*89e0*/  @P2 LDC.64 R4, c[0x0][0x988] ;  /* 0x00026200ff042b82 */ /* 0x000ea20000000a00 */
[----:B------:R-:W-:Y:S04]  /*89f0*/  @P2 IMAD R0, R17, R54, RZ ;  /* 0x0000003611002224 */ /* 0x000fe800078e02ff */
[----:B--2---:R-:W-:Y:S04]  /*8a00*/  @P2 IMAD.WIDE R4, R0, 0x4, R4 ;  /* 0x0000000400042825 */ /* 0x004fe800078e0204 */
[----:B------:R-:W-:Y:S01]  /*8a10*/  HFMA2 R0, -RZ, RZ, 0, 5.9604644775390625e-08 ;  /* 0x00000001ff007431 */ /* 0x000fe200000001ff */
[----:B-1---5:R1:W5:Y:S04]  /*8a20*/  @P2 LDG.E R27, desc[UR4][R4.64] ;  /* 0x00000004041b2981 */ /* 0x022368000c1e1900 */
[----:B------:R-:W-:Y:S01]  /*8a30*/  @!P2 PRMT R63, R0, 0x7610, R63 ;  /* 0x00007610003fa816 */ /* 0x000fe2000000003f */
[----:B-1----:R-:W2:Y:S06]  /*8a40*/  @!P2 LDC R27, c[0x0][0x980] ;  /* 0x00026000ff1bab82 */ /* 0x002eac0000000800 */
.L_x_78:
[----:B------:R-:W-:Y:S05]  /*8a50*/  BRA.U !UP0, `(.L_x_79) ;  /* 0x00000001082c7547 */ /* 0x000fea000b800000 */
[----:B------:R-:W-:Y:S02]  /*8a60*/  R2UR UR5, R68 ;  /* 0x00000000440572ca */ /* 0x000fe400000e0000 */
[----:B------:R-:W-:Y:S11]  /*8a70*/  R2UR UR4, R67 ;  /* 0x00000000430472ca */ /* 0x000ff600000e0000 */
[----:B------:R-:W-:Y:S04]  /*8a80*/  ISETP.NE.U32.AND P2, PT, RZ, UR5, PT ;  /* 0x00000005ff007c0c */ /* 0x000fe8000bf45070 */
[----:B------:R-:W-:Y:S01]  /*8a90*/  ISETP.NE.AND.EX P2, PT, RZ, UR4, PT, P2 ;  /* 0x00000004ff007c0c */ /* 0x000fe2000bf45320 */
[----:B------:R-:W1:Y:S11]  /*8aa0*/  LDCU.64 UR4, c[0x0][0x358] ;  /* 0x00006b00ff0477ac */ /* 0x000e760008000a00 */
[----:B------:R-:W-:Y:S01]  /*8ab0*/  @!UPT UIADD3 URZ, UPT, UPT, URZ, URZ, URZ ;  /* 0x000000fffffff290 */ /* 0x000fe2000fffe0ff */
[----:B------:R-:W3:Y:S01]  /*8ac0*/  @P2 LDC.64 R4, c[0x0][0x9a8] ;  /* 0x00026a00ff042b82 */ /* 0x000ee20000000a00 */
[----:B------:R-:W-:Y:S04]  /*8ad0*/  @P2 IMAD R3, R17, UR62, RZ ;  /* 0x0000003e11032c24 */ /* 0x000fe8000f8e02ff */
[----:B---3--:R-:W-:Y:S05]  /*8ae0*/  @P2 IMAD.WIDE R4, R3, 0x4, R4 ;  /* 0x0000000403042825 */ /* 0x008fea00078e0204 */
[----:B-1---5:R1:W5:Y:S02]  /*8af0*/  @P2 LDG.E R24, desc[UR4][R4.64] ;  /* 0x0000000404182981 */ /* 0x022364000c1e1900 */
[----:B-1----:R-:W3:Y:S02]  /*8b00*/  @!P2 LDC R24, c[0x0][0x9a0] ;  /* 0x00026800ff18ab82 */ /* 0x002ee40000000800 */
.L_x_79:
[----:B--2--5:R-:W-:Y:S01]  /*8b10*/  FSETP.NEU.AND P2, PT, R27, RZ, PT ;  /* 0x000000ff1b00720b */ /* 0x024fe20003f4d000 */
[----:B------:R-:W1:Y:S01]  /*8b20*/  LDCU.128 UR12, c[0x0][0xb90] ;  /* 0x00017200ff0c77ac */ /* 0x000e620008000c00 */
[----:B------:R-:W-:Y:S01]  /*8b30*/  SEL R4, RZ, 0xffffffff, P1 ;  /* 0xffffffffff047807 */ /* 0x000fe20000800000 */
[----:B------:R-:W-:Y:S01]  /*8b40*/  BSSY B1, `(.L_x_80) ;  /* 0x0000066000017945 */ /* 0x000fe20003800000 */
[----:B------:R-:W-:Y:S01]  /*8b50*/  @P6 LOP3.LUT P1, RZ, R63, 0xff, RZ, 0xc0, !PT ;  /* 0x000000ff3fff6812 */ /* 0x000fe2000782c0ff */
[----:B------:R-:W-:Y:S01]  /*8b60*/  IMAD.MOV.U32 R35, RZ, RZ, 0x1 ;  /* 0x00000001ff237424 */ /* 0x000fe200078e00ff */
[----:B------:R-:W-:Y:S01]  /*8b70*/  @P6 SEL R5, RZ, 0xffffffff, P2 ;  /* 0xffffffffff056807 */ /* 0x000fe20001000000 */
[----:B------:R-:W-:Y:S01]  /*8b80*/  IMAD.IADD R25, R23, 0x1, R2 ;  /* 0x0000000117197824 */ /* 0x000fe200078e0202 */
[----:B------:R-:W-:Y:S01]  /*8b90*/  LOP3.LUT R32, R60, 0x1, RZ, 0x3c, !PT ;  /* 0x000000013c207812 */ /* 0x000fe200078e3cff */
[----:B------:R-:W2:Y:S01]  /*8ba0*/  LDCU UR11, c[0x0][0xba0] ;  /* 0x00017400ff0b77ac */ /* 0x000ea20008000800 */
[----:B------:R-:W-:Y:S01]  /*8bb0*/  @P0 SEL R5, R4, R5, !P1 ;  /* 0x0000000504050207 */ /* 0x000fe20004800000 */
[----:B------:R-:W-:Y:S01]  /*8bc0*/  IMAD.U32 R34, RZ, RZ, UR50 ;  /* 0x00000032ff227e24 */ /* 0x000fe2000f8e00ff */
[----:B------:R-:W-:Y:S01]  /*8bd0*/  LEA R85, R22, UR49, 0x3 ;  /* 0x0000003116557c11 */ /* 0x000fe2000f8e18ff */
[----:B------:R-:W-:Y:S01]  /*8be0*/  USHF.L.U32 UR8, UR51, 0x6, URZ ;  /* 0x0000000633087899 */ /* 0x000fe200080006ff */
[----:B------:R-:W-:Y:S02]  /*8bf0*/  @P6 LOP3.LUT R5, R5, 0x1, RZ, 0xc0, !PT ;  /* 0x0000000105056812 */ /* 0x000fe400078ec0ff */
[----:B------:R-:W-:Y:S02]  /*8c00*/  CS2R R38, SRZ ;  /* 0x0000000000267805 */ /* 0x000fe4000001ff00 */
[----:B------:R-:W-:Y:S02]  /*8c10*/  SHF.L.U32 R0, R59, 0x1f, RZ ;  /* 0x0000001f3b007819 */ /* 0x000fe400000006ff */
[----:B------:R-:W-:Y:S02]  /*8c20*/  CS2R R36, SRZ ;  /* 0x0000000000247805 */ /* 0x000fe4000001ff00 */
[----:B------:R-:W-:Y:S01]  /*8c30*/  ISETP.NE.U32.OR P5, PT, R5, 0x1, !P6 ;  /* 0x000000010500780c */ /* 0x000fe200077a5470 */
[----:B------:R-:W-:Y:S01]  /*8c40*/  IMAD.U32 R5, RZ, RZ, UR50 ;  /* 0x00000032ff057e24 */ /* 0x000fe2000f8e00ff */
[----:B------:R-:W-:Y:S01]  /*8c50*/  R2UR UR4, R71 ;  /* 0x00000000470472ca */ /* 0x000fe200000e0000 */
[----:B------:R-:W-:Y:S01]  /*8c60*/  IMAD.U32 R80, RZ, RZ, UR8 ;  /* 0x00000008ff507e24 */ /* 0x000fe2000f8e00ff */
[----:B------:R-:W-:Y:S02]  /*8c70*/  R2UR UR6, R70 ;  /* 0x00000000460672ca */ /* 0x000fe400000e0000 */
[----:B------:R-:W-:Y:S02]  /*8c80*/  CS2R R42, SRZ ;  /* 0x00000000002a7805 */ /* 0x000fe4000001ff00 */
[----:B------:R-:W-:Y:S02]  /*8c90*/  LEA R3, R5, UR49, 0x3 ;  /* 0x0000003105037c11 */ /* 0x000fe4000f8e18ff */
[----:B------:R-:W-:Y:S02]  /*8ca0*/  CS2R R40, SRZ ;  /* 0x0000000000287805 */ /* 0x000fe4000001ff00 */
[----:B------:R-:W-:Y:S02]  /*8cb0*/  R2UR UR10, R72 ;  /* 0x00000000480a72ca */ /* 0x000fe400000e0000 */
[----:B------:R-:W-:Y:S02]  /*8cc0*/  CS2R R46, SRZ ;  /* 0x00000000002e7805 */ /* 0x000fe4000001ff00 */
[----:B------:R-:W-:Y:S02]  /*8cd0*/  R2UR UR9, R69 ;  /* 0x00000000450972ca */ /* 0x000fe400000e0000 */
[----:B------:R-:W-:Y:S02]  /*8ce0*/  CS2R R44, SRZ ;  /* 0x00000000002c7805 */ /* 0x000fe4000001ff00 */
[----:B------:R-:W-:Y:S02]  /*8cf0*/  LOP3.LUT P4, R81, R63, 0xff, RZ, 0xc0, !PT ;  /* 0x000000ff3f517812 */ /* 0x000fe4000788c0ff */
[----:B------:R-:W-:Y:S02]  /*8d00*/  CS2R R50, SRZ ;  /* 0x0000000000327805 */ /* 0x000fe4000001ff00 */
[----:B------:R-:W-:Y:S01]  /*8d10*/  @P5 SHF.L.U32 R8, R32, 0x1f, RZ ;  /* 0x0000001f20085819 */ /* 0x000fe200000006ff */
[----:B------:R-:W-:Y:S01]  /*8d20*/  UIMAD.WIDE.U32 UR4, UR8, UR4, URZ ;  /* 0x00000004080472a5 */ /* 0x000fe2000f8e00ff */
[----:B------:R-:W-:Y:S02]  /*8d30*/  SEL R5, RZ, 0xffffffff, P2 ;  /* 0xffffffffff057807 */ /* 0x000fe40001000000 */
[----:B------:R-:W-:Y:S01]  /*8d40*/  CS2R R48, SRZ ;  /* 0x0000000000307805 */ /* 0x000fe2000001ff00 */
[----:B------:R-:W4:Y:S01]  /*8d50*/  @P5 SYNCS.PHASECHK.TRANS64.TRYWAIT P1, [R3+URZ+0x60], R8 ;  /* 0x00006008030055a7 */ /* 0x000f2200080211ff */
[----:B------:R-:W-:Y:S01]  /*8d60*/  USHF.R.U32.HI UR5, URZ, UR6, UR5 ;  /* 0x00000006ff057299 */ /* 0x000fe20008011605 */
[----:B------:R-:W-:Y:S01]  /*8d70*/  @P3 SEL R5, R4, R5, !P4 ;  /* 0x0000000504053207 */ /* 0x000fe20006000000 */
[----:B------:R-:W-:Y:S01]  /*8d80*/  UISETP.NE.AND UP0, UPT, UR10, 0x1, UPT ;  /* 0x000000010a00788c */ /* 0x000fe2000bf05270 */
[----:B------:R-:W-:Y:S02]  /*8d90*/  P2R R82, PR, RZ, 0x20 ;  /* 0x00000020ff527803 */ /* 0x000fe40000000000 */
[----:B------:R-:W-:Y:S01]  /*8da0*/  LOP3.LUT R5, R5, 0x1, RZ, 0xc0, !PT ;  /* 0x0000000105057812 */ /* 0x000fe200078ec0ff */
[----:B------:R-:W-:Y:S02]  /*8db0*/  USEL UR5, UR8, UR5, !UP0 ;  /* 0x0000000508057287 */ /* 0x000fe4000c000000 */
[----:B------:R-:W-:Y:S04]  /*8dc0*/  UISETP.NE.AND UP0, UPT, UR9, 0x1, UPT ;  /* 0x000000010900788c */ /* 0x000fe8000bf05270 */
[----:B------:R-:W-:Y:S02]  /*8dd0*/  IMAD R7, RZ, RZ, -UR5 ;  /* 0x80000005ff077e24 */ /* 0x000fe4000f8e02ff */
[----:B------:R-:W-:Y:S01]  /*8de0*/  IMAD.U32 R79, RZ, RZ, UR5 ;  /* 0x00000005ff4f7e24 */ /* 0x000fe2000f8e00ff */
[----:B------:R2:W3:Y:S01]  /*8df0*/  SYNCS.PHASECHK.TRANS64.TRYWAIT P0, [R85+URZ+0xb0], R0 ;  /* 0x0000b000550075a7 */ /* 0x0004e200080011ff */
[----:B-1----:R-:W-:Y:S01]  /*8e00*/  UIMAD.WIDE.U32 UR6, UR5, UR12, URZ ;  /* 0x0000000c050672a5 */ /* 0x002fe2000f8e00ff */
[----:B------:R-:W-:Y:S06]  /*8e10*/  IMAD R80, R7, UR10, R80 ;  /* 0x0000000a07507c24 */ /* 0x000fec000f8e0250 */
[----:B------:R-:W-:Y:S02]  /*8e20*/  UMOV UR4, UR7 ;  /* 0x0000000700047c82 */ /* 0x000fe40008000000 */
[----:B------:R-:W-:Y:S04]  /*8e30*/  USHF.R.U32.HI UR4, URZ, UR13, UR4 ;  /* 0x0000000dff047299 */ /* 0x000fe80008011604 */
[----:B------:R-:W-:Y:S02]  /*8e40*/  USEL UR4, UR5, UR4, !UP0 ;  /* 0x0000000405047287 */ /* 0x000fe4000c000000 */
[----:B------:R-:W-:Y:S02]  /*8e50*/  UISETP.NE.AND UP0, UPT, UR14, 0x1, UPT ;  /* 0x000000010e00788c */ /* 0x000fe4000bf05270 */
[----:B------:R-:W-:Y:S02]  /*8e60*/  UIMAD.WIDE.U32 UR6, UR4, UR15, URZ ;  /* 0x0000000f040672a5 */ /* 0x000fe4000f8e00ff */
[----:B------:R-:W-:Y:S02]  /*8e70*/  IMAD.U32 R78, RZ, RZ, UR4 ;  /* 0x00000004ff4e7e24 */ /* 0x000fe4000f8e00ff */
[----:B------:R-:W-:Y:S01]  /*8e80*/  PLOP3.LUT P2, PT, PT, PT, UP0, 0x80, 0x8 ;  /* 0x000000000008781c */ /* 0x000fe20003f4f008 */
[----:B------:R-:W-:Y:S02]  /*8e90*/  IMAD R6, RZ, RZ, -UR4 ;  /* 0x80000004ff067e24 */ /* 0x000fe4000f8e02ff */
[----:B------:R-:W-:Y:S01]  /*8ea0*/  UMOV UR6, UR7 ;  /* 0x0000000700067c82 */ /* 0x000fe20008000000 */
[----:B------:R-:W-:Y:S01]  /*8eb0*/  IMAD.U32 R77, RZ, RZ, UR4 ;  /* 0x00000004ff4d7e24 */ /* 0x000fe2000f8e00ff */
[----:B--2---:R-:W-:Y:S01]  /*8ec0*/  USHF.R.U32.HI UR6, URZ, UR11, UR6 ;  /* 0x0000000bff067299 */ /* 0x004fe20008011606 */
[----:B------:R-:W-:Y:S05]  /*8ed0*/  IMAD R79, R6, UR9, R79 ;  /* 0x00000009064f7c24 */ /* 0x000fea000f8e024f */
[----:B------:R-:W-:Y:S02]  /*8ee0*/  SEL R78, R78, UR6, !P2 ;  /* 0x000000064e4e7c07 */ /* 0x000fe4000d000000 */
[----:B------:R-:W-:Y:S03]  /*8ef0*/  ISETP.NE.U32.AND P2, PT, R5, 0x1, PT ;  /* 0x000000010500780c */ /* 0x000fe60003f45070 */
[----:B------:R-:W-:Y:S01]  /*8f00*/  IMAD.MOV R4, RZ, RZ, -R78 ;  /* 0x000000ffff047224 */ /* 0x000fe200078e0a4e */
[----:B------:R-:W-:Y:S03]  /*8f10*/  P2R R86, PR, RZ, 0x4 ;  /* 0x00000004ff567803 */ /* 0x000fe60000000000 */
[----:B------:R-:W-:Y:S01]  /*8f20*/  IMAD R77, R4, UR14, R77 ;  /* 0x0000000e044d7c24 */ /* 0x000fe2000f8e024d */
[----:B----4-:R-:W-:Y:S01]  /*8f30*/  @P5 SEL R35, RZ, 0x1, !P1 ;  /* 0x00000001ff235807 */ /* 0x010fe20004800000 */
[----:B------:R-:W-:Y:S06]  /*8f40*/  @!P5 BRA `(.L_x_81) ;  /* 0x000000000094d947 */ /* 0x000fec0003800000 */
[----:B------:R-:W-:Y:S01]  /*8f50*/  HFMA2 R47, -RZ, RZ, 0, 0 ;  /* 0x00000000ff2f7431 */ /* 0x000fe200000001ff */
[----:B------:R-:W-:Y:S01]  /*8f60*/  ISETP.NE.AND P1, PT, R35, RZ, PT ;  /* 0x000000ff2300720c */ /* 0x000fe20003f25270 */
[----:B------:R-:W-:Y:S01]  /*8f70*/  IMAD.U32 R2, RZ, RZ, UR50 ;  /* 0x00000032ff027e24 */ /* 0x000fe2000f8e00ff */
[----:B------:R-:W-:Y:S11]  /*8f80*/  BSSY B0, `(.L_x_82) ;  /* 0x0000005000007945 */ /* 0x000ff60003800000 */
[----:B------:R-:W-:Y:S05]  /*8f90*/  @P1 BRA `(.L_x_83) ;  /* 0x00000000000c1947 */ /* 0x000fea0003800000 */
[----:B------:R-:W-:Y:S04]  /*8fa0*/  SHF.L.U32 R4, R32, 0x1f, RZ ;  /* 0x0000001f20047819 */ /* 0x000fe800000006ff */
[----:B------:R-:W1:Y:S02]  /*8fb0*/  SYNCS.PHASECHK.TRANS64.TRYWAIT P1, [R3+URZ+0x60], R4 ;  /* 0x00006004030075a7 */ /* 0x000e6400080211ff */
[----:B-1----:R-:W-:Y:S05]  /*8fc0*/  @!P1 BRA `(.L_x_84) ;  /* 0x00000020004c9947 */ /* 0x002fea0003800000 */
.L_x_83:
[----:B------:R-:W-:Y:S05]  /*8fd0*/  BSYNC B0 ;  /* 0x0000000000007941 */ /* 0x000fea0003800000 */
.L_x_82:
[----:B------:R-:W-:Y:S01]  /*8fe0*/  ISETP.NE.AND P1, PT, R86, RZ, PT ;  /* 0x000000ff5600720c */ /* 0x000fe20003f25270 */
[----:B------:R-:W-:Y:S01]  /*8ff0*/  IMAD.MOV.U32 R46, RZ, RZ, RZ ;  /* 0x000000ffff2e7224 */ /* 0x000fe200078e00ff */
[----:B------:R-:W-:Y:S02]  /*9000*/  CS2R R44, SRZ ;  /* 0x00000000002c7805 */ /* 0x000fe4000001ff00 */
[----:B------:R-:W-:Y:S02]  /*9010*/  CS2R R50, SRZ ;  /* 0x0000000000327805 */ /* 0x000fe4000001ff00 */
[----:B------:R-:W-:Y:S02]  /*9020*/  CS2R R48, SRZ ;  /* 0x0000000000307805 */ /* 0x000fe4000001ff00 */
[----:B------:R-:W-:Y:S02]  /*9030*/  CS2R R42, SRZ ;  /* 0x00000000002a7805 */ /* 0x000fe4000001ff00 */
[----:B------:R-:W-:Y:S02]  /*9040*/  CS2R R40, SRZ ;  /* 0x0000000000287805 */ /* 0x000fe4000001ff00 */
[----:B------:R-:W-:Y:S02]  /*9050*/  CS2R R38, SRZ ;  /* 0x0000000000267805 */ /* 0x000fe4000001ff00 */
[----:B------:R-:W-:Y:S01]  /*9060*/  CS2R R36, SRZ ;  /* 0x0000000000247805 */ /* 0x000fe2000001ff00 */
[----:B------:R-:W-:Y:S01]  /*9070*/  @P1 IMAD R5, R2, 0x800, R61 ;  /* 0x0000080002051824 */ /* 0x000fe200078e023d */
[----:B------:R-:W-:Y:S05]  /*9080*/  @P1 WARPSYNC.ALL ;  /* 0x0000000000001948 */ /* 0x000fea0003800000 */
[----:B------:R-:W-:Y:S01]  /*9090*/  @P1 LEA R5, R5, UR49, 0x2 ;  /* 0x0000003105051c11 */ /* 0x000fe2000f8e10ff */
[----:B------:R-:W-:Y:S04]  /*90a0*/  UIADD3 UR4, UPT, UPT, UR50, 0x1, URZ ;  /* 0x0000000132047890 */ /* 0x000fe8000fffe0ff */
[----:B------:R2:W4:Y:S01]  /*90b0*/  @P1 LDSM.16.M88.4 R48, [R5+0x400] ;  /* 0x000400000530183b */ /* 0x0005220000000200 */
[----:B------:R-:W-:Y:S01]  /*90c0*/  @P1 VIADD R2, R5, 0x400 ;  /* 0x0000040005021836 */ /* 0x000fe20000000000 */
[----:B------:R-:W-:Y:S01]  /*90d0*/  UISETP.NE.AND UP0, UPT, UR4, 0x3, UPT ;  /* 0x000000030400788c */ /* 0x000fe2000bf05270 */
[C-C-:B-1----:R-:W-:Y:S02]  /*90e0*/  @P1 IMAD R3, R76.reuse, 0x4, R5.reuse ;  /* 0x000000044c031824 */ /* 0x142fe400078e0205 */
[C---:B------:R-:W-:Y:S01]  /*90f0*/  @P1 IMAD R7, R75.reuse, 0x4, R2 ;  /* 0x000000044b071824 */ /* 0x040fe200078e0202 */
[----:B------:R-:W-:Y:S01]  /*9100*/  USEL UR4, UR4, URZ, UP0 ;  /* 0x000000ff04047287 */ /* 0x000fe20008000000 */
[----:B------:R-:W-:Y:S01]  /*9110*/  @P1 IMAD R2, R75, 0x4, R5 ;  /* 0x000000044b021824 */ /* 0x000fe200078e0205 */
[----:B------:R2:W1:Y:S01]  /*9120*/  @P1 LDSM.16.M88.4 R44, [R3+0x400] ;  /* 0x00040000032c183b */ /* 0x0004620000000200 */
[----:B------:R-:W-:Y:S03]  /*9130*/  @P1 IMAD R4, R76, 0x4, R7 ;  /* 0x000000044c041824 */ /* 0x000fe600078e0207 */
[----:B------:R-:W-:Y:S01]  /*9140*/  IMAD.U32 R34, RZ, RZ, UR4 ;  /* 0x00000004ff227e24 */ /* 0x000fe2000f8e00ff */
[----:B------:R2:W1:Y:S05]  /*9150*/  @P1 LDSM.16.M88.4 R40, [R2+0x400] ;  /* 0x000400000228183b */ /* 0x00046a0000000200 */
[----:B------:R2:W1:Y:S01]  /*9160*/  @P1 LDSM.16.M88.4 R36, [R4] ;  /* 0x000000000424183b */ /* 0x0004620000000200 */
[----:B------:R-:W-:Y:S04]  /*9170*/  PLOP3.LUT P1, PT, PT, PT, UP0, 0x80, 0x8 ;  /* 0x000000000008781c */ /* 0x000fe80003f2f008 */
[----:B------:R-:W-:Y:S04]  /*9180*/  SEL R7, RZ, 0x1, P1 ;  /* 0x00000001ff077807 */ /* 0x000fe80000800000 */
[----:B------:R-:W-:Y:S02]  /*9190*/  LOP3.LUT R32, R32, R7, RZ, 0x3c, !PT ;  /* 0x0000000720207212 */ /* 0x000fe400078e3cff */
.L_x_81:
[----:B------:R-:W-:Y:S05]  /*91a0*/  BSYNC B1 ;  /* 0x0000000000017941 */ /* 0x000fea0003800000 */
.L_x_80:
[----:B--2---:R-:W-:Y:S04]  /*91b0*/  SHF.R.U32.HI R3, RZ, 0x15, R25 ;  /* 0x00000015ff037819 */ /* 0x004fe80000011619 */
[----:B------:R-:W-:Y:S01]  /*91c0*/  LOP3.LUT P1, RZ, R3, 0x3, R64, 0x48, !PT ;  /* 0x0000000303ff7812 */ /* 0x000fe20007824840 */
[----:B------:R-:W-:Y:S01]  /*91d0*/  @!UPT UIADD3 URZ, UPT, UPT, URZ, URZ, URZ ;  /* 0x000000fffffff290 */ /* 0x000fe2000fffe0ff */
[----:B---3--:R-:W-:Y:S11]  /*91e0*/  @P0 BRA `(.L_x_85) ;  /* 0x0000000000080947 */ /* 0x008ff60003800000 */
[----:B------:R-:W2:Y:S02]  /*91f0*/  SYNCS.PHASECHK.TRANS64.TRYWAIT P0, [R85+URZ+0xb0], R0 ;  /* 0x0000b000550075a7 */ /* 0x000ea400080011ff */
[----:B--2---:R-:W-:Y:S05]  /*9200*/  @!P0 BRA `(.L_x_86) ;  /* 0x0000001c00d08947 */ /* 0x004fea0003800000 */
.L_x_85:
[----:B------:R-:W-:Y:S05]  /*9210*/  @!P1 BRA `(.L_x_87) ;  /* 0x0000000000409947 */ /* 0x000fea0003800000 */
[----:B------:R-:W3:Y:S01]  /*9220*/  LDCU.64 UR8, c[0x4][0x70] ;  /* 0x01000e00ff0877ac */ /* 0x000ee20008000a00 */
[----:B------:R-:W-:Y:S01]  /*9230*/  MOV R3, 0x0 ;  /* 0x0000000000037802 */ /* 0x000fe20000000f00 */
[----:B------:R-:W-:Y:S02]  /*9240*/  HFMA2 R12, -RZ, RZ, 0, 5.9604644775390625e-08 ;  /* 0x00000001ff0c7431 */ /* 0x000fe400000001ff */
[----:B------:R-:W-:Y:S02]  /*9250*/  IMAD.MOV.U32 R8, RZ, RZ, 0x192 ;  /* 0x00000192ff087424 */ /* 0x000fe400078e00ff */
[----:B------:R-:W-:Y:S01]  /*9260*/  IMAD.MOV.U32 R13, RZ, RZ, RZ ;  /* 0x000000ffff0d7224 */ /* 0x000fe200078e00ff */
[----:B------:R-:W5:Y:S01]  /*9270*/  LDCU.64 UR6, c[0x4][0x78] ;  /* 0x01000f00ff0677ac */ /* 0x000f620008000a00 */
[----:B------:R-:W1:Y:S01]  /*9280*/  LDC.64 R2, c[0x4][R3] ;  /* 0x0100000003027b82 */ /* 0x000e620000000a00 */
[----:B------:R-:W2:Y:S01]  /*9290*/  LDCU.64 UR4, c[0x4][0x10] ;  /* 0x01000200ff0477ac */ /* 0x000ea20008000a00 */
[----:B---3--:R-:W-:Y:S01]  /*92a0*/  MOV R5, UR9 ;  /* 0x0000000900057c02 */ /* 0x008fe20008000f00 */
[----:B------:R-:W-:Y:S01]  /*92b0*/  IMAD.U32 R4, RZ, RZ, UR8 ;  /* 0x00000008ff047e24 */ /* 0x000fe2000f8e00ff */
[----:B-----5:R-:W-:Y:S01]  /*92c0*/  MOV R7, UR7 ;  /* 0x0000000700077c02 */ /* 0x020fe20008000f00 */
[----:B------:R-:W-:Y:S01]  /*92d0*/  IMAD.U32 R6, RZ, RZ, UR6 ;  /* 0x00000006ff067e24 */ /* 0x000fe2000f8e00ff */
[----:B--2---:R-:W-:Y:S01]  /*92e0*/  MOV R11, UR5 ;  /* 0x00000005000b7c02 */ /* 0x004fe20008000f00 */
[----:B------:R-:W-:Y:S02]  /*92f0*/  IMAD.U32 R10, RZ, RZ, UR4 ;  /* 0x00000004ff0a7e24 */ /* 0x000fe4000f8e00ff */
[----:B------:R-:W-:Y:S07]  /*9300*/  LEPC R20, `(.L_x_87) ;  /* 0x000000001014794e */ /* 0x000fee0000000000 */
[----:B-1--4-:R-:W-:Y:S05]  /*9310*/  CALL.ABS.NOINC R2 ;  /* 0x0000000002007343 */ /* 0x012fea0003c00000 */
.L_x_87:
[----:B----4-:R-:W-:Y:S01]  /*9320*/  LOP3.LUT R20, R48, 0xffffe000, RZ, 0xc0, !PT ;  /* 0xffffe00030147812 */ /* 0x010fe200078ec0ff */
[----:B------:R-:W-:Y:S05]  /*9330*/  WARPSYNC.ALL ;  /* 0x0000000000007948 */ /* 0x000fea0003800000 */
[----:B------:R-:W-:Y:S01]  /*9340*/  R2UR UR4, R25 ;  /* 0x00000000190472ca */ /* 0x000fe200000e0000 */
[----:B------:R-:W-:Y:S01]  /*9350*/  IMAD.SHL.U32 R83, R75, 0x4, RZ ;  /* 0x000000044b537824 */ /* 0x000fe200078e00ff */
[----:B------:R-:W-:Y:S01]  /*9360*/  LOP3.LUT R21, R49, 0xffffe000, RZ, 0xc0, !PT ;  /* 0xffffe00031157812 */ /* 0x000fe200078ec0ff */
[----:B------:R-:W-:Y:S01]  /*9370*/  IMAD.U32 R84, RZ, RZ, UR50 ;  /* 0x00000032ff547e24 */ /* 0x000fe2000f8e00ff */
[----:B------:R-:W-:Y:S01]  /*9380*/  LOP3.LUT R26, R50, 0xffffe000, RZ, 0xc0, !PT ;  /* 0xffffe000321a7812 */ /* 0x000fe200078ec0ff */
[----:B------:R-:W-:Y:S01]  /*9390*/  BSSY.RECONVERGENT B0, `(.L_x_88) ;  /* 0x000005d000007945 */ /* 0x000fe20003800200 */
[----:B-1----:R-:W-:Y:S01]  /*93a0*/  LOP3.LUT R33, R46, 0xffffe000, RZ, 0xc0, !PT ;  /* 0xffffe0002e217812 */ /* 0x002fe200078ec0ff */
[----:B------:R-:W-:Y:S01]  /*93b0*/  IMAD R84, R84, 0x800, R61 ;  /* 0x0000080054547824 */ /* 0x000fe200078e023d */
[----:B------:R-:W-:Y:S04]  /*93c0*/  ISETP.NE.AND P0, PT, R62, RZ, PT ;  /* 0x000000ff3e00720c */ /* 0x000fe80003f05270 */
[----:B------:R-:W-:Y:S01]  /*93d0*/  LEA R87, R84, UR49, 0x2 ;  /* 0x0000003154577c11 */ /* 0x000fe2000f8e10ff */
[----:B------:R-:W2:Y:S01]  /*93e0*/  LDTM.16dp128bit.x8 R4, tmem[UR4] ;  /* 0x00000004000479ee */ /* 0x000ea20008180000 */
[----:B------:R-:W-:Y:S02]  /*93f0*/  IMAD.SHL.U32 R84, R76, 0x4, RZ ;  /* 0x000000044c547824 */ /* 0x000fe400078e00ff */
[--C-:B------:R-:W-:Y:S03]  /*9400*/  IADD3 R89, PT, PT, R83, 0x400, R87.reuse ;  /* 0x0000040053597810 */ /* 0x100fe60007ffe057 */
[C---:B------:R-:W-:Y:S02]  /*9410*/  IADD3 R90, PT, PT, R84.reuse, 0x400, R87 ;  /* 0x00000400545a7810 */ /* 0x040fe40007ffe057 */
[----:B------:R-:W-:Y:S02]  /*9420*/  IMAD.IADD R88, R84, 0x1, R89 ;  /* 0x0000000154587824 */ /* 0x000fe400078e0259 */
[C---:B--2---:R-:W-:Y:S01]  /*9430*/  FMUL R0, R24.reuse, R4 ;  /* 0x0000000418007220 */ /* 0x044fe20000400000 */
[C---:B------:R-:W-:Y:S01]  /*9440*/  FMUL R2, R24.reuse, R5 ;  /* 0x0000000518027220 */ /* 0x040fe20000400000 */
[C---:B------:R-:W-:Y:S01]  /*9450*/  FMUL R3, R24.reuse, R6 ;  /* 0x0000000618037220 */ /* 0x040fe20000400000 */
[----:B------:R-:W-:Y:S01]  /*9460*/  FMUL R7, R24, R7 ;  /* 0x0000000718077220 */ /* 0x000fe20000400000 */
[----:B------:R-:W-:Y:S01]  /*9470*/  FFMA R28, R27, R20, R0 ;  /* 0x000000141b1c7223 */ /* 0x000fe20000000000 */
[----:B------:R-:W-:Y:S01]  /*9480*/  LOP3.LUT R20, R51, 0xffffe000, RZ, 0xc0, !PT ;  /* 0xffffe00033147812 */ /* 0x000fe200078ec0ff */
[C---:B------:R-:W-:Y:S01]  /*9490*/  FFMA R29, R27.reuse, R21, R2 ;  /* 0x000000151b1d7223 */ /* 0x040fe20000000002 */
[----:B------:R-:W-:Y:S01]  /*94a0*/  LOP3.LUT R21, R44, 0xffffe000, RZ, 0xc0, !PT ;  /* 0xffffe0002c157812 */ /* 0x000fe200078ec0ff */
[----:B------:R-:W-:Y:S01]  /*94b0*/  FFMA R30, R27, R26, R3 ;  /* 0x0000001a1b1e7223 */ /* 0x000fe20000000003 */
[----:B------:R-:W-:Y:S01]  /*94c0*/  LOP3.LUT R26, R45, 0xffffe000, RZ, 0xc0, !PT ;  /* 0xffffe0002d1a7812 */ /* 0x000fe200078ec0ff */
[C---:B------:R-:W-:Y:S01]  /*94d0*/  FMUL R4, R24.reuse, R8 ;  /* 0x0000000818047220 */ /* 0x040fe20000400000 */
[----:B------:R-:W-:Y:S01]  /*94e0*/  F2FP.TF32.F32.PACK_B R28, R28 ;  /* 0x0000001cff1c723e */ /* 0x000fe200024050ff */
[----:B------:R-:W-:Y:S01]  /*94f0*/  FFMA R31, R27, R20, R7 ;  /* 0x000000141b1f7223 */ /* 0x000fe20000000007 */
[----:B------:R-:W-:Y:S01]  /*9500*/  LOP3.LUT R20, R47, 0xffffe000, RZ, 0xc0, !PT ;  /* 0xffffe0002f147812 */ /* 0x000fe200078ec0ff */
[C---:B------:R-:W-:Y:S01]  /*9510*/  FMUL R5, R24.reuse, R9 ;  /* 0x0000000918057220 */ /* 0x040fe20000400000 */
[----:B------:R-:W-:Y:S01]  /*9520*/  F2FP.TF32.F32.PACK_B R29, R29 ;  /* 0x0000001dff1d723e */ /* 0x000fe200024050ff */
[C---:B------:R-:W-:Y:S01]  /*9530*/  FMUL R6, R24.reuse, R10 ;  /* 0x0000000a18067220 */ /* 0x040fe20000400000 */
[----:B------:R-:W-:Y:S01]  /*9540*/  F2FP.TF32.F32.PACK_B R30, R30 ;  /* 0x0000001eff1e723e */ /* 0x000fe200024050ff */
[----:B------:R-:W-:Y:S01]  /*9550*/  FMUL R11, R24, R11 ;  /* 0x0000000b180b7220 */ /* 0x000fe20000400000 */
[----:B------:R-:W-:Y:S01]  /*9560*/  F2FP.TF32.F32.PACK_B R31, R31 ;  /* 0x0000001fff1f723e */ /* 0x000fe200024050ff */
[C---:B------:R-:W-:Y:S01]  /*9570*/  FFMA R4, R27.reuse, R21, R4 ;  /* 0x000000151b047223 */ /* 0x040fe20000000004 */
[----:B------:R-:W-:Y:S01]  /*9580*/  LOP3.LUT R21, R40, 0xffffe000, RZ, 0xc0, !PT ;  /* 0xffffe00028157812 */ /* 0x000fe200078ec0ff */
[----:B------:R-:W-:Y:S01]  /*9590*/  FFMA R5, R27, R26, R5 ;  /* 0x0000001a1b057223 */ /* 0x000fe20000000005 */
[----:B------:R-:W-:Y:S01]  /*95a0*/  LOP3.LUT R26, R43, 0xffffe000, RZ, 0xc0, !PT ;  /* 0xffffe0002b1a7812 */ /* 0x000fe200078ec0ff */
[C---:B------:R-:W-:Y:S01]  /*95b0*/  FFMA R6, R27.reuse, R33, R6 ;  /* 0x000000211b067223 */ /* 0x040fe20000000006 */
[----:B------:R-:W-:Y:S01]  /*95c0*/  LOP3.LUT R33, R42, 0xffffe000, RZ, 0xc0, !PT ;  /* 0xffffe0002a217812 */ /* 0x000fe200078ec0ff */
[C---:B------:R-:W-:Y:S01]  /*95d0*/  FMUL R8, R24.reuse, R12 ;  /* 0x0000000c18087220 */ /* 0x040fe20000400000 */
[----:B------:R-:W-:Y:S01]  /*95e0*/  F2FP.TF32.F32.PACK_B R4, R4 ;  /* 0x00000004ff04723e */ /* 0x000fe200024050ff */
[----:B------:R-:W-:Y:S01]  /*95f0*/  FFMA R7, R27, R20, R11 ;  /* 0x000000141b077223 */ /* 0x000fe2000000000b */
[----:B------:R-:W-:Y:S01]  /*9600*/  LOP3.LUT R20, R41, 0xffffe000, RZ, 0xc0, !PT ;  /* 0xffffe00029147812 */ /* 0x000fe200078ec0ff */
[----:B------:R-:W-:Y:S01]  /*9610*/  FMUL R9, R24, R13 ;  /* 0x0000000d18097220 */ /* 0x000fe20000400000 */
[----:B------:R-:W-:Y:S01]  /*9620*/  F2FP.TF32.F32.PACK_B R5, R5 ;  /* 0x00000005ff05723e */ /* 0x000fe200024050ff */
[----:B------:R1:W-:Y:S01]  /*9630*/  STSM.16.M88.4 [R87+0x400], R28 ;  /* 0x0004001c57007844 */ /* 0x0003e20000000200 */
[----:B------:R-:W-:Y:S01]  /*9640*/  F2FP.TF32.F32.PACK_B R6, R6 ;  /* 0x00000006ff06723e */ /* 0x000fe200024050ff */
[C---:B------:R-:W-:Y:S01]  /*9650*/  FFMA R8, R27.reuse, R21, R8 ;  /* 0x000000151b087223 */ /* 0x040fe20000000008 */
[----:B------:R-:W-:Y:S01]  /*9660*/  LOP3.LUT R21, R36, 0xffffe000, RZ, 0xc0, !PT ;  /* 0xffffe00024157812 */ /* 0x000fe200078ec0ff */
[C---:B------:R-:W-:Y:S01]  /*9670*/  FMUL R10, R24.reuse, R14 ;  /* 0x0000000e180a7220 */ /* 0x040fe20000400000 */
[C---:B------:R-:W-:Y:S01]  /*9680*/  FMUL R15, R24.reuse, R15 ;  /* 0x0000000f180f7220 */ /* 0x040fe20000400000 */
[C---:B------:R-:W-:Y:S01]  /*9690*/  FMUL R12, R24.reuse, R16 ;  /* 0x00000010180c7220 */ /* 0x040fe20000400000 */
[C---:B------:R-:W-:Y:S01]  /*96a0*/  FFMA R9, R27.reuse, R20, R9 ;  /* 0x000000141b097223 */ /* 0x040fe20000000009 */
[C---:B------:R-:W-:Y:S01]  /*96b0*/  FFMA R10, R27.reuse, R33, R10 ;  /* 0x000000211b0a7223 */ /* 0x040fe2000000000a */
[C---:B------:R-:W-:Y:S01]  /*96c0*/  FFMA R11, R27.reuse, R26, R15 ;  /* 0x0000001a1b0b7223 */ /* 0x040fe2000000000f */
[----:B------:R-:W-:Y:S01]  /*96d0*/  FFMA R12, R27, R21, R12 ;  /* 0x000000151b0c7223 */ /* 0x000fe2000000000c */
[----:B------:R-:W-:Y:S01]  /*96e0*/  LOP3.LUT R20, R37, 0xffffe000, RZ, 0xc0, !PT ;  /* 0xffffe00025147812 */ /* 0x000fe200078ec0ff */
[----:B------:R-:W-:Y:S01]  /*96f0*/  FMUL R13, R24, R17 ;  /* 0x00000011180d7220 */ /* 0x000fe20000400000 */
[----:B------:R-:W-:Y:S01]  /*9700*/  LOP3.LUT R21, R38, 0xffffe000, RZ, 0xc0, !PT ;  /* 0xffffe00026157812 */ /* 0x000fe200078ec0ff */
[C---:B------:R-:W-:Y:S01]  /*9710*/  FMUL R14, R24.reuse, R18 ;  /* 0x00000012180e7220 */ /* 0x040fe20000400000 */
[----:B------:R-:W-:Y:S01]  /*9720*/  LOP3.LUT R26, R39, 0xffffe000, RZ, 0xc0, !PT ;  /* 0xffffe000271a7812 */ /* 0x000fe200078ec0ff */
[----:B------:R-:W-:Y:S01]  /*9730*/  FMUL R19, R24, R19 ;  /* 0x0000001318137220 */ /* 0x000fe20000400000 */
[----:B------:R-:W-:Y:S01]  /*9740*/  F2FP.TF32.F32.PACK_B R7, R7 ;  /* 0x00000007ff07723e */ /* 0x000fe200024050ff */
[C---:B------:R-:W-:Y:S01]  /*9750*/  FFMA R13, R27.reuse, R20, R13 ;  /* 0x000000141b0d7223 */ /* 0x040fe2000000000d */
[C---:B------:R-:W-:Y:S01]  /*9760*/  FFMA R14, R27.reuse, R21, R14 ;  /* 0x000000151b0e7223 */ /* 0x040fe2000000000e */
[----:B------:R-:W-:Y:S01]  /*9770*/  FFMA R15, R27, R26, R19 ;  /* 0x0000001a1b0f7223 */ /* 0x000fe20000000013 */
[----:B------:R-:W-:Y:S01]  /*9780*/  F2FP.TF32.F32.PACK_B R8, R8 ;  /* 0x00000008ff08723e */ /* 0x000fe200024050ff */
[----:B------:R1:W-:Y:S01]  /*9790*/  STSM.16.M88.4 [R90], R4 ;  /* 0x000000045a007844 */ /* 0x0003e20000000200 */
[----:B------:R-:W-:Y:S02]  /*97a0*/  F2FP.TF32.F32.PACK_B R9, R9 ;  /* 0x00000009ff09723e */ /* 0x000fe400024050ff */
[----:B------:R-:W-:Y:S02]  /*97b0*/  F2FP.TF32.F32.PACK_B R10, R10 ;  /* 0x0000000aff0a723e */ /* 0x000fe400024050ff */
[----:B------:R-:W-:Y:S02]  /*97c0*/  F2FP.TF32.F32.PACK_B R11, R11 ;  /* 0x0000000bff0b723e */ /* 0x000fe400024050ff */
[----:B------:R-:W-:Y:S02]  /*97d0*/  F2FP.TF32.F32.PACK_B R12, R12 ;  /* 0x0000000cff0c723e */ /* 0x000fe400024050ff */
[----:B------:R-:W-:Y:S01]  /*97e0*/  F2FP.TF32.F32.PACK_B R13, R13 ;  /* 0x0000000dff0d723e */ /* 0x000fe200024050ff */
[----:B------:R1:W-:Y:S01]  /*97f0*/  STSM.16.M88.4 [R89], R8 ;  /* 0x0000000859007844 */ /* 0x0003e20000000200 */
[----:B------:R-:W-:Y:S02]  /*9800*/  F2FP.TF32.F32.PACK_B R14, R14 ;  /* 0x0000000eff0e723e */ /* 0x000fe400024050ff */
[----:B------:R-:W-:Y:S05]  /*9810*/  F2FP.TF32.F32.PACK_B R15, R15 ;  /* 0x0000000fff0f723e */ /* 0x000fea00024050ff */
[----:B------:R1:W-:Y:S01]  /*9820*/  STSM.16.M88.4 [R88], R12 ;  /* 0x0000000c58007844 */ /* 0x0003e20000000200 */
[----:B------:R-:W-:Y:S01]  /*9830*/  @!PT LDS RZ, [RZ] ;  /* 0x00000000fffff984 */ /* 0x000fe20000000800 */
[----:B------:R-:W-:Y:S01]  /*9840*/  @!PT LDS RZ, [RZ] ;  /* 0x00000000fffff984 */ /* 0x000fe20000000800 */
[----:B------:R-:W-:Y:S01]  /*9850*/  @!PT LDS RZ, [RZ] ;  /* 0x00000000fffff984 */ /* 0x000fe20000000800 */
[----:B------:R-:W-:Y:S01]  /*9860*/  @!PT LDS RZ, [RZ] ;  /* 0x00000000fffff984 */ /* 0x000fe20000000800 */
[----:B------:R2:W-:Y:S07]  /*9870*/  MEMBAR.ALL.CTA ;  /* 0x0000000000007992 */ /* 0x0005ee0000008000 */
[----:B--2---:R-:W2:Y:S02]  /*9880*/  FENCE.VIEW.ASYNC.S ;  /* 0x00000000000073c6 */ /* 0x004ea40000000000 */
[----:B--2---:R-:W-:Y:S06]  /*9890*/  BAR.SYNC.DEFER_BLOCKING 0x1, 0x80 ;  /* 0x0042000000007b1d */ /* 0x004fec0000010000 */
[----:B------:R-:W-:Y:S05]  /*98a0*/  @P0 BRA `(.L_x_89) ;  /* 0x00000000002c0947 */ /* 0x000fea0003800000 */
[----:B------:R-:W2:Y:S01]  /*98b0*/  LDCU.64 UR6, c[0x0][0x348] ;  /* 0x00006900ff0677ac */ /* 0x000ea20008000a00 */
[----:B------:R-:W-:Y:S02]  /*98c0*/  R2UR UR42, R80 ;  /* 0x00000000502a72ca */ /* 0x000fe400000e0000 */
[----:B------:R-:W-:Y:S01]  /*98d0*/  R2UR UR43, R79 ;  /* 0x000000004f2b72ca */ /* 0x000fe200000e0000 */
[----:B------:R-:W-:Y:S01]  /*98e0*/  ULEA UR5, UR50, UR49, 0xd ;  /* 0x0000003132057291 */ /* 0x000fe2000f8e68ff */
[----:B------:R-:W-:Y:S02]  /*98f0*/  R2UR UR44, R77 ;  /* 0x000000004d2c72ca */ /* 0x000fe400000e0000 */
[----:B------:R-:W-:Y:S01]  /*9900*/  R2UR UR45, R78 ;  /* 0x000000004e2d72ca */ /* 0x000fe200000e0000 */
[----:B------:R-:W-:Y:S02]  /*9910*/  UIADD3 UR40, UPT, UPT, UR5, 0x400, URZ ;  /* 0x0000040005287890 */ /* 0x000fe4000fffe0ff */
[----:B--2---:R-:W-:Y:S04]  /*9920*/  UIADD3 UR4, UP0, UPT, UR6, 0x780, URZ ;  /* 0x0000078006047890 */ /* 0x004fe8000ff1e0ff */
[----:B------:R-:W-:Y:S09]  /*9930*/  UIADD3.X UR5, UPT, UPT, URZ, UR7, URZ, UP0, !UPT ;  /* 0x00000007ff057290 */ /* 0x000ff200087fe4ff */
[----:B------:R2:W-:Y:S02]  /*9940*/  UTMASTG.5D.IM2COL [UR40], [UR4] ;  /* 0x00000028040073b5 */ /* 0x0005e40008060000 */
[----:B--2---:R0:W-:Y:S02]  /*9950*/  UTMACMDFLUSH ;  /* 0x00000000000079b7 */ /* 0x0041e40000000000 */
.L_x_89:
[----:B------:R-:W-:Y:S05]  /*9960*/  BSYNC.RECONVERGENT B0 ;  /* 0x0000000000007941 */ /* 0x000fea0003800200 */
.L_x_88:
[----:B------:R-:W-:Y:S01]  /*9970*/  UIADD3 UR42, UPT, UPT, UR50, 0x1, URZ ;  /* 0x00000001322a7890 */ /* 0x000fe2000fffe0ff */
[----:B------:R-:W-:Y:S03]  /*9980*/  BSSY.RECONVERGENT B0, `(.L_x_90) ;  /* 0x0000005000007945 */ /* 0x000fe60003800200 */
[----:B------:R-:W-:Y:S04]  /*9990*/  UISETP.NE.AND UP0, UPT, UR42, 0x3, UPT ;  /* 0x000000032a00788c */ /* 0x000fe8000bf05270 */
[----:B------:R-:W-:Y:S01]  /*99a0*/  USEL UR40, UR42, URZ, UP0 ;  /* 0x000000ff2a287287 */ /* 0x000fe20008000000 */
[----:B------:R-:W-:Y:S11]  /*99b0*/  @P0 BRA `(.L_x_91) ;  /* 0x0000000000040947 */ /* 0x000ff60003800000 */
[----:B------:R-:W-:Y:S04]  /*99c0*/  DEPBAR.LE SB0, 0x1 ;  /* 0x000080400000791a */ /* 0x000fe80000000000 */
.L_x_91:
[----:B------:R-:W-:Y:S05]  /*99d0*/  BSYNC.RECONVERGENT B0 ;  /* 0x0000000000007941 */ /* 0x000fea0003800200 */
.L_x_90:
[----:B------:R-:W-:Y:S01]  /*99e0*/  BAR.SYNC.DEFER_BLOCKING 0x1, 0x80 ;  /* 0x0042000000007b1d */ /* 0x000fe20000010000 */
[----:B------:R-:W-:Y:S01]  /*99f0*/  ISETP.NE.AND P1, PT, R82, RZ, PT ;  /* 0x000000ff5200720c */ /* 0x000fe20003f25270 */
[----:B------:R-:W-:Y:S01]  /*9a00*/  UISETP.NE.AND UP0, UPT, UR52, URZ, UPT ;  /* 0x000000ff3400728c */ /* 0x000fe2000bf05270 */
[----:B------:R-:W-:Y:S11]  /*9a10*/  LEA R3, R34, UR49, 0x3 ;  /* 0x0000003122037c11 */ /* 0x000ff6000f8e18ff */
[----:B-1----:R-:W-:Y:S01]  /*9a20*/  @P1 SHF.L.U32 R4, R32, 0x1f, RZ ;  /* 0x0000001f20041819 */ /* 0x002fe200000006ff */
[----:B------:R-:W-:Y:S06]  /*9a30*/  BRA.U !UP0, `(.L_x_92) ;  /* 0x0000000108287547 */ /* 0x000fec000b800000 */
[----:B------:R-:W1:Y:S01]  /*9a40*/  S2R R0, SR_CgaCtaId ;  /* 0x0000000000007919 */ /* 0x000e620000008800 */
[----:B------:R-:W-:Y:S05]  /*9a50*/  IMAD.U32 R2, RZ, RZ, UR53 ;  /* 0x00000035ff027e24 */ /* 0x000fea000f8e00ff */
[C---:B------:R-:W-:Y:S01]  /*9a60*/  @P1 LEA R5, R2.reuse, UR49, 0x3 ;  /* 0x0000003102051c11 */ /* 0x040fe2000f8e18ff */
[----:B------:R-:W-:Y:S04]  /*9a70*/  VIADD R2, R2, 0x1 ;  /* 0x0000000102027836 */ /* 0x000fe80000000000 */
[----:B------:R-:W-:Y:S01]  /*9a80*/  @P1 VIADD R5, R5, 0x78 ;  /* 0x0000007805051836 */ /* 0x000fe20000000000 */
[C---:B------:R-:W-:Y:S04]  /*9a90*/  ISETP.NE.AND P0, PT, R2.reuse, 0x3, PT ;  /* 0x000000030200780c */ /* 0x040fe80003f05270 */
[----:B------:R-:W-:Y:S04]  /*9aa0*/  SEL R2, R2, RZ, P0 ;  /* 0x000000ff02027207 */ /* 0x000fe80000000000 */
[----:B------:R-:W-:Y:S02]  /*9ab0*/  R2UR UR53, R2 ;  /* 0x00000000023572ca */ /* 0x000fe400000e0000 */
[----:B-1----:R-:W-:Y:S04]  /*9ac0*/  @P1 PRMT R0, R0, 0x654, R5 ;  /* 0x0000065400001816 */ /* 0x002fe80000000005 */
[----:B------:R1:W-:Y:S09]  /*9ad0*/  @P1 SYNCS.ARRIVE.TRANS64.RED.A1T0 RZ, [R0+URZ], RZ ;  /* 0x000000ff00ff19a7 */ /* 0x0003f200081004ff */
.L_x_92:
[----:B------:R-:W2:Y:S01]  /*9ae0*/  @P1 SYNCS.PHASECHK.TRANS64.TRYWAIT P0, [R3+URZ+0x60], R4 ;  /* 0x00006004030015a7 */ /* 0x000ea200080011ff */
[----:B------:R-:W-:Y:S01]  /*9af0*/  BSSY B1, `(.L_x_93) ;  /* 0x0000017000017945 */ /* 0x000fe20003800000 */
[----:B--2---:R-:W-:Y:S03]  /*9b00*/  @P1 SEL R35, RZ, 0x1, !P0 ;  /* 0x00000001ff231807 */ /* 0x004fe60004000000 */
[----:B------:R-:W-:Y:S05]  /*9b10*/  @!P1 BRA `(.L_x_94) ;  /* 0x0000000000509947 */ /* 0x000fea0003800000 */
[----:B------:R-:W-:Y:S01]  /*9b20*/  ISETP.NE.AND P1, PT, R86, RZ, PT ;  /* 0x000000ff5600720c */ /* 0x000fe20003f25270 */
[----:B------:R-:W-:Y:S01]  /*9b30*/  BSSY B0, `(.L_x_95) ;  /* 0x000000a000007945 */ /* 0x000fe20003800000 */
[----:B------:R-:W-:Y:S11]  /*9b40*/  ISETP.NE.AND P0, PT, R35, RZ, PT ;  /* 0x000000ff2300720c */ /* 0x000ff60003f05270 */
[----:B------:R-:W-:Y:S05]  /*9b50*/  @P1 IMAD R2, R34, 0x800, R61 ;  /* 0x0000080022021824 */ /* 0x000fea00078e023d */
[----:B------:R-:W-:Y:S05]  /*9b60*/  @P1 LEA R2, R2, UR49, 0x2 ;  /* 0x0000003102021c11 */ /* 0x000fea000f8e10ff */
[--C-:B------:R-:W-:Y:S02]  /*9b70*/  @P1 IMAD.IADD R5, R83, 0x1, R2.reuse ;  /* 0x0000000153051824 */ /* 0x100fe400078e0202 */
[----:B-1----:R-:W-:Y:S01]  /*9b80*/  @P1 IMAD.IADD R0, R84, 0x1, R2 ;  /* 0x0000000154001824 */ /* 0x002fe200078e0202 */
[----:B------:R-:W-:Y:S06]  /*9b90*/  @P0 BRA `(.L_x_96) ;  /* 0x00000000000c0947 */ /* 0x000fec0003800000 */
[----:B------:R-:W-:Y:S04]  /*9ba0*/  SHF.L.U32 R32, R32, 0x1f, RZ ;  /* 0x0000001f20207819 */ /* 0x000fe800000006ff */
[----:B------:R-:W1:Y:S02]  /*9bb0*/  SYNCS.PHASECHK.TRANS64.TRYWAIT P0, [R3+URZ+0x60], R32 ;  /* 0x00006020030075a7 */ /* 0x000e6400080011ff */
[----:B-1----:R-:W-:Y:S05]  /*9bc0*/  @!P0 BRA `(.L_x_97) ;  /* 0x0000001400748947 */ /* 0x002fea0003800000 */
.L_x_96:
[----:B------:R-:W-:Y:S05]  /*9bd0*/  BSYNC B0 ;  /* 0x0000000000007941 */ /* 0x000fea0003800000 */
.L_x_95:
[----:B------:R-:W-:Y:S11]  /*9be0*/  ISETP.NE.AND P0, PT, R86, RZ, PT ;  /* 0x000000ff5600720c */ /* 0x000ff60003f05270 */
[----:B------:R-:W-:Y:S02]  /*9bf0*/  @!UPT UIADD3 URZ, UPT, UPT, URZ, URZ, URZ ;  /* 0x000000fffffff290 */ /* 0x000fe4000fffe0ff */
[----:B-1----:R-:W-:Y:S01]  /*9c00*/  @P0 IADD3 R3, PT, PT, R84, R5, RZ ;  /* 0x0000000554030210 */ /* 0x002fe20007ffe0ff */
[----:B------:R-:W-:Y:S05]  /*9c10*/  @P0 WARPSYNC.ALL ;  /* 0x0000000000000948 */ /* 0x000fea0003800000 */
[----:B------:R2:W3:Y:S04]  /*9c20*/  @P0 LDSM.16.M88.4 R48, [R2+0x400] ;  /* 0x000400000230083b */ /* 0x0004e80000000200 */
[----:B------:R2:W4:Y:S04]  /*9c30*/  @P0 LDSM.16.M88.4 R44, [R0+0x400] ;  /* 0x00040000002c083b */ /* 0x0005280000000200 */
[----:B------:R2:W1:Y:S04]  /*9c40*/  @P0 LDSM.16.M88.4 R40, [R5+0x400] ;  /* 0x000400000528083b */ /* 0x0004680000000200 */
[----:B------:R2:W1:Y:S02]  /*9c50*/  @P0 LDSM.16.M88.4 R36, [R3+0x400] ;  /* 0x000400000324083b */ /* 0x0004640000000200 */
.L_x_94:
[----:B------:R-:W-:Y:S05]  /*9c60*/  BSYNC B1 ;  /* 0x0000000000017941 */ /* 0x000fea0003800000 */
.L_x_93:
[----:B--2---:R-:W-:Y:S05]  /*9c70*/  VIADD R3, R25, 0x20 ;  /* 0x0000002019037836 */ /* 0x004fea0000000000 */
[----:B------:R-:W-:Y:S04]  /*9c80*/  SHF.R.U32.HI R3, RZ, 0x15, R3 ;  /* 0x00000015ff037819 */ /* 0x000fe80000011603 */
[----:B------:R-:W-:Y:S11]  /*9c90*/  LOP3.LUT P0, RZ, R3, 0x3, R64, 0x48, !PT ;  /* 0x0000000303ff7812 */ /* 0x000ff60007804840 */
[----:B------:R-:W-:Y:S02]  /*9ca0*/  @!UPT UIADD3 URZ, UPT, UPT, URZ, URZ, URZ ;  /* 0x000000fffffff290 */ /* 0x000fe4000fffe0ff */
[----:B------:R-:W-:Y:S05]  /*9cb0*/  @!P0 BRA `(.L_x_98) ;  /* 0x0000000000408947 */ /* 0x000fea0003800000 */
[----:B------:R-:W2:Y:S01]  /*9cc0*/  LDCU.64 UR8, c[0x4][0x70] ;  /* 0x01000e00ff0877ac */ /* 0x000ea20008000a00 */
[----:B------:R-:W-:Y:S01]  /*9cd0*/  MOV R3, 0x0 ;  /* 0x0000000000037802 */ /* 0x000fe20000000f00 */
[----:B------:R-:W-:Y:S02]  /*9ce0*/  HFMA2 R12, -RZ, RZ, 0, 5.9604644775390625e-08 ;  /* 0x00000001ff0c7431 */ /* 0x000fe400000001ff */
[----:B------:R-:W-:Y:S02]  /*9cf0*/  IMAD.MOV.U32 R8, RZ, RZ, 0x192 ;  /* 0x00000192ff087424 */ /* 0x000fe400078e00ff */
[----:B------:R-:W-:Y:S01]  /*9d00*/  IMAD.MOV.U32 R13, RZ, RZ, RZ ;  /* 0x000000ffff0d7224 */ /* 0x000fe200078e00ff */
[----:B------:R-:W5:Y:S01]  /*9d10*/  LDCU.64 UR6, c[0x4][0x78] ;  /* 0x01000f00ff0677ac */ /* 0x000f620008000a00 */
[----:B------:R-:W1:Y:S01]  /*9d20*/  LDC.64 R2, c[0x4][R3] ;  /* 0x0100000003027b82 */ /* 0x000e620000000a00 */
[----:B------:R-:W3:Y:S01]  /*9d30*/  LDCU.64 UR4, c[0x4][0x10] ;  /* 0x01000200ff0477ac */ /* 0x000ee20008000a00 */
[----:B--2---:R-:W-:Y:S01]  /*9d40*/  MOV R5, UR9 ;  /* 0x0000000900057c02 */ /* 0x004fe20008000f00 */
[----:B------:R-:W-:Y:S01]  /*9d50*/  IMAD.U32 R4, RZ, RZ, UR8 ;  /* 0x00000008ff047e24 */ /* 0x000fe2000f8e00ff */
[----:B-----5:R-:W-:Y:S01]  /*9d60*/  MOV R7, UR7 ;  /* 0x0000000700077c02 */ /* 0x020fe20008000f00 */
[----:B------:R-:W-:Y:S01]  /*9d70*/  IMAD.U32 R6, RZ, RZ, UR6 ;  /* 0x00000006ff067e24 */ /* 0x000fe2000f8e00ff */
[----:B---3--:R-:W-:Y:S01]  /*9d80*/  MOV R11, UR5 ;  /* 0x00000005000b7c02 */ /* 0x008fe20008000f00 */
[----:B------:R-:W-:Y:S02]  /*9d90*/  IMAD.U32 R10, RZ, RZ, UR4 ;  /* 0x00000004ff0a7e24 */ /* 0x000fe4000f8e00ff */
[----:B------:R-:W-:Y:S07]  /*9da0*/  LEPC R20, `(.L_x_98) ;  /* 0x000000001014794e */ /* 0x000fee0000000000 */
[----:B-1--4-:R-:W-:Y:S05]  /*9db0*/  CALL.ABS.NOINC R2 ;  /* 0x0000000002007343 */ /* 0x012fea0003c00000 */
.L_x_98:
[----:B------:R-:W-:Y:S01]  /*9dc0*/  ISETP.NE.AND P1, PT, R62, RZ, PT ;  /* 0x000000ff3e00720c */ /* 0x000fe20003f25270 */
[----:B------:R-:W-:Y:S05]  /*9dd0*/  WARPSYNC.ALL ;  /* 0x0000000000007948 */ /* 0x000fea0003800000 */
[----:B------:R-:W-:Y:S01]  /*9de0*/  R2UR UR4, R25 ;  /* 0x00000000190472ca */ /* 0x000fe200000e0000 */
[----:B------:R-:W2:Y:S01]  /*9df0*/  S2UR UR5, SR_CgaCtaId ;  /* 0x00000000000579c3 */ /* 0x000ea20000008800 */
[----:B-1-3--:R-:W-:Y:S01]  /*9e00*/  LOP3.LUT R0, R48, 0xffffe000, RZ, 0xc0, !PT ;  /* 0xffffe00030007812 */ /* 0x00afe200078ec0ff */
[----:B------:R-:W-:Y:S01]  /*9e10*/  IMAD.U32 R86, RZ, RZ, UR40 ;  /* 0x00000028ff567e24 */ /* 0x000fe2000f8e00ff */
[----:B------:R-:W-:Y:S01]  /*9e20*/  LOP3.LUT R2, R49, 0xffffe000, RZ, 0xc0, !PT ;  /* 0xffffe00031027812 */ /* 0x000fe200078ec0ff */
[----:B------:R-:W-:Y:S01]  /*9e30*/  BSSY.RECONVERGENT B0, `(.L_x_99) ;  /* 0x0000062000007945 */ /* 0x000fe20003800200 */
[----:B------:R-:W-:Y:S01]  /*9e40*/  LOP3.LUT R3, R50, 0xffffe000, RZ, 0xc0, !PT ;  /* 0xffffe00032037812 */ /* 0x000fe200078ec0ff */
[----:B------:R-:W-:Y:S01]  /*9e50*/  IMAD R86, R86, 0x800, R61 ;  /* 0x0000080056567824 */ /* 0x000fe200078e023d */
[----:B------:R-:W-:Y:S02]  /*9e60*/  LOP3.LUT R20, R51, 0xffffe000, RZ, 0xc0, !PT ;  /* 0xffffe00033147812 */ /* 0x000fe400078ec0ff */
[----:B----4-:R-:W-:Y:S02]  /*9e70*/  LOP3.LUT R21, R44, 0xffffe000, RZ, 0xc0, !PT ;  /* 0xffffe0002c157812 */ /* 0x010fe400078ec0ff */
[----:B------:R-:W-:Y:S01]  /*9e80*/  LOP3.LUT R26, R45, 0xffffe000, RZ, 0xc0, !PT ;  /* 0xffffe0002d1a7812 */ /* 0x000fe200078ec0ff */
[----:B------:R-:W1:Y:S01]  /*9e90*/  LDTM.16dp128bit.x8 R4, tmem[UR4+0x20] ;  /* 0x00002004000479ee */ /* 0x000e620008180000 */
[----:B------:R-:W-:Y:S01]  /*9ea0*/  R2UR UR4, R85 ;  /* 0x00000000550472ca */ /* 0x000fe200000e0000 */
[----:B------:R-:W-:Y:S01]  /*9eb0*/  NOP ;  /* 0x0000000000007918 */ /* 0x000fe20000000000 */
[----:B------:R-:W-:Y:S02]  /*9ec0*/  LOP3.LUT R29, R46, 0xffffe000, RZ, 0xc0, !PT ;  /* 0xffffe0002e1d7812 */ /* 0x000fe400078ec0ff */
[----:B------:R-:W-:Y:S02]  /*9ed0*/  LOP3.LUT R28, R47, 0xffffe000, RZ, 0xc0, !PT ;  /* 0xffffe0002f1c7812 */ /* 0x000fe400078ec0ff */
[----:B------:R-:W-:Y:S02]  /*9ee0*/  LOP3.LUT R31, R40, 0xffffe000, RZ, 0xc0, !PT ;  /* 0xffffe000281f7812 */ /* 0x000fe400078ec0ff */
[----:B------:R-:W-:Y:S02]  /*9ef0*/  LOP3.LUT R30, R41, 0xffffe000, RZ, 0xc0, !PT ;  /* 0xffffe000291e7812 */ /* 0x000fe400078ec0ff */
[----:B------:R-:W-:Y:S02]  /*9f00*/  LOP3.LUT R33, R42, 0xffffe000, RZ, 0xc0, !PT ;  /* 0xffffe0002a217812 */ /* 0x000fe400078ec0ff */
[----:B------:R-:W-:Y:S01]  /*9f10*/  LOP3.LUT R32, R43, 0xffffe000, RZ, 0xc0, !PT ;  /* 0xffffe0002b207812 */ /* 0x000fe200078ec0ff */
[----:B------:R-:W-:Y:S01]  /*9f20*/  UIADD3 UR4, UPT, UPT, UR4, 0xc0, URZ ;  /* 0x000000c004047890 */ /* 0x000fe2000fffe0ff */
[----:B------:R-:W-:Y:S02]  /*9f30*/  LOP3.LUT R35, R36, 0xffffe000, RZ, 0xc0, !PT ;  /* 0xffffe00024237812 */ /* 0x000fe400078ec0ff */
[----:B------:R-:W-:Y:S02]  /*9f40*/  LOP3.LUT R34, R37, 0xffffe000, RZ, 0xc0, !PT ;  /* 0xffffe00025227812 */ /* 0x000fe400078ec0ff */
[----:B------:R-:W-:Y:S02]  /*9f50*/  LEA R86, R86, UR49, 0x2 ;  /* 0x0000003156567c11 */ /* 0x000fe4000f8e10ff */
[----:B------:R-:W-:Y:S02]  /*9f60*/  LOP3.LUT R37, R38, 0xffffe000, RZ, 0xc0, !PT ;  /* 0xffffe00026257812 */ /* 0x000fe400078ec0ff */
[----:B------:R-:W-:Y:S01]  /*9f70*/  LOP3.LUT R36, R39, 0xffffe000, RZ, 0xc0, !PT ;  /* 0xffffe00027247812 */ /* 0x000fe200078ec0ff */
[----:B-1----:R-:W-:Y:S01]  /*9f80*/  FMUL R4, R24, R4 ;  /* 0x0000000418047220 */ /* 0x002fe20000400000 */
[--C-:B------:R-:W-:Y:S01]  /*9f90*/  IADD3 R85, PT, PT, R84, 0x400, R86.reuse ;  /* 0x0000040054557810 */ /* 0x100fe20007ffe056 */
[C---:B------:R-:W-:Y:S01]  /*9fa0*/  FMUL R5, R24.reuse, R5 ;  /* 0x0000000518057220 */ /* 0x040fe20000400000 */
[----:B------:R-:W-:Y:S01]  /*9fb0*/  IADD3 R83, PT, PT, R83, 0x400, R86 ;  /* 0x0000040053537810 */ /* 0x000fe20007ffe056 */
[C---:B------:R-:W-:Y:S01]  /*9fc0*/  FMUL R6, R24.reuse, R6 ;  /* 0x0000000618067220 */ /* 0x040fe20000400000 */
[C---:B------:R-:W-:Y:S01]  /*9fd0*/  FMUL R7, R24.reuse, R7 ;  /* 0x0000000718077220 */ /* 0x040fe20000400000 */
[C---:B------:R-:W-:Y:S01]  /*9fe0*/  FFMA R4, R27.reuse, R0, R4 ;  /* 0x000000001b047223 */ /* 0x040fe20000000004 */
[C---:B------:R-:W-:Y:S01]  /*9ff0*/  FMUL R8, R24.reuse, R8 ;  /* 0x0000000818087220 */ /* 0x040fe20000400000 */
[C---:B------:R-:W-:Y:S01]  /*a000*/  FFMA R5, R27.reuse, R2, R5 ;  /* 0x000000021b057223 */ /* 0x040fe20000000005 */
[C---:B------:R-:W-:Y:S01]  /*a010*/  FMUL R9, R24.reuse, R9 ;  /* 0x0000000918097220 */ /* 0x040fe20000400000 */
[C---:B------:R-:W-:Y:S01]  /*a020*/  FFMA R6, R27.reuse, R3, R6 ;  /* 0x000000031b067223 */ /* 0x040fe20000000006 */
[----:B------:R-:W-:Y:S01]  /*a030*/  F2FP.TF32.F32.PACK_B R4, R4 ;  /* 0x00000004ff04723e */ /* 0x000fe200024050ff */
[C---:B------:R-:W-:Y:S01]  /*a040*/  FMUL R10, R24.reuse, R10 ;  /* 0x0000000a180a7220 */ /* 0x040fe20000400000 */
[----:B------:R-:W-:Y:S01]  /*a050*/  F2FP.TF32.F32.PACK_B R5, R5 ;  /* 0x00000005ff05723e */ /* 0x000fe200024050ff */
[C---:B------:R-:W-:Y:S01]  /*a060*/  FFMA R7, R27.reuse, R20, R7 ;  /* 0x000000141b077223 */ /* 0x040fe20000000007 */
[C---:B------:R-:W-:Y:S01]  /*a070*/  FMUL R11, R24.reuse, R11 ;  /* 0x0000000b180b7220 */ /* 0x040fe20000400000 */
[----:B--2---:R-:W-:Y:S01]  /*a080*/  UPRMT UR4, UR5, 0x654, UR4 ;  /* 0x0000065405047896 */ /* 0x004fe20008000004 */
[C---:B------:R-:W-:Y:S01]  /*a090*/  FFMA R8, R27.reuse, R21, R8 ;  /* 0x000000151b087223 */ /* 0x040fe20000000008 */
[C---:B------:R-:W-:Y:S01]  /*a0a0*/  FMUL R12, R24.reuse, R12 ;  /* 0x0000000c180c7220 */ /* 0x040fe20000400000 */
[C---:B------:R-:W-:Y:S01]  /*a0b0*/  FFMA R9, R27.reuse, R26, R9 ;  /* 0x0000001a1b097223 */ /* 0x040fe20000000009 */
[C---:B------:R-:W-:Y:S01]  /*a0c0*/  FMUL R13, R24.reuse, R13 ;  /* 0x0000000d180d7220 */ /* 0x040fe20000400000 */
[C---:B------:R-:W-:Y:S01]  /*a0d0*/  FFMA R10, R27.reuse, R29, R10 ;  /* 0x0000001d1b0a7223 */ /* 0x040fe2000000000a */
[C---:B------:R-:W-:Y:S01]  /*a0e0*/  FMUL R14, R24.reuse, R14 ;  /* 0x0000000e180e7220 */ /* 0x040fe20000400000 */
[C---:B------:R-:W-:Y:S01]  /*a0f0*/  FFMA R11, R27.reuse, R28, R11 ;  /* 0x0000001c1b0b7223 */ /* 0x040fe2000000000b */
[C---:B------:R-:W-:Y:S01]  /*a100*/  FMUL R15, R24.reuse, R15 ;  /* 0x0000000f180f7220 */ /* 0x040fe20000400000 */
[----:B------:R-:W-:Y:S01]  /*a110*/  F2FP.TF32.F32.PACK_B R6, R6 ;  /* 0x00000006ff06723e */ /* 0x000fe200024050ff */
[C---:B------:R-:W-:Y:S01]  /*a120*/  FFMA R12, R27.reuse, R31, R12 ;  /* 0x0000001f1b0c7223 */ /* 0x040fe2000000000c */
[----:B------:R-:W-:Y:S01]  /*a130*/  F2FP.TF32.F32.PACK_B R7, R7 ;  /* 0x00000007ff07723e */ /* 0x000fe200024050ff */
[C---:B------:R-:W-:Y:S01]  /*a140*/  FMUL R16, R24.reuse, R16 ;  /* 0x0000001018107220 */ /* 0x040fe20000400000 */
[C---:B------:R-:W-:Y:S01]  /*a150*/  FFMA R13, R27.reuse, R30, R13 ;  /* 0x0000001e1b0d7223 */ /* 0x040fe2000000000d */
[C---:B------:R-:W-:Y:S01]  /*a160*/  FMUL R17, R24.reuse, R17 ;  /* 0x0000001118117220 */ /* 0x040fe20000400000 */
[C---:B------:R-:W-:Y:S01]  /*a170*/  FFMA R14, R27.reuse, R33, R14 ;  /* 0x000000211b0e7223 */ /* 0x040fe2000000000e */
[C---:B------:R-:W-:Y:S01]  /*a180*/  FMUL R18, R24.reuse, R18 ;  /* 0x0000001218127220 */ /* 0x040fe20000400000 */
[C---:B------:R-:W-:Y:S01]  /*a190*/  FFMA R15, R27.reuse, R32, R15 ;  /* 0x000000201b0f7223 */ /* 0x040fe2000000000f */
[----:B------:R-:W-:Y:S01]  /*a1a0*/  FMUL R19, R24, R19 ;  /* 0x0000001318137220 */ /* 0x000fe20000400000 */
[----:B------:R-:W-:Y:S01]  /*a1b0*/  F2FP.TF32.F32.PACK_B R8, R8 ;  /* 0x00000008ff08723e */ /* 0x000fe200024050ff */
[C---:B------:R-:W-:Y:S01]  /*a1c0*/  FFMA R16, R27.reuse, R35, R16 ;  /* 0x000000231b107223 */ /* 0x040fe20000000010 */
[----:B------:R-:W-:Y:S01]  /*a1d0*/  F2FP.TF32.F32.PACK_B R9, R9 ;  /* 0x00000009ff09723e */ /* 0x000fe200024050ff */
[----:B------:R-:W-:Y:S01]  /*a1e0*/  SYNCS.ARRIVE.TRANS64.RED.A1T0 RZ, [UR4], RZ ;  /* 0x000000ffffff79a7 */ /* 0x000fe20008100404 */
[----:B------:R1:W-:Y:S01]  /*a1f0*/  STSM.16.M88.4 [R86+0x400], R4 ;  /* 0x0004000456007844 */ /* 0x0003e20000000200 */
[----:B------:R-:W-:Y:S01]  /*a200*/  F2FP.TF32.F32.PACK_B R10, R10 ;  /* 0x0000000aff0a723e */ /* 0x000fe200024050ff */
[C---:B------:R-:W-:Y:S01]  /*a210*/  FFMA R17, R27.reuse, R34, R17 ;  /* 0x000000221b117223 */ /* 0x040fe20000000011 */
[----:B------:R-:W-:Y:S01]  /*a220*/  F2FP.TF32.F32.PACK_B R11, R11 ;  /* 0x0000000bff0b723e */ /* 0x000fe200024050ff */
[C---:B------:R-:W-:Y:S01]  /*a230*/  FFMA R18, R27.reuse, R37, R18 ;  /* 0x000000251b127223 */ /* 0x040fe20000000012 */
[----:B------:R-:W-:Y:S01]  /*a240*/  FFMA R19, R27, R36, R19 ;  /* 0x000000241b137223 */ /* 0x000fe20000000013 */
[----:B------:R-:W-:Y:S01]  /*a250*/  F2FP.TF32.F32.PACK_B R12, R12 ;  /* 0x0000000cff0c723e */ /* 0x000fe200024050ff */
[----:B------:R-:W-:Y:S01]  /*a260*/  IMAD.IADD R84, R84, 0x1, R83 ;  /* 0x0000000154547824 */ /* 0x000fe200078e0253 */
        /* <DEDUP_REMOVED lines=22> */
[----:B------:R-:W-:Y:S01]  /*a3d0*/  R2UR UR12, R77 ;  /* 0x000000004d0c72ca */ /* 0x000fe200000e0000 */
[----:B------:R-:W-:Y:S01]  /*a3e0*/  UIADD3 UR9, UPT, UPT, UR41, 0x20, URZ ;  /* 0x0000002029097890 */ /* 0x000fe2000fffe0ff */
[----:B------:R-:W-:Y:S01]  /*a3f0*/  R2UR UR13, R78 ;  /* 0x000000004e0d72ca */ /* 0x000fe200000e0000 */
[----:B------:R-:W-:Y:S02]  /*a400*/  UIADD3 UR8, UPT, UPT, UR5, 0x400, URZ ;  /* 0x0000040005087890 */ /* 0x000fe4000fffe0ff */
[----:B--2---:R-:W-:Y:S04]  /*a410*/  UIADD3 UR4, UP0, UPT, UR6, 0x780, URZ ;  /* 0x0000078006047890 */ /* 0x004fe8000ff1e0ff */
[----:B------:R-:W-:Y:S09]  /*a420*/  UIADD3.X UR5, UPT, UPT, URZ, UR7, URZ, UP0, !UPT ;  /* 0x00000007ff057290 */ /* 0x000ff200087fe4ff */
[----:B------:R2:W-:Y:S02]  /*a430*/  UTMASTG.5D.IM2COL [UR8], [UR4] ;  /* 0x00000008040073b5 */ /* 0x0005e40008060000 */
[----:B--2---:R0:W-:Y:S02]  /*a440*/  UTMACMDFLUSH ;  /* 0x00000000000079b7 */ /* 0x0041e40000000000 */
.L_x_100:
[----:B------:R-:W-:Y:S05]  /*a450*/  BSYNC.RECONVERGENT B0 ;  /* 0x0000000000007941 */ /* 0x000fea0003800200 */
.L_x_99:
[----:B------:R-:W-:Y:S01]  /*a460*/  UIADD3 UR4, UPT, UPT, UR40, 0x1, URZ ;  /* 0x0000000128047890 */ /* 0x000fe2000fffe0ff */
[----:B------:R-:W-:Y:S03]  /*a470*/  BSSY.RECONVERGENT B0, `(.L_x_101) ;  /* 0x0000008000007945 */ /* 0x000fe60003800200 */
[----:B------:R-:W-:Y:S04]  /*a480*/  UISETP.NE.AND UP0, UPT, UR4, 0x3, UPT ;  /* 0x000000030400788c */ /* 0x000fe8000bf05270 */
[----:B------:R-:W-:Y:S02]  /*a490*/  UISETP.EQ.XOR UP1, UPT, UR42, 0x3, !UP0 ;  /* 0x000000032a00788c */ /* 0x000fe4000c722a70 */
[----:B------:R-:W-:Y:S04]  /*a4a0*/  USEL UR50, UR4, URZ, UP0 ;  /* 0x000000ff04327287 */ /* 0x000fe80008000000 */
[----:B------:R-:W-:Y:S01]  /*a4b0*/  PLOP3.LUT P0, PT, PT, PT, UP1, 0x80, 0x8 ;  /* 0x000000000008781c */ /* 0x000fe20003f0f018 */
[----:B------:R-:W-:Y:S01]  /*a4c0*/  @!UPT UIADD3 URZ, UPT, UPT, URZ, URZ, URZ ;  /* 0x000000fffffff290 */ /* 0x000fe2000fffe0ff */
[----:B------:R-:W-:Y:S11]  /*a4d0*/  @P1 BRA `(.L_x_102) ;  /* 0x0000000000041947 */ /* 0x000ff60003800000 */
[----:B------:R-:W-:Y:S04]  /*a4e0*/  DEPBAR.LE SB0, 0x1 ;  /* 0x000080400000791a */ /* 0x000fe80000000000 */
.L_x_102:
[----:B------:R-:W-:Y:S05]  /*a4f0*/  BSYNC.RECONVERGENT B0 ;  /* 0x0000000000007941 */ /* 0x000fea0003800200 */
.L_x_101:
[----:B------:R-:W-:Y:S01]  /*a500*/  BAR.SYNC.DEFER_BLOCKING 0x1, 0x80 ;  /* 0x0042000000007b1d */ /* 0x000fe20000010000 */
[----:B------:R-:W-:Y:S01]  /*a510*/  SEL R3, RZ, 0x1, !P0 ;  /* 0x00000001ff037807 */ /* 0x000fe20004000000 */
[----:B------:R-:W-:Y:S01]  /*a520*/  UISETP.NE.AND UP0, UPT, UR52, -0x2, UPT ;  /* 0xfffffffe3400788c */ /* 0x000fe2000bf05270 */
[----:B------:R-:W-:Y:S02]  /*a530*/  VIADD R0, R22, 0x1 ;  /* 0x0000000116007836 */ /* 0x000fe40000000000 */
[----:B------:R-:W-:Y:S06]  /*a540*/  LOP3.LUT R60, R60, R3, RZ, 0x3c, !PT ;  /* 0x000000033c3c7212 */ /* 0x000fec00078e3cff */
[----:B------:R-:W-:Y:S05]  /*a550*/  BRA.U !UP0, `(.L_x_103) ;  /* 0x00000001082c7547 */ /* 0x000fea000b800000 */
[----:B------:R-:W-:Y:S01]  /*a560*/  ISETP.NE.AND P1, PT, R82, RZ, PT ;  /* 0x000000ff5200720c */ /* 0x000fe20003f25270 */
[----:B------:R-:W2:Y:S01]  /*a570*/  S2R R2, SR_CgaCtaId ;  /* 0x0000000000027919 */ /* 0x000ea20000008800 */
[----:B------:R-:W-:Y:S11]  /*a580*/  IMAD.U32 R3, RZ, RZ, UR53 ;  /* 0x00000035ff037e24 */ /* 0x000ff6000f8e00ff */
[C---:B-1----:R-:W-:Y:S01]  /*a590*/  @P1 LEA R5, R3.reuse, UR49, 0x3 ;  /* 0x0000003103051c11 */ /* 0x042fe2000f8e18ff */
[----:B------:R-:W-:Y:S04]  /*a5a0*/  VIADD R3, R3, 0x1 ;  /* 0x0000000103037836 */ /* 0x000fe80000000000 */
[----:B------:R-:W-:Y:S01]  /*a5b0*/  @P1 VIADD R5, R5, 0x78 ;  /* 0x0000007805051836 */ /* 0x000fe20000000000 */
[C---:B------:R-:W-:Y:S04]  /*a5c0*/  ISETP.NE.AND P0, PT, R3.reuse, 0x3, PT ;  /* 0x000000030300780c */ /* 0x040fe80003f05270 */
[----:B------:R-:W-:Y:S04]  /*a5d0*/  SEL R3, R3, RZ, P0 ;  /* 0x000000ff03037207 */ /* 0x000fe80000000000 */
[----:B------:R-:W-:Y:S02]  /*a5e0*/  R2UR UR53, R3 ;  /* 0x00000000033572ca */ /* 0x000fe400000e0000 */
[----:B--2---:R-:W-:Y:S04]  /*a5f0*/  @P1 PRMT R2, R2, 0x654, R5 ;  /* 0x0000065402021816 */ /* 0x004fe80000000005 */
[----:B------:R2:W-:Y:S09]  /*a600*/  @P1 SYNCS.ARRIVE.TRANS64.RED.A1T0 RZ, [R2+URZ], RZ ;  /* 0x000000ff02ff19a7 */ /* 0x0005f200081004ff */
.L_x_103:
[----:B------:R-:W-:Y:S01]  /*a610*/  R2UR UR5, R56 ;  /* 0x00000000380572ca */ /* 0x000fe200000e0000 */
[----:B------:R-:W-:Y:S01]  /*a620*/  UISETP.NE.AND UP0, UPT, UR60, URZ, UPT ;  /* 0x000000ff3c00728c */ /* 0x000fe2000bf05270 */
[----:B------:R-:W-:Y:S01]  /*a630*/  R2UR UR4, R57 ;  /* 0x00000000390472ca */ /* 0x000fe200000e0000 */
[----:B-1----:R-:W-:Y:S01]  /*a640*/  IMAD.MOV.U32 R17, RZ, RZ, R74 ;  /* 0x000000ffff117224 */ /* 0x002fe200078e004a */
[----:B------:R-:W-:Y:S01]  /*a650*/  ISETP.NE.AND P0, PT, R0, 0x2, PT ;  /* 0x000000020000780c */ /* 0x000fe20003f05270 */
[----:B------:R-:W-:Y:S01]  /*a660*/  UIADD3 UR52, UPT, UPT, UR52, 0x2, URZ ;  /* 0x0000000234347890 */ /* 0x000fe2000fffe0ff */
[----:B------:R-:W-:Y:S02]  /*a670*/  LOP3.LUT R58, R58, 0x1, RZ, 0x3c, !PT ;  /* 0x000000013a3a7812 */ /* 0x000fe400078e3cff */
[----:B--2---:R-:W-:Y:S02]  /*a680*/  SEL R2, RZ, 0x1, P0 ;  /* 0x00000001ff027807 */ /* 0x004fe40000000000 */
[----:B------:R-:W-:Y:S02]  /*a690*/  SEL R22, R0, RZ, P0 ;  /* 0x000000ff00167207 */ /* 0x000fe40000000000 */
[----:B------:R-:W-:Y:S01]  /*a6a0*/  LOP3.LUT R59, R59, R2, RZ, 0x3c, !PT ;  /* 0x000000023b3b7212 */ /* 0x000fe200078e3cff */
[----:B------:R-:W-:Y:S02]  /*a6b0*/  UIADD3 UR22, UPT, UPT, UR36, UR5, URZ ;  /* 0x0000000524167290 */ /* 0x000fe4000fffe0ff */
[----:B------:R-:W-:Y:S01]  /*a6c0*/  UIADD3 UR51, UPT, UPT, UR37, UR4, URZ ;  /* 0x0000000425337290 */ /* 0x000fe2000fffe0ff */
[----:B------:R-:W-:Y:S11]  /*a6d0*/  BRA.U UP0, `(.L_x_104) ;  /* 0xffffffd900647547 */ /* 0x000ff6000b83ffff */
[----:B------:R-:W-:-:S13]  /*a6e0*/  ISETP.NE.AND P1, PT, R73, RZ, PT ;  /* 0x000000ff4900720c */ /* 0x000fda0003f25270 */
[----:B------:R-:W-:Y:S05]  /*a6f0*/  @!P1 BRA `(.L_x_105) ;  /* 0x0000000000489947 */ /* 0x000fea0003800000 */
[----:B------:R-:W1:Y:S02]  /*a700*/  LDCU.64 UR4, c[0x0][0x990] ;  /* 0x00013200ff0477ac */ /* 0x000e640008000a00 */
[----:B-1----:R-:W-:-:S04]  /*a710*/  UISETP.NE.U32.AND UP0, UPT, UR4, URZ, UPT ;  /* 0x000000ff0400728c */ /* 0x002fc8000bf05070 */
[----:B------:R-:W-:-:S09]  /*a720*/  UISETP.NE.AND.EX UP0, UPT, UR5, URZ, UPT, UP0 ;  /* 0x000000ff0500728c */ /* 0x000fd2000bf05300 */
[----:B------:R-:W-:Y:S05]  /*a730*/  BRA.U UP0, `(.L_x_106) ;  /* 0x00000001000c7547 */ /* 0x000fea000b800000 */
[----:B------:R-:W-:-:S13]  /*a740*/  FSETP.NEU.AND P0, PT, R27, RZ, PT ;  /* 0x000000ff1b00720b */ /* 0x000fda0003f0d000 */
[----:B------:R-:W-:Y:S05]  /*a750*/  @!P0 EXIT ;  /* 0x000000000000894d */ /* 0x000fea0003800000 */
[----:B------:R-:W-:Y:S05]  /*a760*/  BRA `(.L_x_105) ;  /* 0x00000000002c7947 */ /* 0x000fea0003800000 */
.L_x_106:
[----:B------:R-:W-:Y:S01]  /*a770*/  ISETP.NE.AND P0, PT, R81, RZ, PT ;  /* 0x000000ff5100720c */ /* 0x000fe20003f05270 */
[----:B------:R-:W-:-:S12]  /*a780*/  BSSY.RECONVERGENT B0, `(.L_x_105) ;  /* 0x0000009000007945 */ /* 0x000fd80003800200 */
[----:B------:R-:W-:Y:S05]  /*a790*/  @P0 BRA `(.L_x_107) ;  /* 0x0000000000140947 */ /* 0x000fea0003800000 */
[----:B------:R-:W1:Y:S02]  /*a7a0*/  LDCU.64 UR4, c[0x0][0x988] ;  /* 0x00013100ff0477ac */ /* 0x000e640008000a00 */
[----:B-1----:R-:W-:-:S04]  /*a7b0*/  ISETP.NE.U32.AND P0, PT, RZ, UR4, PT ;  /* 0x00000004ff007c0c */ /* 0x002fc8000bf05070 */
[----:B------:R-:W-:-:S13]  /*a7c0*/  ISETP.NE.AND.EX P0, PT, RZ, UR5, PT, P0 ;  /* 0x00000005ff007c0c */ /* 0x000fda000bf05300 */
[----:B------:R-:W-:Y:S05]  /*a7d0*/  @!P0 EXIT ;  /* 0x000000000000894d */ /* 0x000fea0003800000 */
[----:B------:R-:W-:Y:S05]  /*a7e0*/  BRA `(.L_x_108) ;  /* 0x0000000000087947 */ /* 0x000fea0003800000 */
.L_x_107:
[----:B------:R-:W-:-:S13]  /*a7f0*/  FSETP.NEU.AND P0, PT, R27, RZ, PT ;  /* 0x000000ff1b00720b */ /* 0x000fda0003f0d000 */
[----:B------:R-:W-:Y:S05]  /*a800*/  @!P0 EXIT ;  /* 0x000000000000894d */ /* 0x000fea0003800000 */
.L_x_108:
[----:B------:R-:W-:Y:S05]  /*a810*/  BSYNC.RECONVERGENT B0 ;  /* 0x0000000000007941 */ /* 0x000fea0003800200 */
.L_x_105:
[----:B------:R-:W1:Y:S01]  /*a820*/  S2UR UR5, SR_CgaCtaId ;  /* 0x00000000000579c3 */ /* 0x000e620000008800 */
[----:B------:R-:W-:Y:S01]  /*a830*/  ULEA UR4, UR53, UR49, 0x3 ;  /* 0x0000003135047291 */ /* 0x000fe2000f8e18ff */
[----:B------:R-:W-:-:S04]  /*a840*/  DEPBAR.LE SB0, 0x0 ;  /* 0x000080000000791a */ /* 0x000fc80000000000 */
[----:B------:R-:W-:-:S04]  /*a850*/  UIADD3 UR4, UPT, UPT, UR4, 0x78, URZ ;  /* 0x0000007804047890 */ /* 0x000fc8000fffe0ff */
[----:B-1----:R-:W-:-:S09]  /*a860*/  UPRMT UR4, UR5, 0x654, UR4 ;  /* 0x0000065405047896 */ /* 0x002fd20008000004 */
[----:B------:R-:W-:Y:S01]  /*a870*/  SYNCS.ARRIVE.TRANS64.RED.A1T0 RZ, [UR4], RZ ;  /* 0x000000ffffff79a7 */ /* 0x000fe20008100404 */
[----:B------:R-:W-:Y:S05]  /*a880*/  EXIT ;  /* 0x000000000000794d */ /* 0x000fea0003800000 */
.L_x_19:
[----:B------:R-:W-:Y:S11]  /*a890*/  R2UR UR7, R3 ;  /* 0x00000000030772ca */ /* 0x000ff600000e0000 */
[----:B------:R-:W-:Y:S02]  /*a8a0*/  @!UPT UIADD3 URZ, UPT, UPT, URZ, URZ, URZ ;  /* 0x000000fffffff290 */ /* 0x000fe4000fffe0ff */
[----:B------:R-:W-:Y:S07]  /*a8b0*/  MOV R26, UR7 ;  /* 0x00000007001a7c02 */ /* 0x000fee0008000f00 */
.L_x_109:
[----:B---3--:R3:W1:Y:S02]  /*a8c0*/  SYNCS.PHASECHK.TRANS64.TRYWAIT P0, [R26+URZ+0x30], R29 ;  /* 0x0000301d1a0075a7 */ /* 0x00866400080011ff */
[----:B-1----:R-:W-:Y:S05]  /*a8d0*/  @!P0 NANOSLEEP.SYNCS 0x989680 ;  /* 0x009896800000895d */ /* 0x002fea0003900000 */
[----:B------:R-:W1:Y:S02]  /*a8e0*/  @!P0 SYNCS.PHASECHK.TRANS64 P0, [R26+URZ+0x30], R29 ;  /* 0x0000301d1a0085a7 */ /* 0x000e6400080010ff */
[----:B-1----:R-:W-:Y:S05]  /*a8f0*/  @!P0 BRA `(.L_x_109) ;  /* 0xfffffffc00f08947 */ /* 0x002fea000383ffff */
[----:B------:R-:W-:Y:S05]  /*a900*/  BRA `(.L_x_18) ;  /* 0xffffff7800c87947 */ /* 0x000fea000383ffff */
.L_x_25:
[----:B------:R-:W-:Y:S11]  /*a910*/  R2UR UR7, R16 ;  /* 0x00000000100772ca */ /* 0x000ff600000e0000 */
[----:B------:R-:W-:Y:S02]  /*a920*/  @!UPT UIADD3 URZ, UPT, UPT, URZ, URZ, URZ ;  /* 0x000000fffffff290 */ /* 0x000fe4000fffe0ff */
[----:B------:R-:W-:Y:S07]  /*a930*/  MOV R26, UR7 ;  /* 0x00000007001a7c02 */ /* 0x000fee0008000f00 */
.L_x_110:
[----:B---3--:R3:W1:Y:S02]  /*a940*/  SYNCS.PHASECHK.TRANS64.TRYWAIT P0, [R26+URZ+0x30], R29 ;  /* 0x0000301d1a0075a7 */ /* 0x00866400080011ff */
[----:B-1----:R-:W-:Y:S05]  /*a950*/  @!P0 NANOSLEEP.SYNCS 0x989680 ;  /* 0x009896800000895d */ /* 0x002fea0003900000 */
[----:B------:R-:W1:Y:S02]  /*a960*/  @!P0 SYNCS.PHASECHK.TRANS64 P0, [R26+URZ+0x30], R29 ;  /* 0x0000301d1a0085a7 */ /* 0x000e6400080010ff */
[----:B-1----:R-:W-:Y:S05]  /*a970*/  @!P0 BRA `(.L_x_110) ;  /* 0xfffffffc00f08947 */ /* 0x002fea000383ffff */
[----:B------:R-:W-:Y:S05]  /*a980*/  BRA `(.L_x_24) ;  /* 0xffffff94008c7947 */ /* 0x000fea000383ffff */
.L_x_29:
[----:B------:R-:W-:-:S07]  /*a990*/  MOV R0, UR63 ;  /* 0x0000003f00007c02 */ /* 0x000fce0008000f00 */
.L_x_111:
[----:B--2---:R2:W3:Y:S02]  /*a9a0*/  SYNCS.PHASECHK.TRANS64.TRYWAIT P0, [R0+URZ+0xa0], R3 ;  /* 0x0000a003000075a7 */ /* 0x0044e400080011ff */
[----:B---3--:R-:W-:Y:S05]  /*a9b0*/  @!P0 NANOSLEEP.SYNCS 0x989680 ;  /* 0x009896800000895d */ /* 0x008fea0003900000 */
[----:B------:R-:W3:Y:S02]  /*a9c0*/  @!P0 SYNCS.PHASECHK.TRANS64 P0, [R0+URZ+0xa0], R3 ;  /* 0x0000a003000085a7 */ /* 0x000ee400080010ff */
[----:B---3--:R-:W-:Y:S05]  /*a9d0*/  @!P0 BRA `(.L_x_111) ;  /* 0xfffffffc00f08947 */ /* 0x008fea000383ffff */
[----:B------:R-:W-:Y:S05]  /*a9e0*/  BRA `(.L_x_112) ;  /* 0xffffffa000a47947 */ /* 0x000fea000383ffff */
.L_x_33:
[----:B------:R-:W-:-:S07]  /*a9f0*/  MOV R0, UR4 ;  /* 0x0000000400007c02 */ /* 0x000fce0008000f00 */
.L_x_113:
[----:B-1----:R1:W2:Y:S02]  /*aa00*/  SYNCS.PHASECHK.TRANS64.TRYWAIT P0, [R0+URZ], R3 ;  /* 0x00000003000075a7 */ /* 0x0022a400080011ff */
[----:B--2---:R-:W-:Y:S05]  /*aa10*/  @!P0 NANOSLEEP.SYNCS 0x989680 ;  /* 0x009896800000895d */ /* 0x004fea0003900000 */
[----:B------:R-:W2:Y:S02]  /*aa20*/  @!P0 SYNCS.PHASECHK.TRANS64 P0, [R0+URZ], R3 ;  /* 0x00000003000085a7 */ /* 0x000ea400080010ff */
[----:B--2---:R-:W-:Y:S05]  /*aa30*/  @!P0 BRA `(.L_x_113) ;  /* 0xfffffffc00f08947 */ /* 0x004fea000383ffff */
[----:B------:R-:W-:Y:S05]  /*aa40*/  BRA `(.L_x_114) ;  /* 0xffffffa8007c7947 */ /* 0x000fea000383ffff */
.L_x_34:
[----:B------:R-:W-:-:S07]  /*aa50*/  MOV R0, UR5 ;  /* 0x0000000500007c02 */ /* 0x000fce0008000f00 */
.L_x_115:
[----:B-1----:R1:W2:Y:S02]  /*aa60*/  SYNCS.PHASECHK.TRANS64.TRYWAIT P0, [R0+URZ], R3 ;  /* 0x00000003000075a7 */ /* 0x0022a400080011ff */
[----:B--2---:R-:W-:Y:S05]  /*aa70*/  @!P0 NANOSLEEP.SYNCS 0x989680 ;  /* 0x009896800000895d */ /* 0x004fea0003900000 */
[----:B------:R-:W2:Y:S02]  /*aa80*/  @!P0 SYNCS.PHASECHK.TRANS64 P0, [R0+URZ], R3 ;  /* 0x00000003000085a7 */ /* 0x000ea400080010ff */
[----:B--2---:R-:W-:Y:S05]  /*aa90*/  @!P0 BRA `(.L_x_115) ;  /* 0xfffffffc00f08947 */ /* 0x004fea000383ffff */
[----:B------:R-:W-:Y:S05]  /*aaa0*/  BRA `(.L_x_116) ;  /* 0xffffffa8008c7947 */ /* 0x000fea000383ffff */
.L_x_35:
[----:B------:R-:W-:-:S07]  /*aab0*/  MOV R0, UR5 ;  /* 0x0000000500007c02 */ /* 0x000fce0008000f00 */
.L_x_117:
[----:B-1----:R1:W2:Y:S02]  /*aac0*/  SYNCS.PHASECHK.TRANS64.TRYWAIT P0, [R0+URZ], R3 ;  /* 0x00000003000075a7 */ /* 0x0022a400080011ff */
[----:B--2---:R-:W-:Y:S05]  /*aad0*/  @!P0 NANOSLEEP.SYNCS 0x989680 ;  /* 0x009896800000895d */ /* 0x004fea0003900000 */
[----:B------:R-:W2:Y:S02]  /*aae0*/  @!P0 SYNCS.PHASECHK.TRANS64 P0, [R0+URZ], R3 ;  /* 0x00000003000085a7 */ /* 0x000ea400080010ff */
[----:B--2---:R-:W-:Y:S05]  /*aaf0*/  @!P0 BRA `(.L_x_117) ;  /* 0xfffffffc00f08947 */ /* 0x004fea000383ffff */
[----:B------:R-:W-:Y:S05]  /*ab00*/  BRA `(.L_x_118) ;  /* 0xffffffa8009c7947 */ /* 0x000fea000383ffff */
.L_x_36:
[----:B------:R-:W-:-:S07]  /*ab10*/  MOV R0, UR5 ;  /* 0x0000000500007c02 */ /* 0x000fce0008000f00 */
.L_x_119:
[----:B-1----:R1:W2:Y:S02]  /*ab20*/  SYNCS.PHASECHK.TRANS64.TRYWAIT P0, [R0+URZ], R3 ;  /* 0x00000003000075a7 */ /* 0x0022a400080011ff */
[----:B--2---:R-:W-:Y:S05]  /*ab30*/  @!P0 NANOSLEEP.SYNCS 0x989680 ;  /* 0x009896800000895d */ /* 0x004fea0003900000 */
[----:B------:R-:W2:Y:S02]  /*ab40*/  @!P0 SYNCS.PHASECHK.TRANS64 P0, [R0+URZ], R3 ;  /* 0x00000003000085a7 */ /* 0x000ea400080010ff */
[----:B--2---:R-:W-:Y:S05]  /*ab50*/  @!P0 BRA `(.L_x_119) ;  /* 0xfffffffc00f08947 */ /* 0x004fea000383ffff */
[----:B------:R-:W-:Y:S05]  /*ab60*/  BRA `(.L_x_120) ;  /* 0xffffffa800ac7947 */ /* 0x000fea000383ffff */
.L_x_37:
[----:B------:R-:W-:-:S07]  /*ab70*/  MOV R0, UR5 ;  /* 0x0000000500007c02 */ /* 0x000fce0008000f00 */
.L_x_121:
[----:B-1----:R1:W2:Y:S02]  /*ab80*/  SYNCS.PHASECHK.TRANS64.TRYWAIT P0, [R0+URZ], R3 ;  /* 0x00000003000075a7 */ /* 0x0022a400080011ff */
[----:B--2---:R-:W-:Y:S05]  /*ab90*/  @!P0 NANOSLEEP.SYNCS 0x989680 ;  /* 0x009896800000895d */ /* 0x004fea0003900000 */
[----:B------:R-:W2:Y:S02]  /*aba0*/  @!P0 SYNCS.PHASECHK.TRANS64 P0, [R0+URZ], R3 ;  /* 0x00000003000085a7 */ /* 0x000ea400080010ff */
[----:B--2---:R-:W-:Y:S05]  /*abb0*/  @!P0 BRA `(.L_x_121) ;  /* 0xfffffffc00f08947 */ /* 0x004fea000383ffff */
[----:B------:R-:W-:Y:S05]  /*abc0*/  BRA `(.L_x_122) ;  /* 0xffffffa800bc7947 */ /* 0x000fea000383ffff */
.L_x_40:
[----:B------:R-:W-:-:S07]  /*abd0*/  MOV R4, UR4 ;  /* 0x0000000400047c02 */ /* 0x000fce0008000f00 */
.L_x_123:
[----:B--2---:R2:W3:Y:S02]  /*abe0*/  SYNCS.PHASECHK.TRANS64.TRYWAIT P1, [R4+URZ+0xa8], R7 ;  /* 0x0000a807040075a7 */ /* 0x0044e400080211ff */
[----:B---3--:R-:W-:Y:S05]  /*abf0*/  @!P1 NANOSLEEP.SYNCS 0x989680 ;  /* 0x009896800000995d */ /* 0x008fea0003900000 */
[----:B------:R-:W3:Y:S02]  /*ac00*/  @!P1 SYNCS.PHASECHK.TRANS64 P1, [R4+URZ+0xa8], R7 ;  /* 0x0000a807040095a7 */ /* 0x000ee400080210ff */
[----:B---3--:R-:W-:Y:S05]  /*ac10*/  @!P1 BRA `(.L_x_123) ;  /* 0xfffffffc00f09947 */ /* 0x008fea000383ffff */
[----:B------:R-:W-:Y:S05]  /*ac20*/  BRA `(.L_x_124) ;  /* 0xffffffac002c7947 */ /* 0x000fea000383ffff */
.L_x_41:
[----:B--2---:R-:W-:-:S07]  /*ac30*/  MOV R4, UR4 ;  /* 0x0000000400047c02 */ /* 0x004fce0008000f00 */
.L_x_125:
[----:B--2---:R2:W3:Y:S02]  /*ac40*/  SYNCS.PHASECHK.TRANS64.TRYWAIT P1, [R4+URZ+0xa0], R5 ;  /* 0x0000a005040075a7 */ /* 0x0044e400080211ff */
[----:B---3--:R-:W-:Y:S05]  /*ac50*/  @!P1 NANOSLEEP.SYNCS 0x989680 ;  /* 0x009896800000995d */ /* 0x008fea0003900000 */
[----:B------:R-:W3:Y:S02]  /*ac60*/  @!P1 SYNCS.PHASECHK.TRANS64 P1, [R4+URZ+0xa0], R5 ;  /* 0x0000a005040095a7 */ /* 0x000ee400080210ff */
[----:B---3--:R-:W-:Y:S05]  /*ac70*/  @!P1 BRA `(.L_x_125) ;  /* 0xfffffffc00f09947 */ /* 0x008fea000383ffff */
[----:B------:R-:W-:Y:S05]  /*ac80*/  BRA `(.L_x_126) ;  /* 0xffffffac00347947 */ /* 0x000fea000383ffff */
.L_x_49:
[----:B------:R-:W-:-:S07]  /*ac90*/  MOV R0, UR23 ;  /* 0x0000001700007c02 */ /* 0x000fce0008000f00 */
.L_x_127:
[----:B-1----:R1:W2:Y:S02]  /*aca0*/  SYNCS.PHASECHK.TRANS64.TRYWAIT P0, [R0+URZ+0xa0], R5 ;  /* 0x0000a005000075a7 */ /* 0x0022a400080011ff */
[----:B--2---:R-:W-:Y:S05]  /*acb0*/  @!P0 NANOSLEEP.SYNCS 0x989680 ;  /* 0x009896800000895d */ /* 0x004fea0003900000 */
[----:B------:R-:W2:Y:S02]  /*acc0*/  @!P0 SYNCS.PHASECHK.TRANS64 P0, [R0+URZ+0xa0], R5 ;  /* 0x0000a005000085a7 */ /* 0x000ea400080010ff */
[----:B--2---:R-:W-:Y:S05]  /*acd0*/  @!P0 BRA `(.L_x_127) ;  /* 0xfffffffc00f08947 */ /* 0x004fea000383ffff */
[----:B------:R-:W-:Y:S05]  /*ace0*/  BRA `(.L_x_128) ;  /* 0xffffffb000e07947 */ /* 0x000fea000383ffff */
.L_x_50:
[----:B------:R-:W-:-:S07]  /*acf0*/  MOV R5, UR27 ;  /* 0x0000001b00057c02 */ /* 0x000fce0008000f00 */
.L_x_129:
[----:B-1----:R1:W2:Y:S02]  /*ad00*/  SYNCS.PHASECHK.TRANS64.TRYWAIT P0, [R5+URZ+0xc0], R0 ;  /* 0x0000c000050075a7 */ /* 0x0022a400080011ff */
[----:B--2---:R-:W-:Y:S05]  /*ad10*/  @!P0 NANOSLEEP.SYNCS 0x989680 ;  /* 0x009896800000895d */ /* 0x004fea0003900000 */
[----:B------:R-:W2:Y:S02]  /*ad20*/  @!P0 SYNCS.PHASECHK.TRANS64 P0, [R5+URZ+0xc0], R0 ;  /* 0x0000c000050085a7 */ /* 0x000ea400080010ff */
[----:B--2---:R-:W-:Y:S05]  /*ad30*/  @!P0 BRA `(.L_x_129) ;  /* 0xfffffffc00f08947 */ /* 0x004fea000383ffff */
[----:B------:R-:W-:Y:S05]  /*ad40*/  BRA `(.L_x_130) ;  /* 0xffffffb000fc7947 */ /* 0x000fea000383ffff */
.L_x_53:
[----:B-1----:R-:W-:Y:S07]  /*ad50*/  MOV R0, UR21 ;  /* 0x0000001500007c02 */ /* 0x002fee0008000f00 */
.L_x_131:
[----:B-1----:R1:W2:Y:S02]  /*ad60*/  SYNCS.PHASECHK.TRANS64.TRYWAIT P0, [R0+URZ], R5 ;  /* 0x00000005000075a7 */ /* 0x0022a400080011ff */
[----:B--2---:R-:W-:Y:S05]  /*ad70*/  @!P0 NANOSLEEP.SYNCS 0x989680 ;  /* 0x009896800000895d */ /* 0x004fea0003900000 */
[----:B------:R-:W2:Y:S02]  /*ad80*/  @!P0 SYNCS.PHASECHK.TRANS64 P0, [R0+URZ], R5 ;  /* 0x00000005000085a7 */ /* 0x000ea400080010ff */
[----:B--2---:R-:W-:Y:S05]  /*ad90*/  @!P0 BRA `(.L_x_131) ;  /* 0xfffffffc00f08947 */ /* 0x004fea000383ffff */
[----:B------:R-:W-:Y:S05]  /*ada0*/  BRA `(.L_x_52) ;  /* 0xffffffb400207947 */ /* 0x000fea000383ffff */
.L_x_56:
[----:B------:R-:W-:-:S07]  /*adb0*/  MOV R0, UR4 ;  /* 0x0000000400007c02 */ /* 0x000fce0008000f00 */
.L_x_132:
[----:B-1----:R1:W3:Y:S02]  /*adc0*/  SYNCS.PHASECHK.TRANS64.TRYWAIT P0, [R0+URZ], R3 ;  /* 0x00000003000075a7 */ /* 0x0022e400080011ff */
[----:B---3--:R-:W-:Y:S05]  /*add0*/  @!P0 NANOSLEEP.SYNCS 0x989680 ;  /* 0x009896800000895d */ /* 0x008fea0003900000 */
[----:B------:R-:W3:Y:S02]  /*ade0*/  @!P0 SYNCS.PHASECHK.TRANS64 P0, [R0+URZ], R3 ;  /* 0x00000003000085a7 */ /* 0x000ee400080010ff */
[----:B---3--:R-:W-:Y:S05]  /*adf0*/  @!P0 BRA `(.L_x_132) ;  /* 0xfffffffc00f08947 */ /* 0x008fea000383ffff */
[----:B------:R-:W-:Y:S05]  /*ae00*/  BRA `(.L_x_133) ;  /* 0xffffffb8007c7947 */ /* 0x000fea000383ffff */
.L_x_57:
[----:B------:R-:W-:-:S07]  /*ae10*/  MOV R0, UR4 ;  /* 0x0000000400007c02 */ /* 0x000fce0008000f00 */
.L_x_134:
[----:B-1----:R1:W2:Y:S02]  /*ae20*/  SYNCS.PHASECHK.TRANS64.TRYWAIT P0, [R0+URZ], R3 ;  /* 0x00000003000075a7 */ /* 0x0022a400080011ff */
[----:B--2---:R-:W-:Y:S05]  /*ae30*/  @!P0 NANOSLEEP.SYNCS 0x989680 ;  /* 0x009896800000895d */ /* 0x004fea0003900000 */
[----:B------:R-:W2:Y:S02]  /*ae40*/  @!P0 SYNCS.PHASECHK.TRANS64 P0, [R0+URZ], R3 ;  /* 0x00000003000085a7 */ /* 0x000ea400080010ff */
[----:B--2---:R-:W-:Y:S05]  /*ae50*/  @!P0 BRA `(.L_x_134) ;  /* 0xfffffffc00f08947 */ /* 0x004fea000383ffff */
[----:B------:R-:W-:Y:S05]  /*ae60*/  BRA `(.L_x_135) ;  /* 0xffffffb800887947 */ /* 0x000fea000383ffff */
.L_x_62:
[----:B------:R-:W-:Y:S07]  /*ae70*/  MOV R0, UR24 ;  /* 0x0000001800007c02 */ /* 0x000fee0008000f00 */
.L_x_136:
[----:B--2---:R2:W4:Y:S02]  /*ae80*/  SYNCS.PHASECHK.TRANS64.TRYWAIT P0, [R0+URZ+0xa0], R5 ;  /* 0x0000a005000075a7 */ /* 0x00452400080011ff */
[----:B----4-:R-:W-:Y:S05]  /*ae90*/  @!P0 NANOSLEEP.SYNCS 0x989680 ;  /* 0x009896800000895d */ /* 0x010fea0003900000 */
[----:B------:R-:W4:Y:S02]  /*aea0*/  @!P0 SYNCS.PHASECHK.TRANS64 P0, [R0+URZ+0xa0], R5 ;  /* 0x0000a005000085a7 */ /* 0x000f2400080010ff */
[----:B----4-:R-:W-:Y:S05]  /*aeb0*/  @!P0 BRA `(.L_x_136) ;  /* 0xfffffffc00f08947 */ /* 0x010fea000383ffff */
[----:B------:R-:W-:Y:S05]  /*aec0*/  BRA `(.L_x_137) ;  /* 0xffffffbc00c47947 */ /* 0x000fea000383ffff */
.L_x_65:
[----:B------:R-:W-:Y:S07]  /*aed0*/  MOV R0, UR24 ;  /* 0x0000001800007c02 */ /* 0x000fee0008000f00 */
.L_x_138:
[----:B--2---:R2:W4:Y:S02]  /*aee0*/  SYNCS.PHASECHK.TRANS64.TRYWAIT P3, [R0+URZ+0x98], R15 ;  /* 0x0000980f000075a7 */ /* 0x00452400080611ff */
[----:B----4-:R-:W-:Y:S05]  /*aef0*/  @!P3 NANOSLEEP.SYNCS 0x989680 ;  /* 0x009896800000b95d */ /* 0x010fea0003900000 */
[----:B------:R-:W4:Y:S02]  /*af00*/  @!P3 SYNCS.PHASECHK.TRANS64 P3, [R0+URZ+0x98], R15 ;  /* 0x0000980f0000b5a7 */ /* 0x000f2400080610ff */
[----:B----4-:R-:W-:Y:S05]  /*af10*/  @!P3 BRA `(.L_x_138) ;  /* 0xfffffffc00f0b947 */ /* 0x010fea000383ffff */
[----:B------:R-:W-:Y:S05]  /*af20*/  BRA `(.L_x_64) ;  /* 0xffffffc400207947 */ /* 0x000fea000383ffff */
.L_x_68:
[----:B------:R-:W-:Y:S07]  /*af30*/  MOV R8, UR7 ;  /* 0x0000000700087c02 */ /* 0x000fee0008000f00 */
.L_x_139:
[----:B-1----:R1:W2:Y:S02]  /*af40*/  SYNCS.PHASECHK.TRANS64.TRYWAIT P1, [R8+URZ+0x78], R15 ;  /* 0x0000780f080075a7 */ /* 0x0022a400080211ff */
[----:B--2---:R-:W-:Y:S05]  /*af50*/  @!P1 NANOSLEEP.SYNCS 0x989680 ;  /* 0x009896800000995d */ /* 0x004fea0003900000 */
[----:B------:R-:W2:Y:S02]  /*af60*/  @!P1 SYNCS.PHASECHK.TRANS64 P1, [R8+URZ+0x78], R15 ;  /* 0x0000780f080095a7 */ /* 0x000ea400080210ff */
[----:B--2---:R-:W-:Y:S05]  /*af70*/  @!P1 BRA `(.L_x_139) ;  /* 0xfffffffc00f09947 */ /* 0x004fea000383ffff */
[----:B------:R-:W-:Y:S05]  /*af80*/  BRA `(.L_x_140) ;  /* 0xffffffc400d47947 */ /* 0x000fea000383ffff */
.L_x_69:
[----:B------:R-:W-:Y:S07]  /*af90*/  MOV R5, UR4 ;  /* 0x0000000400057c02 */ /* 0x000fee0008000f00 */
.L_x_141:
[----:B-1----:R1:W2:Y:S02]  /*afa0*/  SYNCS.PHASECHK.TRANS64.TRYWAIT P0, [R5+URZ+0x78], R14 ;  /* 0x0000780e050075a7 */ /* 0x0022a400080011ff */
[----:B--2---:R-:W-:Y:S05]  /*afb0*/  @!P0 NANOSLEEP.SYNCS 0x989680 ;  /* 0x009896800000895d */ /* 0x004fea0003900000 */
[----:B------:R-:W2:Y:S02]  /*afc0*/  @!P0 SYNCS.PHASECHK.TRANS64 P0, [R5+URZ+0x78], R14 ;  /* 0x0000780e050085a7 */ /* 0x000ea400080010ff */
[----:B--2---:R-:W-:Y:S05]  /*afd0*/  @!P0 BRA `(.L_x_141) ;  /* 0xfffffffc00f08947 */ /* 0x004fea000383ffff */
[----:B------:R-:W-:Y:S05]  /*afe0*/  BRA `(.L_x_142) ;  /* 0xffffffc800407947 */ /* 0x000fea000383ffff */
.L_x_71:
[----:B------:R-:W-:-:S07]  /*aff0*/  MOV R0, UR4 ;  /* 0x0000000400007c02 */ /* 0x000fce0008000f00 */
.L_x_143:
[----:B-1----:R1:W4:Y:S02]  /*b000*/  SYNCS.PHASECHK.TRANS64.TRYWAIT P0, [R0+URZ], R3 ;  /* 0x00000003000075a7 */ /* 0x00232400080011ff */
[----:B----4-:R-:W-:Y:S05]  /*b010*/  @!P0 NANOSLEEP.SYNCS 0x989680 ;  /* 0x009896800000895d */ /* 0x010fea0003900000 */
[----:B------:R-:W4:Y:S02]  /*b020*/  @!P0 SYNCS.PHASECHK.TRANS64 P0, [R0+URZ], R3 ;  /* 0x00000003000085a7 */ /* 0x000f2400080010ff */
[----:B----4-:R-:W-:Y:S05]  /*b030*/  @!P0 BRA `(.L_x_143) ;  /* 0xfffffffc00f08947 */ /* 0x010fea000383ffff */
[----:B------:R-:W-:Y:S05]  /*b040*/  BRA `(.L_x_144) ;  /* 0xffffffc800c87947 */ /* 0x000fea000383ffff */
.L_x_72:
[----:B-1----:R1:W4:Y:S02]  /*b050*/  SYNCS.PHASECHK.TRANS64.TRYWAIT P0, [R2+URZ], R3 ;  /* 0x00000003020075a7 */ /* 0x00232400080011ff */
[----:B----4-:R-:W-:Y:S05]  /*b060*/  @!P0 NANOSLEEP.SYNCS 0x989680 ;  /* 0x009896800000895d */ /* 0x010fea0003900000 */
[----:B------:R-:W4:Y:S02]  /*b070*/  @!P0 SYNCS.PHASECHK.TRANS64 P0, [R2+URZ], R3 ;  /* 0x00000003020085a7 */ /* 0x000f2400080010ff */
[----:B----4-:R-:W-:Y:S05]  /*b080*/  @!P0 BRA `(.L_x_72) ;  /* 0xfffffffc00f08947 */ /* 0x010fea000383ffff */
[----:B------:R-:W-:Y:S05]  /*b090*/  BRA `(.L_x_145) ;  /* 0xffffffc800f47947 */ /* 0x000fea000383ffff */
.L_x_74:
[----:B------:R-:W-:Y:S07]  /*b0a0*/  MOV R0, UR49 ;  /* 0x0000003100007c02 */ /* 0x000fee0008000f00 */
.L_x_146:
[----:B-1----:R1:W2:Y:S02]  /*b0b0*/  SYNCS.PHASECHK.TRANS64.TRYWAIT P0, [R0+URZ+0xa0], R3 ;  /* 0x0000a003000075a7 */ /* 0x0022a400080011ff */
[----:B--2---:R-:W-:Y:S05]  /*b0c0*/  @!P0 NANOSLEEP.SYNCS 0x989680 ;  /* 0x009896800000895d */ /* 0x004fea0003900000 */
[----:B------:R-:W2:Y:S02]  /*b0d0*/  @!P0 SYNCS.PHASECHK.TRANS64 P0, [R0+URZ+0xa0], R3 ;  /* 0x0000a003000085a7 */ /* 0x000ea400080010ff */
[----:B--2---:R-:W-:Y:S05]  /*b0e0*/  @!P0 BRA `(.L_x_146) ;  /* 0xfffffffc00f08947 */ /* 0x004fea000383ffff */
[----:B------:R-:W-:Y:S05]  /*b0f0*/  BRA `(.L_x_147) ;  /* 0xffffffcc00e87947 */ /* 0x000fea000383ffff */
.L_x_84:
[----:B-1----:R1:W2:Y:S02]  /*b100*/  SYNCS.PHASECHK.TRANS64.TRYWAIT P1, [R3+URZ+0x60], R4 ;  /* 0x00006004030075a7 */ /* 0x0022a400080211ff */
[----:B--2---:R-:W-:Y:S05]  /*b110*/  @!P1 NANOSLEEP.SYNCS 0x989680 ;  /* 0x009896800000995d */ /* 0x004fea0003900000 */
[----:B------:R-:W2:Y:S02]  /*b120*/  @!P1 SYNCS.PHASECHK.TRANS64 P1, [R3+URZ+0x60], R4 ;  /* 0x00006004030095a7 */ /* 0x000ea400080210ff */
[----:B--2---:R-:W-:Y:S05]  /*b130*/  @!P1 BRA `(.L_x_84) ;  /* 0xfffffffc00f09947 */ /* 0x004fea000383ffff */
[----:B------:R-:W-:Y:S05]  /*b140*/  BRA `(.L_x_83) ;  /* 0xffffffdc00a07947 */ /* 0x000fea000383ffff */
.L_x_86:
[----:B--2---:R2:W3:Y:S02]  /*b150*/  SYNCS.PHASECHK.TRANS64.TRYWAIT P0, [R85+URZ+0xb0], R0 ;  /* 0x0000b000550075a7 */ /* 0x0044e400080011ff */
[----:B---3--:R-:W-:Y:S05]  /*b160*/  @!P0 NANOSLEEP.SYNCS 0x989680 ;  /* 0x009896800000895d */ /* 0x008fea0003900000 */
[----:B------:R-:W3:Y:S02]  /*b170*/  @!P0 SYNCS.PHASECHK.TRANS64 P0, [R85+URZ+0xb0], R0 ;  /* 0x0000b000550085a7 */ /* 0x000ee400080010ff */
[----:B---3--:R-:W-:Y:S05]  /*b180*/  @!P0 BRA `(.L_x_86) ;  /* 0xfffffffc00f08947 */ /* 0x008fea000383ffff */
[----:B------:R-:W-:Y:S05]  /*b190*/  BRA `(.L_x_85) ;  /* 0xffffffe0001c7947 */ /* 0x000fea000383ffff */
.L_x_97:
[----:B-1----:R1:W2:Y:S02]  /*b1a0*/  SYNCS.PHASECHK.TRANS64.TRYWAIT P0, [R3+URZ+0x60], R32 ;  /* 0x00006020030075a7 */ /* 0x0022a400080011ff */
[----:B--2---:R-:W-:Y:S05]  /*b1b0*/  @!P0 NANOSLEEP.SYNCS 0x989680 ;  /* 0x009896800000895d */ /* 0x004fea0003900000 */
[----:B------:R-:W2:Y:S02]  /*b1c0*/  @!P0 SYNCS.PHASECHK.TRANS64 P0, [R3+URZ+0x60], R32 ;  /* 0x00006020030085a7 */ /* 0x000ea400080010ff */
[----:B--2---:R-:W-:Y:S05]  /*b1d0*/  @!P0 BRA `(.L_x_97) ;  /* 0xfffffffc00f08947 */ /* 0x004fea000383ffff */
[----:B------:R-:W-:Y:S05]  /*b1e0*/  BRA `(.L_x_96) ;  /* 0xffffffe800787947 */ /* 0x000fea000383ffff */
        .weak           $__internal_0_$__cuda_sm10x_tcgen05_guardrail_trap_col_being_dealloced_not_returned_by_alloc
        .type           $__internal_0_$__cuda_sm10x_tcgen05_guardrail_trap_col_being_dealloced_not_returned_by_alloc,@function
        .size           $__internal_0_$__cuda_sm10x_tcgen05_guardrail_trap_col_being_dealloced_not_returned_by_alloc,($__internal_1_$__cuda_sm10x_tcgen05_guardrail_trap_phase_invalid_during_alloc - $__internal_0_$__cuda_sm10x_tcgen05_guardrail_trap_col_being_dealloced_not_returned_by_alloc)
$__internal_0_$__cuda_sm10x_tcgen05_guardrail_trap_col_being_dealloced_not_returned_by_alloc:
[----:B------:R-:W-:Y:S05]  /*b1f0*/  BPT.TRAP 0x1 ;  /* 0x000000040000795c */ /* 0x000fea0000300000 */
[----:B------:R-:W-:-:S04]  /*b200*/  MOV R3, 0x0 ;  /* 0x0000000000037802 */ /* 0x000fc80000000f00 */
[----:B------:R-:W-:Y:S05]  /*b210*/  RET.REL.NODEC R2 `(_ZN7cutlass13device_kernelINS_4conv6kernel13ConvUniversalINS1_16ConvProblemShapeILNS1_8OperatorE1ELi3EEENS1_10collective14CollectiveConvINS1_47MainloopSm100TmaUmmaWarpSpecializedImplicitGemmILS5_1ELi6ELi3ELi1ELi2EN4cute5tupleIJNSA_1CILi1EEESD_SD_EEEEENSB_IJNSC_ILi64EEESG_NSB_IJSG_EEEEEENS_10tfloat32_tESJ_NSA_8TiledMMAINSA_8MMA_AtomIJNSA_17SM100_MMA_TF32_SSISJ_SJ_fLi64ELi64ELNSA_4UMMA5MajorE0ELSO_1ELNSN_7ScaleInE0ELSP_0EEEEEENSA_6LayoutISE_NSB_IJNSC_ILi0EEEST_ST_EEEEENSB_IJNSA_10UnderscoreESW_SW_EEEEENS7_6detail27Sm100ImplicitGemmTileTraitsINSA_20SM90_TMA_LOAD_IM2COLENSA_14ComposedLayoutINSA_7SwizzleILi3ELi4ELi3EEENSA_18smem_ptr_flag_bitsILi32EEENSS_INSB_IJNSC_ILi8EEENSC_ILi32EEEEEENSB_IJS18_SD_EEEEEEEvEENS10_INSA_13SM90_TMA_LOADENS12_INS13_ILi2ELi5ELi2EEES16_NSS_INSB_IJS18_NSC_ILi4EEEEEENSB_IJSD_S18_EEEEEEEvEEEENS_8epilogue10collective18CollectiveEpilogueINS1N_23Sm100TmaWarpSpecializedILi3ELi2ELi16ELb1ELb0EEEJSI_NSB_IJNSS_ISG_SD_EENSS_IS18_SD_EEEEESJ_NSB_IJNSB_IJllllEEESD_ST_EEESJ_S1W_NS1N_6fusion15FusionCallbacksIS1R_NS1X_17LinearCombinationISJ_fSJ_fLNS_15FloatRoundStyleE2EEESI_S1U_JEEENSA_5SM1004TMEM4LOAD26SM100_TMEM_LOAD_16dp128b8xES11_S1C_NSA_17SM75_U32x4_LDSM_NENSA_21SM90_TMA_STORE_IM2COLES1C_NSA_17SM90_U32x4_STSM_NENSA_39AutoVectorizingCopyWithAssumedAlignmentILi128EEEEEEvvEEEEvNT_6ParamsE) ;  /* 0xffffff4c02787950 */ /* 0x000fea0003c3ffff */
        .weak           $__internal_1_$__cuda_sm10x_tcgen05_guardrail_trap_phase_invalid_during_alloc
        .type           $__internal_1_$__cuda_sm10x_tcgen05_guardrail_trap_phase_invalid_during_alloc,@function
        .size           $__internal_1_$__cuda_sm10x_tcgen05_guardrail_trap_phase_invalid_during_alloc,($__internal_2_$__cuda_sm10x_tcgen05_guardrail_trap_unallocated_columns_being_dealloced - $__internal_1_$__cuda_sm10x_tcgen05_guardrail_trap_phase_invalid_during_alloc)
$__internal_1_$__cuda_sm10x_tcgen05_guardrail_trap_phase_invalid_during_alloc:
[----:B------:R-:W-:Y:S05]  /*b220*/  BPT.TRAP 0x1 ;  /* 0x000000040000795c */ /* 0x000fea0000300000 */
[----:B------:R-:W-:-:S04]  /*b230*/  HFMA2 R3, -RZ, RZ, 0, 0 ;  /* 0x00000000ff037431 */ /* 0x000fc800000001ff */
[----:B------:R-:W-:Y:S05]  /*b240*/  RET.REL.NODEC R2 `(_ZN7cutlass13device_kernelINS_4conv6kernel13ConvUniversalINS1_16ConvProblemShapeILNS1_8OperatorE1ELi3EEENS1_10collective14CollectiveConvINS1_47MainloopSm100TmaUmmaWarpSpecializedImplicitGemmILS5_1ELi6ELi3ELi1ELi2EN4cute5tupleIJNSA_1CILi1EEESD_SD_EEEEENSB_IJNSC_ILi64EEESG_NSB_IJSG_EEEEEENS_10tfloat32_tESJ_NSA_8TiledMMAINSA_8MMA_AtomIJNSA_17SM100_MMA_TF32_SSISJ_SJ_fLi64ELi64ELNSA_4UMMA5MajorE0ELSO_1ELNSN_7ScaleInE0ELSP_0EEEEEENSA_6LayoutISE_NSB_IJNSC_ILi0EEEST_ST_EEEEENSB_IJNSA_10UnderscoreESW_SW_EEEEENS7_6detail27Sm100ImplicitGemmTileTraitsINSA_20SM90_TMA_LOAD_IM2COLENSA_14ComposedLayoutINSA_7SwizzleILi3ELi4ELi3EEENSA_18smem_ptr_flag_bitsILi32EEENSS_INSB_IJNSC_ILi8EEENSC_ILi32EEEEEENSB_IJS18_SD_EEEEEEEvEENS10_INSA_13SM90_TMA_LOADENS12_INS13_ILi2ELi5ELi2EEES16_NSS_INSB_IJS18_NSC_ILi4EEEEEENSB_IJSD_S18_EEEEEEEvEEEENS_8epilogue10collective18CollectiveEpilogueINS1N_23Sm100TmaWarpSpecializedILi3ELi2ELi16ELb1ELb0EEEJSI_NSB_IJNSS_ISG_SD_EENSS_IS18_SD_EEEEESJ_NSB_IJNSB_IJllllEEESD_ST_EEESJ_S1W_NS1N_6fusion15FusionCallbacksIS1R_NS1X_17LinearCombinationISJ_fSJ_fLNS_15FloatRoundStyleE2EEESI_S1U_JEEENSA_5SM1004TMEM4LOAD26SM100_TMEM_LOAD_16dp128b8xES11_S1C_NSA_17SM75_U32x4_LDSM_NENSA_21SM90_TMA_STORE_IM2COLES1C_NSA_17SM90_U32x4_STSM_NENSA_39AutoVectorizingCopyWithAssumedAlignmentILi128EEEEEEvvEEEEvNT_6ParamsE) ;  /* 0xffffff4c026c7950 */ /* 0x000fea0003c3ffff */
        .weak           $__internal_2_$__cuda_sm10x_tcgen05_guardrail_trap_unallocated_columns_being_dealloced
        .type           $__internal_2_$__cuda_sm10x_tcgen05_guardrail_trap_unallocated_columns_being_dealloced,@function
        .size           $__internal_2_$__cuda_sm10x_tcgen05_guardrail_trap_unallocated_columns_being_dealloced,(.L_x_149 - $__internal_2_$__cuda_sm10x_tcgen05_guardrail_trap_unallocated_columns_being_dealloced)
$__internal_2_$__cuda_sm10x_tcgen05_guardrail_trap_unallocated_columns_being_dealloced:
[----:B------:R-:W-:Y:S05]  /*b250*/  BPT.TRAP 0x1 ;  /* 0x000000040000795c */ /* 0x000fea0000300000 */
[----:B------:R-:W-:-:S04]  /*b260*/  MOV R3, 0x0 ;  /* 0x0000000000037802 */ /* 0x000fc80000000f00 */
[----:B------:R-:W-:Y:S05]  /*b270*/  RET.REL.NODEC R2 `(_ZN7cutlass13device_kernelINS_4conv6kernel13ConvUniversalINS1_16ConvProblemShapeILNS1_8OperatorE1ELi3EEENS1_10collective14CollectiveConvINS1_47MainloopSm100TmaUmmaWarpSpecializedImplicitGemmILS5_1ELi6ELi3ELi1ELi2EN4cute5tupleIJNSA_1CILi1EEESD_SD_EEEEENSB_IJNSC_ILi64EEESG_NSB_IJSG_EEEEEENS_10tfloat32_tESJ_NSA_8TiledMMAINSA_8MMA_AtomIJNSA_17SM100_MMA_TF32_SSISJ_SJ_fLi64ELi64ELNSA_4UMMA5MajorE0ELSO_1ELNSN_7ScaleInE0ELSP_0EEEEEENSA_6LayoutISE_NSB_IJNSC_ILi0EEEST_ST_EEEEENSB_IJNSA_10UnderscoreESW_SW_EEEEENS7_6detail27Sm100ImplicitGemmTileTraitsINSA_20SM90_TMA_LOAD_IM2COLENSA_14ComposedLayoutINSA_7SwizzleILi3ELi4ELi3EEENSA_18smem_ptr_flag_bitsILi32EEENSS_INSB_IJNSC_ILi8EEENSC_ILi32EEEEEENSB_IJS18_SD_EEEEEEEvEENS10_INSA_13SM90_TMA_LOADENS12_INS13_ILi2ELi5ELi2EEES16_NSS_INSB_IJS18_NSC_ILi4EEEEEENSB_IJSD_S18_EEEEEEEvEEEENS_8epilogue10collective18CollectiveEpilogueINS1N_23Sm100TmaWarpSpecializedILi3ELi2ELi16ELb1ELb0EEEJSI_NSB_IJNSS_ISG_SD_EENSS_IS18_SD_EEEEESJ_NSB_IJNSB_IJllllEEESD_ST_EEESJ_S1W_NS1N_6fusion15FusionCallbacksIS1R_NS1X_17LinearCombinationISJ_fSJ_fLNS_15FloatRoundStyleE2EEESI_S1U_JEEENSA_5SM1004TMEM4LOAD26SM100_TMEM_LOAD_16dp128b8xES11_S1C_NSA_17SM75_U32x4_LDSM_NENSA_21SM90_TMA_STORE_IM2COLES1C_NSA_17SM90_U32x4_STSM_NENSA_39AutoVectorizingCopyWithAssumedAlignmentILi128EEEEEEvvEEEEvNT_6ParamsE) ;  /* 0xffffff4c02607950 */ /* 0x000fea0003c3ffff */
.L_x_148:
[----:B------:R-:W-:-:S00]  /*b280*/  BRA `(.L_x_148) ;  /* 0xfffffffc00fc7947 */ /* 0x000fc0000383ffff */
[----:B------:R-:W-:-:S00]  /*b290*/  NOP ;  /* 0x0000000000007918 */ /* 0x000fc00000000000 */
        /* <DEDUP_REMOVED lines=14> */
.L_x_149:


//--------------------- .nv.global.init           --------------------------
	.section	.nv.global.init,"aw",@progbits
.nv.global.init:
	.type		$str$29,@object
	.size		$str$29,($str$30 - $str$29)
$str$29:
        /*0000*/ 	.byte	0x28, 0x61, 0x64, 0x64, 0x72, 0x65, 0x73, 0x73, 0x20, 0x26, 0x20, 0x6d, 0x61, 0x73, 0x6b, 0x29
        /*0010*/ 	.byte	0x20, 0x3d, 0x3d, 0x20, 0x30, 0x00
	.type		$str$30,@object
	.size		$str$30,($str$28 - $str$30)
$str$30:
        /*0016*/ 	.byte	0x2f, 0x74, 0x6d, 0x70, 0x2f, 0x63, 0x75, 0x74, 0x6c, 0x61, 0x73, 0x73, 0x5f, 0x73, 0x77, 0x65
        /*0026*/ 	.byte	0x65, 0x70, 0x5f, 0x73, 0x72, 0x63, 0x2f, 0x69, 0x6e, 0x63, 0x6c, 0x75, 0x64, 0x65, 0x2f, 0x63
        /*0036*/ 	.byte	0x75, 0x74, 0x65, 0x2f, 0x70, 0x6f, 0x69, 0x6e, 0x74, 0x65, 0x72, 0x5f, 0x66, 0x6c, 0x61, 0x67
        /*0046*/ 	.byte	0x67, 0x65, 0x64, 0x2e, 0x68, 0x70, 0x70, 0x00
	.type		$str$28,@object
	.size		$str$28,($str$27 - $str$28)
$str$28:
        /*004e*/ 	.byte	0x2f, 0x74, 0x6d, 0x70, 0x2f, 0x63, 0x75, 0x74, 0x6c, 0x61, 0x73, 0x73, 0x5f, 0x73, 0x77, 0x65
        /*005e*/ 	.byte	0x65, 0x70, 0x5f, 0x73, 0x72, 0x63, 0x2f, 0x69, 0x6e, 0x63, 0x6c, 0x75, 0x64, 0x65, 0x2f, 0x63
        /*006e*/ 	.byte	0x75, 0x74, 0x65, 0x2f, 0x61, 0x74, 0x6f, 0x6d, 0x2f, 0x63, 0x6f, 0x70, 0x79, 0x5f, 0x74, 0x72
        /*007e*/ 	.byte	0x61, 0x69, 0x74, 0x73, 0x5f, 0x73, 0x6d, 0x31, 0x30, 0x30, 0x2e, 0x68, 0x70, 0x70, 0x00
	.type		$str$27,@object
	.size		$str$27,(__unnamed_1 - $str$27)
$str$27:
        /*008d*/ 	.byte	0x28, 0x28, 0x75, 0x69, 0x6e, 0x74, 0x33, 0x32, 0x5f, 0x74, 0x28, 0x74, 0x68, 0x72, 0x65, 0x61
        /*009d*/ 	.byte	0x64, 0x49, 0x64, 0x78, 0x2e, 0x78, 0x29, 0x20, 0x2f, 0x20, 0x33, 0x32, 0x29, 0x20, 0x25, 0x20
        /*00ad*/ 	.byte	0x34, 0x29, 0x20, 0x3d, 0x3d, 0x20, 0x28, 0x28, 0x28, 0x74, 0x6d, 0x65, 0x6d, 0x5f, 0x61, 0x64
        /*00bd*/ 	.byte	0x64, 0x72, 0x20, 0x3e, 0x3e, 0x20, 0x31, 0x36, 0x29, 0x20, 0x2f, 0x20, 0x33, 0x32, 0x29, 0x20
        /*00cd*/ 	.byte	0x25, 0x20, 0x34, 0x29, 0x00
	.type		__unnamed_1,@object
	.size		__unnamed_1,(__unnamed_2 - __unnamed_1)
__unnamed_1:
        /*00d2*/ 	.byte	0x61, 0x75, 0x74, 0x6f, 0x20, 0x63, 0x75, 0x74, 0x65, 0x3a, 0x3a, 0x61, 0x73, 0x5f, 0x70, 0x6f
        /* <DEDUP_REMOVED lines=24> */
        /*0262*/ 	.byte	0x30, 0x34, 0x38, 0x3e, 0x3e, 0x3e, 0x3e, 0x5d, 0x00
	.type		__unnamed_2,@object
	.size		__unnamed_2,(.L_2 - __unnamed_2)
__unnamed_2:
        /* <DEDUP_REMOVED lines=45> */
        /*053b*/ 	.byte	0x3e, 0x3e, 0x3e, 0x5d, 0x00
.L_2:


//--------------------- .nv.shared._ZN7cutlass13device_kernelINS_4conv6kernel13ConvUniversalINS1_16ConvProblemShapeILNS1_8OperatorE1ELi3EEENS1_10collective14CollectiveConvINS1_47MainloopSm100TmaUmmaWarpSpecializedImplicitGemmILS5_1ELi6ELi3ELi1ELi2EN4cute5tupleIJNSA_1CILi1EEESD_SD_EEEEENSB_IJNSC_ILi64EEESG_NSB_IJSG_EEEEEENS_10tfloat32_tESJ_NSA_8TiledMMAINSA_8MMA_AtomIJNSA_17SM100_MMA_TF32_SSISJ_SJ_fLi64ELi64ELNSA_4UMMA5MajorE0ELSO_1ELNSN_7ScaleInE0ELSP_0EEEEEENSA_6LayoutISE_NSB_IJNSC_ILi0EEEST_ST_EEEEENSB_IJNSA_10UnderscoreESW_SW_EEEEENS7_6detail27Sm100ImplicitGemmTileTraitsINSA_20SM90_TMA_LOAD_IM2COLENSA_14ComposedLayoutINSA_7SwizzleILi3ELi4ELi3EEENSA_18smem_ptr_flag_bitsILi32EEENSS_INSB_IJNSC_ILi8EEENSC_ILi32EEEEEENSB_IJS18_SD_EEEEEEEvEENS10_INSA_13SM90_TMA_LOADENS12_INS13_ILi2ELi5ELi2EEES16_NSS_INSB_IJS18_NSC_ILi4EEEEEENSB_IJSD_S18_EEEEEEEvEEEENS_8epilogue10collective18CollectiveEpilogueINS1N_23Sm100TmaWarpSpecializedILi3ELi2ELi16ELb1ELb0EEEJSI_NSB_IJNSS_ISG_SD_EENSS_IS18_SD_EEEEESJ_NSB_IJNSB_IJllllEEESD_ST_EEESJ_S1W_NS1N_6fusion15FusionCallbacksIS1R_NS1X_17LinearCombinationISJ_fSJ_fLNS_15FloatRoundStyleE2EEESI_S1U_JEEENSA_5SM1004TMEM4LOAD26SM100_TMEM_LOAD_16dp128b8xES11_S1C_NSA_17SM75_U32x4_LDSM_NENSA_21SM90_TMA_STORE_IM2COLES1C_NSA_17SM90_U32x4_STSM_NENSA_39AutoVectorizingCopyWithAssumedAlignmentILi128EEEEEEvvEEEEvNT_6ParamsE --------------------------
	.section	.nv.shared._ZN7cutlass13device_kernelINS_4conv6kernel13ConvUniversalINS1_16ConvProblemShapeILNS1_8OperatorE1ELi3EEENS1_10collective14CollectiveConvINS1_47MainloopSm100TmaUmmaWarpSpecializedImplicitGemmILS5_1ELi6ELi3ELi1ELi2EN4cute5tupleIJNSA_1CILi1EEESD_SD_EEEEENSB_IJNSC_ILi64EEESG_NSB_IJSG_EEEEEENS_10tfloat32_tESJ_NSA_8TiledMMAINSA_8MMA_AtomIJNSA_17SM100_MMA_TF32_SSISJ_SJ_fLi64ELi64ELNSA_4UMMA5MajorE0ELSO_1ELNSN_7ScaleInE0ELSP_0EEEEEENSA_6LayoutISE_NSB_IJNSC_ILi0EEEST_ST_EEEEENSB_IJNSA_10UnderscoreESW_SW_EEEEENS7_6detail27Sm100ImplicitGemmTileTraitsINSA_20SM90_TMA_LOAD_IM2COLENSA_14ComposedLayoutINSA_7SwizzleILi3ELi4ELi3EEENSA_18smem_ptr_flag_bitsILi32EEENSS_INSB_IJNSC_ILi8EEENSC_ILi32EEEEEENSB_IJS18_SD_EEEEEEEvEENS10_INSA_13SM90_TMA_LOADENS12_INS13_ILi2ELi5ELi2EEES16_NSS_INSB_IJS18_NSC_ILi4EEEEEENSB_IJSD_S18_EEEEEEEvEEEENS_8epilogue10collective18CollectiveEpilogueINS1N_23Sm100TmaWarpSpecializedILi3ELi2ELi16ELb1ELb0EEEJSI_NSB_IJNSS_ISG_SD_EENSS_IS18_SD_EEEEESJ_NSB_IJNSB_IJllllEEESD_ST_EEESJ_S1W_NS1N_6fusion15FusionCallbacksIS1R_NS1X_17LinearCombinationISJ_fSJ_fLNS_15FloatRoundStyleE2EEESI_S1U_JEEENSA_5SM1004TMEM4LOAD26SM100_TMEM_LOAD_16dp128b8xES11_S1C_NSA_17SM75_U32x4_LDSM_NENSA_21SM90_TMA_STORE_IM2COLES1C_NSA_17SM90_U32x4_STSM_NENSA_39AutoVectorizingCopyWithAssumedAlignmentILi128EEEEEEvvEEEEvNT_6ParamsE,"aw",@nobits
	.sectionflags	@""
	.align	16
	.zero		1024


//--------------------- .nv.shared.reserved.0     --------------------------
	.section	.nv.shared.reserved.0,"aw",@nobits
	.weak		__nv_reservedSMEM_offset_0_alias
	.size		__nv_reservedSMEM_offset_0_alias, 0, 64
	.other		__nv_reservedSMEM_offset_0_alias,@"STO_CUDA_RESERVED_SHARED STV_DEFAULT"
__nv_reservedSMEM_offset_0_alias:
	.zero		0
.nv.shared.reserved.0:
	.zero		64
	.weak		__nv_reservedSMEM_tcgen05_partition
	.type		__nv_reservedSMEM_tcgen05_partition,@object
	.size		__nv_reservedSMEM_tcgen05_partition,(.L_0 - __nv_reservedSMEM_tcgen05_partition)
__nv_reservedSMEM_tcgen05_partition:
	.zero		32
.L_0:


//--------------------- .nv.global                --------------------------
	.section	.nv.global,"aw",@nobits
.nv.global:
	.type		_ZN39_INTERNAL_8b2ad9b4_4_k_cu_c7522e64_33224cute1_E,@object
	.size		_ZN39_INTERNAL_8b2ad9b4_4_k_cu_c7522e64_33224cute1_E,(_ZN39_INTERNAL_8b2ad9b4_4_k_cu_c7522e64_33224cuda3std3__45__cpo6cbeginE - _ZN39_INTERNAL_8b2ad9b4_4_k_cu_c7522e64_33224cute1_E)
_ZN39_INTERNAL_8b2ad9b4_4_k_cu_c7522e64_33224cute1_E:
	.zero		1
	.type		_ZN39_INTERNAL_8b2ad9b4_4_k_cu_c7522e64_33224cuda3std3__45__cpo6cbeginE,@object
	.size		_ZN39_INTERNAL_8b2ad9b4_4_k_cu_c7522e64_33224cuda3std3__45__cpo6cbeginE,(_ZN39_INTERNAL_8b2ad9b4_4_k_cu_c7522e64_33224cuda3std3__48in_placeE - _ZN39_INTERNAL_8b2ad9b4_4_k_cu_c7522e64_33224cuda3std3__45__cpo6cbeginE)
_ZN39_INTERNAL_8b2ad9b4_4_k_cu_c7522e64_33224cuda3std3__45__cpo6cbeginE:
	.zero		1
	.type		_ZN39_INTERNAL_8b2ad9b4_4_k_cu_c7522e64_33224cuda3std3__48in_placeE,@object
	.size		_ZN39_INTERNAL_8b2ad9b4_4_k_cu_c7522e64_33224cuda3std3__48in_placeE,(_ZN39_INTERNAL_8b2ad9b4_4_k_cu_c7522e64_33224cuda3std6ranges3__45__cpo9iter_moveE - _ZN39_INTERNAL_8b2ad9b4_4_k_cu_c7522e64_33224cuda3std3__48in_placeE)
_ZN39_INTERNAL_8b2ad9b4_4_k_cu_c7522e64_33224cuda3std3__48in_placeE:
	.zero		1
	.type		_ZN39_INTERNAL_8b2ad9b4_4_k_cu_c7522e64_33224cuda3std6ranges3__45__cpo9iter_moveE,@object
	.size		_ZN39_INTERNAL_8b2ad9b4_4_k_cu_c7522e64_33224cuda3std6ranges3__45__cpo9iter_moveE,(_ZN39_INTERNAL_8b2ad9b4_4_k_cu_c7522e64_33224cuda3std3__45__cpo5beginE - _ZN39_INTERNAL_8b2ad9b4_4_k_cu_c7522e64_33224cuda3std6ranges3__45__cpo9iter_moveE)
_ZN39_INTERNAL_8b2ad9b4_4_k_cu_c7522e64_33224cuda3std6ranges3__45__cpo9iter_moveE:
	.zero		1
	.type		_ZN39_INTERNAL_8b2ad9b4_4_k_cu_c7522e64_33224cuda3std3__45__cpo5beginE,@object
	.size		_ZN39_INTERNAL_8b2ad9b4_4_k_cu_c7522e64_33224cuda3std3__45__cpo5beginE,(_ZN39_INTERNAL_8b2ad9b4_4_k_cu_c7522e64_33224cuda3std3__441_GLOBAL__N__8b2ad9b4_4_k_cu_c7522e64_33226ignoreE - _ZN39_INTERNAL_8b2ad9b4_4_k_cu_c7522e64_33224cuda3std3__45__cpo5beginE)
_ZN39_INTERNAL_8b2ad9b4_4_k_cu_c7522e64_33224cuda3std3__45__cpo5beginE:
	.zero		1
	.type		_ZN39_INTERNAL_8b2ad9b4_4_k_cu_c7522e64_33224cuda3std3__441_GLOBAL__N__8b2ad9b4_4_k_cu_c7522e64_33226ignoreE,@object
	.size		_ZN39_INTERNAL_8b2ad9b4_4_k_cu_c7522e64_33224cuda3std3__441_GLOBAL__N__8b2ad9b4_4_k_cu_c7522e64_33226ignoreE,(_ZN39_INTERNAL_8b2ad9b4_4_k_cu_c7522e64_33224cute7productE - _ZN39_INTERNAL_8b2ad9b4_4_k_cu_c7522e64_33224cuda3std3__441_GLOBAL__N__8b2ad9b4_4_k_cu_c7522e64_33226ignoreE)
_ZN39_INTERNAL_8b2ad9b4_4_k_cu_c7522e64_33224cuda3std3__441_GLOBAL__N__8b2ad9b4_4_k_cu_c7522e64_33226ignoreE:
	.zero		1
	.type		_ZN39_INTERNAL_8b2ad9b4_4_k_cu_c7522e64_33224cute7productE,@object
	.size		_ZN39_INTERNAL_8b2ad9b4_4_k_cu_c7522e64_33224cute7productE,(_ZN39_INTERNAL_8b2ad9b4_4_k_cu_c7522e64_33224cuda3std3__45__cpo3endE - _ZN39_INTERNAL_8b2ad9b4_4_k_cu_c7522e64_33224cute7productE)
_ZN39_INTERNAL_8b2ad9b4_4_k_cu_c7522e64_33224cute7productE:
	.zero		1
	.type		_ZN39_INTERNAL_8b2ad9b4_4_k_cu_c7522e64_33224cuda3std3__45__cpo3endE,@object
	.size		_ZN39_INTERNAL_8b2ad9b4_4_k_cu_c7522e64_33224cuda3std3__45__cpo3endE,(_ZN39_INTERNAL_8b2ad9b4_4_k_cu_c7522e64_33224cuda3std3__419piecewise_constructE - _ZN39_INTERNAL_8b2ad9b4_4_k_cu_c7522e64_33224cuda3std3__45__cpo3endE)
_ZN39_INTERNAL_8b2ad9b4_4_k_cu_c7522e64_33224cuda3std3__45__cpo3endE:
	.zero		1
	.type		_ZN39_INTERNAL_8b2ad9b4_4_k_cu_c7522e64_33224cuda3std3__419piecewise_constructE,@object
	.size		_ZN39_INTERNAL_8b2ad9b4_4_k_cu_c7522e64_33224cuda3std3__419piecewise_constructE,(_ZN39_INTERNAL_8b2ad9b4_4_k_cu_c7522e64_33224cuda3std3__45__cpo4cendE - _ZN39_INTERNAL_8b2ad9b4_4_k_cu_c7522e64_33224cuda3std3__419piecewise_constructE)
_ZN39_INTERNAL_8b2ad9b4_4_k_cu_c7522e64_33224cuda3std3__419piecewise_constructE:
	.zero		1
	.type		_ZN39_INTERNAL_8b2ad9b4_4_k_cu_c7522e64_33224cuda3std3__45__cpo4cendE,@object
	.size		_ZN39_INTERNAL_8b2ad9b4_4_k_cu_c7522e64_33224cuda3std3__45__cpo4cendE,(_ZN39_INTERNAL_8b2ad9b4_4_k_cu_c7522e64_33224cuda3std6ranges3__45__cpo4swapE - _ZN39_INTERNAL_8b2ad9b4_4_k_cu_c7522e64_33224cuda3std3__45__cpo4cendE)
_ZN39_INTERNAL_8b2ad9b4_4_k_cu_c7522e64_33224cuda3std3__45__cpo4cendE:
	.zero		1
	.type		_ZN39_INTERNAL_8b2ad9b4_4_k_cu_c7522e64_33224cuda3std6ranges3__45__cpo4swapE,@object
	.size		_ZN39_INTERNAL_8b2ad9b4_4_k_cu_c7522e64_33224cuda3std6ranges3__45__cpo4swapE,(.L_10 - _ZN39_INTERNAL_8b2ad9b4_4_k_cu_c7522e64_33224cuda3std6ranges3__45__cpo4swapE)
_ZN39_INTERNAL_8b2ad9b4_4_k_cu_c7522e64_33224cuda3std6ranges3__45__cpo4swapE:
	.zero		1
.L_10:


//--------------------- .nv.constant0._ZN7cutlass13device_kernelINS_4conv6kernel13ConvUniversalINS1_16ConvProblemShapeILNS1_8OperatorE1ELi3EEENS1_10collective14CollectiveConvINS1_47MainloopSm100TmaUmmaWarpSpecializedImplicitGemmILS5_1ELi6ELi3ELi1ELi2EN4cute5tupleIJNSA_1CILi1EEESD_SD_EEEEENSB_IJNSC_ILi64EEESG_NSB_IJSG_EEEEEENS_10tfloat32_tESJ_NSA_8TiledMMAINSA_8MMA_AtomIJNSA_17SM100_MMA_TF32_SSISJ_SJ_fLi64ELi64ELNSA_4UMMA5MajorE0ELSO_1ELNSN_7ScaleInE0ELSP_0EEEEEENSA_6LayoutISE_NSB_IJNSC_ILi0EEEST_ST_EEEEENSB_IJNSA_10UnderscoreESW_SW_EEEEENS7_6detail27Sm100ImplicitGemmTileTraitsINSA_20SM90_TMA_LOAD_IM2COLENSA_14ComposedLayoutINSA_7SwizzleILi3ELi4ELi3EEENSA_18smem_ptr_flag_bitsILi32EEENSS_INSB_IJNSC_ILi8EEENSC_ILi32EEEEEENSB_IJS18_SD_EEEEEEEvEENS10_INSA_13SM90_TMA_LOADENS12_INS13_ILi2ELi5ELi2EEES16_NSS_INSB_IJS18_NSC_ILi4EEEEEENSB_IJSD_S18_EEEEEEEvEEEENS_8epilogue10collective18CollectiveEpilogueINS1N_23Sm100TmaWarpSpecializedILi3ELi2ELi16ELb1ELb0EEEJSI_NSB_IJNSS_ISG_SD_EENSS_IS18_SD_EEEEESJ_NSB_IJNSB_IJllllEEESD_ST_EEESJ_S1W_NS1N_6fusion15FusionCallbacksIS1R_NS1X_17LinearCombinationISJ_fSJ_fLNS_15FloatRoundStyleE2EEESI_S1U_JEEENSA_5SM1004TMEM4LOAD26SM100_TMEM_LOAD_16dp128b8xES11_S1C_NSA_17SM75_U32x4_LDSM_NENSA_21SM90_TMA_STORE_IM2COLES1C_NSA_17SM90_U32x4_STSM_NENSA_39AutoVectorizingCopyWithAssumedAlignmentILi128EEEEEEvvEEEEvNT_6ParamsE --------------------------
	.section	.nv.constant0._ZN7cutlass13device_kernelINS_4conv6kernel13ConvUniversalINS1_16ConvProblemShapeILNS1_8OperatorE1ELi3EEENS1_10collective14CollectiveConvINS1_47MainloopSm100TmaUmmaWarpSpecializedImplicitGemmILS5_1ELi6ELi3ELi1ELi2EN4cute5tupleIJNSA_1CILi1EEESD_SD_EEEEENSB_IJNSC_ILi64EEESG_NSB_IJSG_EEEEEENS_10tfloat32_tESJ_NSA_8TiledMMAINSA_8MMA_AtomIJNSA_17SM100_MMA_TF32_SSISJ_SJ_fLi64ELi64ELNSA_4UMMA5MajorE0ELSO_1ELNSN_7ScaleInE0ELSP_0EEEEEENSA_6LayoutISE_NSB_IJNSC_ILi0EEEST_ST_EEEEENSB_IJNSA_10UnderscoreESW_SW_EEEEENS7_6detail27Sm100ImplicitGemmTileTraitsINSA_20SM90_TMA_LOAD_IM2COLENSA_14ComposedLayoutINSA_7SwizzleILi3ELi4ELi3EEENSA_18smem_ptr_flag_bitsILi32EEENSS_INSB_IJNSC_ILi8EEENSC_ILi32EEEEEENSB_IJS18_SD_EEEEEEEvEENS10_INSA_13SM90_TMA_LOADENS12_INS13_ILi2ELi5ELi2EEES16_NSS_INSB_IJS18_NSC_ILi4EEEEEENSB_IJSD_S18_EEEEEEEvEEEENS_8epilogue10collective18CollectiveEpilogueINS1N_23Sm100TmaWarpSpecializedILi3ELi2ELi16ELb1ELb0EEEJSI_NSB_IJNSS_ISG_SD_EENSS_IS18_SD_EEEEESJ_NSB_IJNSB_IJllllEEESD_ST_EEESJ_S1W_NS1N_6fusion15FusionCallbacksIS1R_NS1X_17LinearCombinationISJ_fSJ_fLNS_15FloatRoundStyleE2EEESI_S1U_JEEENSA_5SM1004TMEM4LOAD26SM100_TMEM_LOAD_16dp128b8xES11_S1C_NSA_17SM75_U32x4_LDSM_NENSA_21SM90_TMA_STORE_IM2COLES1C_NSA_17SM90_U32x4_STSM_NENSA_39AutoVectorizingCopyWithAssumedAlignmentILi128EEEEEEvvEEEEvNT_6ParamsE,"a",@progbits
	.sectionflags	@""
	.align	4
.nv.constant0._ZN7cutlass13device_kernelINS_4conv6kernel13ConvUniversalINS1_16ConvProblemShapeILNS1_8OperatorE1ELi3EEENS1_10collective14CollectiveConvINS1_47MainloopSm100TmaUmmaWarpSpecializedImplicitGemmILS5_1ELi6ELi3ELi1ELi2EN4cute5tupleIJNSA_1CILi1EEESD_SD_EEEEENSB_IJNSC_ILi64EEESG_NSB_IJSG_EEEEEENS_10tfloat32_tESJ_NSA_8TiledMMAINSA_8MMA_AtomIJNSA_17SM100_MMA_TF32_SSISJ_SJ_fLi64ELi64ELNSA_4UMMA5MajorE0ELSO_1ELNSN_7ScaleInE0ELSP_0EEEEEENSA_6LayoutISE_NSB_IJNSC_ILi0EEEST_ST_EEEEENSB_IJNSA_10UnderscoreESW_SW_EEEEENS7_6detail27Sm100ImplicitGemmTileTraitsINSA_20SM90_TMA_LOAD_IM2COLENSA_14ComposedLayoutINSA_7SwizzleILi3ELi4ELi3EEENSA_18smem_ptr_flag_bitsILi32EEENSS_INSB_IJNSC_ILi8EEENSC_ILi32EEEEEENSB_IJS18_SD_EEEEEEEvEENS10_INSA_13SM90_TMA_LOADENS12_INS13_ILi2ELi5ELi2EEES16_NSS_INSB_IJS18_NSC_ILi4EEEEEENSB_IJSD_S18_EEEEEEEvEEEENS_8epilogue10collective18CollectiveEpilogueINS1N_23Sm100TmaWarpSpecializedILi3ELi2ELi16ELb1ELb0EEEJSI_NSB_IJNSS_ISG_SD_EENSS_IS18_SD_EEEEESJ_NSB_IJNSB_IJllllEEESD_ST_EEESJ_S1W_NS1N_6fusion15FusionCallbacksIS1R_NS1X_17LinearCombinationISJ_fSJ_fLNS_15FloatRoundStyleE2EEESI_S1U_JEEENSA_5SM1004TMEM4LOAD26SM100_TMEM_LOAD_16dp128b8xES11_S1C_NSA_17SM75_U32x4_LDSM_NENSA_21SM90_TMA_STORE_IM2COLES1C_NSA_17SM90_U32x4_STSM_NENSA_39AutoVectorizingCopyWithAssumedAlignmentILi128EEEEEEvvEEEEvNT_6ParamsE:
	.zero		3200


//--------------------- SYMBOLS --------------------------

	.type		.nv.reservedSmem.offset0,@object
	.size		.nv.reservedSmem.offset0,0x4
	.type		.nv.reservedSmem.cap,@object
	.size		.nv.reservedSmem.cap,0x4
	.type		__assertfail,@function
